def matmul_kernel(
    a_ptr,
    b_ptr,
    c_ptr,
    M,
    N,
    K,
    stride_am,
    stride_ak,
    stride_bk,
    stride_bn,
    stride_cm,
    stride_cn,
    BLOCK_M: tl.constexpr,
    BLOCK_N: tl.constexpr,
    BLOCK_K: tl.constexpr,
    GROUP_M: tl.constexpr,
):
    pid = tl.program_id(axis=0)
    num_pid_m = tl.cdiv(M, BLOCK_M)
    num_pid_n = tl.cdiv(N, BLOCK_N)
    num_pid_in_group = GROUP_M * num_pid_n
    group_id = pid // num_pid_in_group
    first_pid_m = group_id * GROUP_M
    group_size_m = min(num_pid_m - first_pid_m, GROUP_M)
    pid_m = first_pid_m + ((pid % num_pid_in_group) % group_size_m)
    pid_n = (pid % num_pid_in_group) // group_size_m

    offs_am = (pid_m * BLOCK_M + tl.arange(0, BLOCK_M)) % M
    offs_bn = (pid_n * BLOCK_N + tl.arange(0, BLOCK_N)) % N
    offs_k = tl.arange(0, BLOCK_K)
    a_ptrs = a_ptr + offs_am[:, None] * stride_am + offs_k[None, :] * stride_ak
    b_ptrs = b_ptr + offs_k[:, None] * stride_bk + offs_bn[None, :] * stride_bn

    acc = tl.zeros((BLOCK_M, BLOCK_N), dtype=tl.float32)
    for kk in range(0, tl.cdiv(K, BLOCK_K)):
        a = tl.load(a_ptrs, mask=offs_k[None, :] < K - kk * BLOCK_K, other=0.0)
        b = tl.load(b_ptrs, mask=offs_k[:, None] < K - kk * BLOCK_K, other=0.0)
        acc = tl.dot(a, b, acc)
        a_ptrs += BLOCK_K * stride_ak
        b_ptrs += BLOCK_K * stride_bk

    c = acc.to(c_ptr.dtype.element_ty)
    offs_cm = pid_m * BLOCK_M + tl.arange(0, BLOCK_M)
    offs_cn = pid_n * BLOCK_N + tl.arange(0, BLOCK_N)
    c_ptrs = c_ptr + offs_cm[:, None] * stride_cm + offs_cn[None, :] * stride_cn
    mask = (offs_cm[:, None] < M) & (offs_cn[None, :] < N)
    tl.store(c_ptrs, c, mask=mask)

# config = {"BLOCK_K": 128, "BLOCK_M": 512, "BLOCK_N": 64, "GROUP_M": 8, "arch": "sm_100", "dtype": "bf16", "num_ctas": 2, "num_stages": 3, "num_warps": 4}
# arch = sm_100


// ===== COMPILED SASS (sm_100a) =====

	.target	sm_100a

	.elftype	@"ET_EXEC"


//--------------------- .note.nv.tkinfo           --------------------------
	.section	.note.nv.tkinfo,"",@"SHT_NOTE"
	.sectionflags	@"SHF_NOTE_NV_TKINFO"
	.tkinfo
        /*0018*/ 	.word	0x00000081
        /*0030*/ 	.string	""
        /*0030*/ 	.string	"ptxas-blackwell"
        /*0030*/ 	.string	"Cuda compilation tools, release 12.9, V12.9.86"
        /*0030*/ 	.string	"Build cuda_12.9.r12.9/compiler.36037853_0"
        /*0030*/ 	.string	"-v  -suppress-debug-info  -lineinfo  -arch sm_100a "



//--------------------- .note.nv.cuver            --------------------------
	.section	.note.nv.cuver,"",@"SHT_NOTE"
	.sectionflags	@"SHF_NOTE_NV_CUVER"
        /*0018*/ 	.short	0x0001
        /*001a*/ 	.short	0x0064
        /*001c*/ 	.short	0x0001
        /*001e*/ 	.short	0x0000
        /*0020*/ 	.short	0x0001
        /*0022*/ 	.short	0x0000


//--------------------- .nv.info                  --------------------------
	.section	.nv.info,"",@"SHT_CUDA_INFO"
	.align	4


	//----- nvinfo : EIATTR_REGCOUNT
	.align		4
        /*0000*/ 	.byte	0x04, 0x2f
        /*0002*/ 	.short	(.L_6 - .L_5)
	.align		4
.L_5:
        /*0004*/ 	.word	index@(matmul_kernel)
        /*0008*/ 	.word	0x000000a8


	//----- nvinfo : EIATTR_FRAME_SIZE
	.align		4
.L_6:
        /*000c*/ 	.byte	0x04, 0x11
        /*000e*/ 	.short	(.L_8 - .L_7)
	.align		4
.L_7:
        /*0010*/ 	.word	index@($__internal_2_$__cuda_sm10x_tcgen05_guardrail_trap_unallocated_columns_being_dealloced)
        /*0014*/ 	.word	0x00001718


	//----- nvinfo : EIATTR_FRAME_SIZE
	.align		4
.L_8:
        /*0018*/ 	.byte	0x04, 0x11
        /*001a*/ 	.short	(.L_10 - .L_9)
	.align		4
.L_9:
        /*001c*/ 	.word	index@($__internal_1_$__cuda_sm10x_tcgen05_guardrail_trap_phase_invalid_during_alloc)
        /*0020*/ 	.word	0x00001718


	//----- nvinfo : EIATTR_FRAME_SIZE
	.align		4
.L_10:
        /*0024*/ 	.byte	0x04, 0x11
        /*0026*/ 	.short	(.L_12 - .L_11)
	.align		4
.L_11:
        /*0028*/ 	.word	index@($__internal_0_$__cuda_sm10x_tcgen05_guardrail_trap_col_being_dealloced_not_returned_by_alloc)
        /*002c*/ 	.word	0x00001718


	//----- nvinfo : EIATTR_FRAME_SIZE
	.align		4
.L_12:
        /*0030*/ 	.byte	0x04, 0x11
        /*0032*/ 	.short	(.L_14 - .L_13)
	.align		4
.L_13:
        /*0034*/ 	.word	index@(matmul_kernel)
        /*0038*/ 	.word	0x00001718


	//----- nvinfo : EIATTR_MIN_STACK_SIZE
	.align		4
.L_14:
        /*003c*/ 	.byte	0x04, 0x12
        /*003e*/ 	.short	(.L_16 - .L_15)
	.align		4
.L_15:
        /*0040*/ 	.word	index@(matmul_kernel)
        /*0044*/ 	.word	0x00001718
.L_16:


//--------------------- .nv.info.matmul_kernel    --------------------------
	.section	.nv.info.matmul_kernel,"",@"SHT_CUDA_INFO"
	.sectionflags	@""
	.align	4


	//----- nvinfo : EIATTR_CUDA_API_VERSION
	.align		4
        /*0000*/ 	.byte	0x04, 0x37
        /*0002*/ 	.short	(.L_18 - .L_17)
.L_17:
        /*0004*/ 	.word	0x00000081


	//----- nvinfo : EIATTR_KPARAM_INFO
	.align		4
.L_18:
        /*0008*/ 	.byte	0x04, 0x17
        /*000a*/ 	.short	(.L_20 - .L_19)
.L_19:
        /*000c*/ 	.word	0x00000000
        /*0010*/ 	.short	0x000d
        /*0012*/ 	.short	0x0048
        /*0014*/ 	.byte	0x00, 0xf4, 0x21, 0x00


	//----- nvinfo : EIATTR_KPARAM_INFO
	.align		4
.L_20:
        /*0018*/ 	.byte	0x04, 0x17
        /*001a*/ 	.short	(.L_22 - .L_21)
.L_21:
        /*001c*/ 	.word	0x00000000
        /*0020*/ 	.short	0x000c
        /*0022*/ 	.short	0x0040
        /*0024*/ 	.byte	0x00, 0xf4, 0x21, 0x00


	//----- nvinfo : EIATTR_KPARAM_INFO
	.align		4
.L_22:
        /*0028*/ 	.byte	0x04, 0x17
        /*002a*/ 	.short	(.L_24 - .L_23)
.L_23:
        /*002c*/ 	.word	0x00000000
        /*0030*/ 	.short	0x000b
        /*0032*/ 	.short	0x0038
        /*0034*/ 	.byte	0x00, 0xf0, 0x11, 0x00


	//----- nvinfo : EIATTR_KPARAM_INFO
	.align		4
.L_24:
        /*0038*/ 	.byte	0x04, 0x17
        /*003a*/ 	.short	(.L_26 - .L_25)
.L_25:
        /*003c*/ 	.word	0x00000000
        /*0040*/ 	.short	0x000a
        /*0042*/ 	.short	0x0034
        /*0044*/ 	.byte	0x00, 0xf0, 0x11, 0x00


	//----- nvinfo : EIATTR_KPARAM_INFO
	.align		4
.L_26:
        /*0048*/ 	.byte	0x04, 0x17
        /*004a*/ 	.short	(.L_28 - .L_27)
.L_27:
        /*004c*/ 	.word	0x00000000
        /*0050*/ 	.short	0x0009
        /*0052*/ 	.short	0x0030
        /*0054*/ 	.byte	0x00, 0xf0, 0x11, 0x00


	//----- nvinfo : EIATTR_KPARAM_INFO
	.align		4
.L_28:
        /*0058*/ 	.byte	0x04, 0x17
        /*005a*/ 	.short	(.L_30 - .L_29)
.L_29:
        /*005c*/ 	.word	0x00000000
        /*0060*/ 	.short	0x0008
        /*0062*/ 	.short	0x002c
        /*0064*/ 	.byte	0x00, 0xf0, 0x11, 0x00


	//----- nvinfo : EIATTR_KPARAM_INFO
	.align		4
.L_30:
        /*0068*/ 	.byte	0x04, 0x17
        /*006a*/ 	.short	(.L_32 - .L_31)
.L_31:
        /*006c*/ 	.word	0x00000000
        /*0070*/ 	.short	0x0007
        /*0072*/ 	.short	0x0028
        /*0074*/ 	.byte	0x00, 0xf0, 0x11, 0x00


	//----- nvinfo : EIATTR_KPARAM_INFO
	.align		4
.L_32:
        /*0078*/ 	.byte	0x04, 0x17
        /*007a*/ 	.short	(.L_34 - .L_33)
.L_33:
        /*007c*/ 	.word	0x00000000
        /*0080*/ 	.short	0x0006
        /*0082*/ 	.short	0x0024
        /*0084*/ 	.byte	0x00, 0xf0, 0x11, 0x00


	//----- nvinfo : EIATTR_KPARAM_INFO
	.align		4
.L_34:
        /*0088*/ 	.byte	0x04, 0x17
        /*008a*/ 	.short	(.L_36 - .L_35)
.L_35:
        /*008c*/ 	.word	0x00000000
        /*0090*/ 	.short	0x0005
        /*0092*/ 	.short	0x0020
        /*0094*/ 	.byte	0x00, 0xf0, 0x11, 0x00


	//----- nvinfo : EIATTR_KPARAM_INFO
	.align		4
.L_36:
        /*0098*/ 	.byte	0x04, 0x17
        /*009a*/ 	.short	(.L_38 - .L_37)
.L_37:
        /*009c*/ 	.word	0x00000000
        /*00a0*/ 	.short	0x0004
        /*00a2*/ 	.short	0x001c
        /*00a4*/ 	.byte	0x00, 0xf0, 0x11, 0x00


	//----- nvinfo : EIATTR_KPARAM_INFO
	.align		4
.L_38:
        /*00a8*/ 	.byte	0x04, 0x17
        /*00aa*/ 	.short	(.L_40 - .L_39)
.L_39:
        /*00ac*/ 	.word	0x00000000
        /*00b0*/ 	.short	0x0003
        /*00b2*/ 	.short	0x0018
        /*00b4*/ 	.byte	0x00, 0xf0, 0x11, 0x00


	//----- nvinfo : EIATTR_KPARAM_INFO
	.align		4
.L_40:
        /*00b8*/ 	.byte	0x04, 0x17
        /*00ba*/ 	.short	(.L_42 - .L_41)
.L_41:
        /*00bc*/ 	.word	0x00000000
        /*00c0*/ 	.short	0x0002
        /*00c2*/ 	.short	0x0010
        /*00c4*/ 	.byte	0x00, 0xf4, 0x21, 0x00


	//----- nvinfo : EIATTR_KPARAM_INFO
	.align		4
.L_42:
        /*00c8*/ 	.byte	0x04, 0x17
        /*00ca*/ 	.short	(.L_44 - .L_43)
.L_43:
        /*00cc*/ 	.word	0x00000000
        /*00d0*/ 	.short	0x0001
        /*00d2*/ 	.short	0x0008
        /*00d4*/ 	.byte	0x00, 0xf4, 0x21, 0x00


	//----- nvinfo : EIATTR_KPARAM_INFO
	.align		4
.L_44:
        /*00d8*/ 	.byte	0x04, 0x17
        /*00da*/ 	.short	(.L_46 - .L_45)
.L_45:
        /*00dc*/ 	.word	0x00000000
        /*00e0*/ 	.short	0x0000
        /*00e2*/ 	.short	0x0000
        /*00e4*/ 	.byte	0x00, 0xf4, 0x21, 0x00


	//----- nvinfo : EIATTR_EXPLICIT_CLUSTER
	.align		4
.L_46:
        /*00e8*/ 	.byte	0x01, 0x3e
	.zero		2


	//----- nvinfo : EIATTR_CTA_PER_CLUSTER
	.align		4
        /*00ec*/ 	.byte	0x04, 0x3d
        /*00ee*/ 	.short	(.L_48 - .L_47)
.L_47:
        /*00f0*/ 	.word	0x00000002
        /*00f4*/ 	.word	0x00000001
        /*00f8*/ 	.word	0x00000001


	//----- nvinfo : EIATTR_AT_ENTRY_FRAGMENTS
	.align		4
.L_48:
        /*00fc*/ 	.byte	0x04, 0x4f
        /*00fe*/ 	.short	(.L_50 - .L_49)


	//   ....[0]....
.L_49:
        /*0100*/ 	.word	0x00000004


	//   ....[1]....
        /*0104*/ 	.word	0x00000005


	//----- nvinfo : EIATTR_RESERVED_SMEM_USED
	.align		4
.L_50:
        /*0108*/ 	.byte	0x01, 0x41
	.zero		2


	//----- nvinfo : EIATTR_SPARSE_MMA_MASK
	.align		4
        /*010c*/ 	.byte	0x03, 0x50
        /*010e*/ 	.short	0x0000


	//----- nvinfo : EIATTR_TCGEN05_2CTA_USED
	.align		4
        /*0110*/ 	.byte	0x01, 0x52
	.zero		2


	//----- nvinfo : EIATTR_MAXREG_COUNT
	.align		4
        /*0114*/ 	.byte	0x03, 0x1b
        /*0116*/ 	.short	0x00ff


	//----- nvinfo : EIATTR_NUM_BARRIERS
	.align		4
        /*0118*/ 	.byte	0x02, 0x4c
        /*011a*/ 	.byte	0x01
	.zero		1


	//----- nvinfo : EIATTR_ANNOTATIONS
	.align		4
        /*011c*/ 	.byte	0x04, 0x55
        /*011e*/ 	.short	(.L_52 - .L_51)


	//   ....[0]....
.L_51:
        /*0120*/ 	.word	0x00000001
        /*0124*/ 	.byte	0x30, 0x0d, 0x00, 0x00, 0x01, 0x00, 0x00, 0x00, 0xe0, 0x0d, 0x00, 0x00, 0x01, 0x00, 0x00, 0x00
        /* <DEDUP_REMOVED lines=1911> */
        /*78a4*/ 	.byte	0x10, 0x1a, 0x02, 0x00


	//----- nvinfo : EIATTR_INT_WARP_WIDE_INSTR_OFFSETS
	.align		4
.L_52:
        /*78a8*/ 	.byte	0x04, 0x31
        /*78aa*/ 	.short	(.L_54 - .L_53)


	//   ....[0]....
.L_53:
        /*78ac*/ 	.word	0x00002540


	//   ....[1]....
        /*78b0*/ 	.word	0x000025a0


	//   ....[2]....
        /*78b4*/ 	.word	0x00006cf0


	//   ....[3]....
        /*78b8*/ 	.word	0x000248a0


	//   ....[4]....
        /*78bc*/ 	.word	0x000248f0


	//----- nvinfo : EIATTR_COOP_GROUP_MASK_REGIDS
	.align		4
.L_54:
        /*78c0*/ 	.byte	0x04, 0x29
        /*78c2*/ 	.short	(.L_56 - .L_55)


	//   ....[0]....
.L_55:
        /*78c4*/ 	.word	0xffffffff


	//   ....[1]....
        /*78c8*/ 	.word	0xffffffff


	//   ....[2]....
        /*78cc*/ 	.word	0xffffffff


	//   ....[3]....
        /*78d0*/ 	.word	0xffffffff


	//----- nvinfo : EIATTR_COOP_GROUP_INSTR_OFFSETS
	.align		4
.L_56:
        /*78d4*/ 	.byte	0x04, 0x28
        /*78d6*/ 	.short	(.L_58 - .L_57)


	//   ....[0]....
.L_57:
        /*78d8*/ 	.word	0x00000070


	//   ....[1]....
        /*78dc*/ 	.word	0x00000670


	//   ....[2]....
        /*78e0*/ 	.word	0x00024730


	//   ....[3]....
        /*78e4*/ 	.word	0x000249a0


	//----- nvinfo : EIATTR_VRC_CTA_INIT_COUNT
	.align		4
.L_58:
        /*78e8*/ 	.byte	0x02, 0x4a
        /*78ea*/ 	.byte	0x80
	.zero		1


	//----- nvinfo : EIATTR_MBARRIER_INSTR_OFFSETS
	.align		4
        /*78ec*/ 	.byte	0x04, 0x39
        /*78ee*/ 	.short	(.L_60 - .L_59)


	//   ....[0]....
.L_59:
        /*78f0*/ 	.word	0x000002f0
        /*78f4*/ 	.word	0x00000007
        /*78f8*/ 	.word	0x00000000
        /*78fc*/ 	.short	0x010a
        /*78fe*/ 	.byte	0xff
	.zero		1


	//   ....[1]....
        /*7900*/ 	.word	0x00000310
        /*7904*/ 	.word	0x00000007
        /*7908*/ 	.word	0x00000000
        /*790c*/ 	.short	0x010a
        /*790e*/ 	.byte	0xff
	.zero		1


	//   ....[2]....
        /*7910*/ 	.word	0x000004e0
        /*7914*/ 	.word	0x00000009
        /*7918*/ 	.word	0x00000000
        /*791c*/ 	.short	0x010a
        /*791e*/ 	.byte	0xff
	.zero		1


	//   ....[3]....
        /*7920*/ 	.word	0x00000500
        /*7924*/ 	.word	0x00000009
        /*7928*/ 	.word	0x00000000
        /*792c*/ 	.short	0x010a
        /*792e*/ 	.byte	0xff
	.zero		1


	//   ....[4]....
        /*7930*/ 	.word	0x000005f0
        /*7934*/ 	.word	0x00000005
        /*7938*/ 	.word	0x00000000
        /*793c*/ 	.short	0x0101
        /*793e*/ 	.byte	0xff
	.zero		1


	//   ....[5]....
        /*7940*/ 	.word	0x00002780
        /*7944*/ 	.word	0x000000ff
        /*7948*/ 	.word	0x00000000
        /*794c*/ 	.short	0x0100
        /*794e*/ 	.byte	0x08
	.zero		1


	//   ....[6]....
        /*7950*/ 	.word	0x00006d50
        /*7954*/ 	.word	0x000000ff
        /*7958*/ 	.word	0x00024008
        /*795c*/ 	.short	0x0100
        /*795e*/ 	.byte	0x05
	.zero		1


	//   ....[7]....
        /*7960*/ 	.word	0x00012410
        /*7964*/ 	.word	0x000000ff
        /*7968*/ 	.word	0x00000000
        /*796c*/ 	.short	0x010a
        /*796e*/ 	.byte	0x08
	.zero		1


	//   ....[8]....
        /*7970*/ 	.word	0x000219b0
        /*7974*/ 	.word	0x000000ff
        /*7978*/ 	.word	0x00000000
        /*797c*/ 	.short	0x010a
        /*797e*/ 	.byte	0x08
	.zero		1


	//   ....[9]....
        /*7980*/ 	.word	0x00021a30
        /*7984*/ 	.word	0x000000ff
        /*7988*/ 	.word	0x00024000
        /*798c*/ 	.short	0x0108
        /*798e*/ 	.byte	0x05
	.zero		1


	//   ....[10]....
        /*7990*/ 	.word	0x00021a60
        /*7994*/ 	.word	0x000000ff
        /*7998*/ 	.word	0x00024008
        /*799c*/ 	.short	0x0108
        /*799e*/ 	.byte	0x05
	.zero		1


	//   ....[11]....
        /*79a0*/ 	.word	0x000249d0
        /*79a4*/ 	.word	0x00000007
        /*79a8*/ 	.word	0x00000000
        /*79ac*/ 	.short	0x010a
        /*79ae*/ 	.byte	0xff
	.zero		1


	//   ....[12]....
        /*79b0*/ 	.word	0x00024a30
        /*79b4*/ 	.word	0x00000009
        /*79b8*/ 	.word	0x00000000
        /*79bc*/ 	.short	0x010a
        /*79be*/ 	.byte	0xff
	.zero		1


	//   ....[13]....
        /*79c0*/ 	.word	0x00024a80
        /*79c4*/ 	.word	0x000000ff
        /*79c8*/ 	.word	0x00000000
        /*79cc*/ 	.short	0x010a
        /*79ce*/ 	.byte	0x08
	.zero		1


	//   ....[14]....
        /*79d0*/ 	.word	0x00024ab0
        /*79d4*/ 	.word	0x000000ff
        /*79d8*/ 	.word	0x00000000
        /*79dc*/ 	.short	0x010a
        /*79de*/ 	.byte	0x08
	.zero		1


	//----- nvinfo : EIATTR_NUM_MBARRIERS
	.align		4
.L_60:
        /*79e0*/ 	.byte	0x03, 0x38
        /*79e2*/ 	.short	0x0002


	//----- nvinfo : EIATTR_EXIT_INSTR_OFFSETS
	.align		4
        /*79e4*/ 	.byte	0x04, 0x1c
        /*79e6*/ 	.short	(.L_62 - .L_61)


	//   ....[0]....
.L_61:
        /*79e8*/ 	.word	0x000249b0


	//----- nvinfo : EIATTR_REQNTID
	.align		4
.L_62:
        /*79ec*/ 	.byte	0x04, 0x10
        /*79ee*/ 	.short	(.L_64 - .L_63)
.L_63:
        /*79f0*/ 	.word	0x00000080
        /*79f4*/ 	.word	0x00000001
        /*79f8*/ 	.word	0x00000001


	//----- nvinfo : EIATTR_CRS_STACK_SIZE
	.align		4
.L_64:
        /*79fc*/ 	.byte	0x04, 0x1e
        /*79fe*/ 	.short	(.L_66 - .L_65)
.L_65:
        /*7a00*/ 	.word	0x00000000


	//----- nvinfo : EIATTR_CBANK_PARAM_SIZE
	.align		4
.L_66:
        /*7a04*/ 	.byte	0x03, 0x19
        /*7a06*/ 	.short	0x0050


	//----- nvinfo : EIATTR_PARAM_CBANK
	.align		4
        /*7a08*/ 	.byte	0x04, 0x0a
        /*7a0a*/ 	.short	(.L_68 - .L_67)
	.align		4
.L_67:
        /*7a0c*/ 	.word	index@(.nv.constant0.matmul_kernel)
        /*7a10*/ 	.short	0x0380
        /*7a12*/ 	.short	0x0050


	//----- nvinfo : EIATTR_SW_WAR
	.align		4
.L_68:
        /*7a14*/ 	.byte	0x04, 0x36
        /*7a16*/ 	.short	(.L_70 - .L_69)
.L_69:
        /*7a18*/ 	.word	0x00000008
.L_70:


//--------------------- .nv.compat                --------------------------
	.section	.nv.compat,"",@"SHT_CUDA_COMPAT_INFO"
	.align	4
        /*0000*/ 	.byte	0x02, 0x02, 0x02, 0x00, 0x02, 0x05, 0x05, 0x00, 0x02, 0x03, 0x00, 0x00, 0x02, 0x06, 0x01, 0x00


//--------------------- .nv.callgraph             --------------------------
	.section	.nv.callgraph,"",@"SHT_CUDA_CALLGRAPH"
	.align	4
	.sectionentsize	8
	.align		4
        /*0000*/ 	.word	0x00000000
	.align		4
        /*0004*/ 	.word	0xffffffff
	.align		4
        /*0008*/ 	.word	0x00000000
	.align		4
        /*000c*/ 	.word	0xfffffffe
	.align		4
        /*0010*/ 	.word	0x00000000
	.align		4
        /*0014*/ 	.word	0xfffffffd
	.align		4
        /*0018*/ 	.word	0x00000000
	.align		4
        /*001c*/ 	.word	0xfffffffc


//--------------------- .text.matmul_kernel       --------------------------
	.section	.text.matmul_kernel,"ax",@progbits
	.align	128
        .global         matmul_kernel
        .type           matmul_kernel,@function
        .size           matmul_kernel,(.L_x_28 - matmul_kernel)
        .other          matmul_kernel,@"STO_CUDA_ENTRY STV_DEFAULT"
matmul_kernel:
.text.matmul_kernel:
[----:B------:R-:W0:Y:S01]  /*0000*/  LDC R1, c[0x0][0x37c] ;  /* 0x0000df00ff017b82 */ /* 0x000e220000000800 */
[----:B------:R-:W1:Y:S01]  /*0010*/  S2R R0, SR_TID.X ;  /* 0x0000000000007919 */ /* 0x000e620000002100 */
[----:B0-----:R-:W-:Y:S01]  /*0020*/  VIADD R1, R1, 0xffffe8e8 ;  /* 0xffffe8e801017836 */ /* 0x001fe20000000000 */
[----:B-1----:R-:W-:-:S13]  /*0030*/  ISETP.GE.U32.AND P0, PT, R0, 0x20, PT ;  /* 0x000000200000780c */ /* 0x002fda0003f06070 */
[----:B------:R-:W-:Y:S02]  /*0040*/  VOTEU.ANY UP0, P0 ;  /* 0x0000000000ff7886 */ /* 0x000fe40000000100 */
[----:B------:R-:W-:Y:S05]  /*0050*/  BRA.U UP0, `(.L_x_0) ;  /* 0x0000000500887547 */ /* 0x000fea000b800000 */
[----:B------:R-:W0:Y:S01]  /*0060*/  S2R R11, SR_CgaCtaId ;  /* 0x00000000000b7919 */ /* 0x000e220000008800 */
[----:B------:R-:W-:Y:S01]  /*0070*/  NOP ;  /* 0x0000000000007918 */ /* 0x000fe20000000000 */
[----:B------:R-:W-:-:S04]  /*0080*/  MOV R0, 0x40 ;  /* 0x0000004000007802 */ /* 0x000fc80000000f00 */
[----:B0-----:R-:W-:Y:S02]  /*0090*/  LEA R2, R11, R0, 0x18 ;  /* 0x000000000b027211 */ /* 0x001fe400078ec0ff */
[----:B------:R-:W-:-:S04]  /*00a0*/  MOV R0, 0x400 ;  /* 0x0000040000007802 */ /* 0x000fc80000000f00 */
[----:B------:R-:W0:Y:S01]  /*00b0*/  LDS.U8 R2, [R2] ;  /* 0x0000000002027984 */ /* 0x000e220000000000 */
[----:B------:R-:W-:Y:S02]  /*00c0*/  LEA R0, R11, R0, 0x18 ;  /* 0x000000000b007211 */ /* 0x000fe400078ec0ff */
[----:B0-----:R-:W-:-:S13]  /*00d0*/  ISETP.NE.AND P0, PT, R2, RZ, PT ;  /* 0x000000ff0200720c */ /* 0x001fda0003f05270 */
[----:B------:R-:W-:Y:S05]  /*00e0*/  @P0 BRA `(.L_x_1) ;  /* 0x00000004004c0947 */ /* 0x000fea0003800000 */
[C---:B------:R-:W-:Y:S02]  /*00f0*/  LOP3.LUT R2, R11.reuse, 0x1, RZ, 0xc0, !PT ;  /* 0x000000010b027812 */ /* 0x040fe400078ec0ff */
[----:B------:R-:W-:Y:S02]  /*0100*/  LOP3.LUT R5, R11, 0x1, RZ, 0x3c, !PT ;  /* 0x000000010b057812 */ /* 0x000fe400078e3cff */
[----:B------:R-:W-:-:S13]  /*0110*/  ISETP.NE.U32.AND P0, PT, R2, 0x1, PT ;  /* 0x000000010200780c */ /* 0x000fda0003f05070 */
[----:B------:R-:W-:Y:S05]  /*0120*/  @!P0 BRA `(.L_x_2) ;  /* 0x0000000000c08947 */ /* 0x000fea0003800000 */
[----:B------:R-:W-:Y:S01]  /*0130*/  ELECT P1, URZ, PT ;  /* 0x0000000000ff782f */ /* 0x000fe20003820000 */
[----:B------:R-:W-:-:S12]  /*0140*/  BSSY B0, `(.L_x_2) ;  /* 0x000002e000007945 */ /* 0x000fd80003800000 */
[----:B------:R-:W-:Y:S05]  /*0150*/  @!P1 BRA `(.L_x_3) ;  /* 0x0000000000b09947 */ /* 0x000fea0003800000 */
[----:B------:R-:W-:-:S05]  /*0160*/  UMOV UR4, 0x4 ;  /* 0x0000000400047882 */ /* 0x000fca0000000000 */
[----:B------:R-:W-:Y:S04]  /*0170*/  DEPBAR.LE SB0, 0x36 ;  /* 0x00008d800000791a */ /* 0x000fe80000000000 */
[----:B------:R-:W0:Y:S02]  /*0180*/  UTCATOMSWS.2CTA.FIND_AND_SET.ALIGN UP1, UR4, UR4 ;  /* 0x00000004000475e3 */ /* 0x000e240008220800 */
[----:B0-----:R-:W-:Y:S01]  /*0190*/  PLOP3.LUT P1, PT, PT, PT, UP1, 0x80, 0x8 ;  /* 0x000000000008781c */ /* 0x001fe20003f2f018 */
[----:B------:R-:W-:-:S03]  /*01a0*/  IMAD.U32 R4, RZ, RZ, UR4 ;  /* 0x00000004ff047e24 */ /* 0x000fc6000f8e00ff */
[----:B------:R-:W-:-:S04]  /*01b0*/  SEL R2, RZ, 0xffffffff, !P1 ;  /* 0xffffffffff027807 */ /* 0x000fc80004800000 */
[----:B------:R-:W-:-:S13]  /*01c0*/  ISETP.NE.AND P1, PT, R2, RZ, PT ;  /* 0x000000ff0200720c */ /* 0x000fda0003f25270 */
[----:B------:R-:W-:Y:S05]  /*01d0*/  @P1 BRA `(.L_x_4) ;  /* 0x0000000000241947 */ /* 0x000fea0003800000 */
.L_x_5:
[----:B------:R-:W-:Y:S05]  /*01e0*/  NANOSLEEP 0x64 ;  /* 0x000000640000795d */ /* 0x000fea0003800000 */
[----:B------:R-:W-:-:S05]  /*01f0*/  UMOV UR4, 0x4 ;  /* 0x0000000400047882 */ /* 0x000fca0000000000 */
[----:B------:R-:W-:Y:S04]  /*0200*/  DEPBAR.LE SB0, 0x36 ;  /* 0x00008d800000791a */ /* 0x000fe80000000000 */
[----:B------:R-:W0:Y:S02]  /*0210*/  UTCATOMSWS.2CTA.FIND_AND_SET.ALIGN UP1, UR4, UR4 ;  /* 0x00000004000475e3 */ /* 0x000e240008220800 */
[----:B0-----:R-:W-:Y:S01]  /*0220*/  PLOP3.LUT P1, PT, PT, PT, UP1, 0x80, 0x8 ;  /* 0x000000000008781c */ /* 0x001fe20003f2f018 */
[----:B------:R-:W-:-:S03]  /*0230*/  IMAD.U32 R4, RZ, RZ, UR4 ;  /* 0x00000004ff047e24 */ /* 0x000fc6000f8e00ff */
[----:B------:R-:W-:-:S04]  /*0240*/  SEL R2, RZ, 0xffffffff, !P1 ;  /* 0xffffffffff027807 */ /* 0x000fc80004800000 */
[----:B------:R-:W-:-:S13]  /*0250*/  ISETP.NE.AND P1, PT, R2, RZ, PT ;  /* 0x000000ff0200720c */ /* 0x000fda0003f25270 */
[----:B------:R-:W-:Y:S05]  /*0260*/  @!P1 BRA `(.L_x_5) ;  /* 0xfffffffc00dc9947 */ /* 0x000fea000383ffff */
.L_x_4:
[----:B------:R-:W-:Y:S01]  /*0270*/  MOV R2, 0x60 ;  /* 0x0000006000027802 */ /* 0x000fe20000000f00 */
[----:B------:R-:W-:Y:S01]  /*0280*/  IMAD.MOV.U32 R10, RZ, RZ, 0x4 ;  /* 0x00000004ff0a7424 */ /* 0x000fe200078e00ff */
[----:B------:R-:W-:Y:S01]  /*0290*/  MOV R3, 0x58 ;  /* 0x0000005800037802 */ /* 0x000fe20000000f00 */
[----:B------:R-:W-:Y:S01]  /*02a0*/  IMAD.MOV.U32 R13, RZ, RZ, 0xf ;  /* 0x0000000fff0d7424 */ /* 0x000fe200078e00ff */
[C---:B------:R-:W-:Y:S02]  /*02b0*/  LEA R6, R11.reuse, R2, 0x18 ;  /* 0x000000020b067211 */ /* 0x040fe400078ec0ff */
[----:B------:R-:W-:-:S03]  /*02c0*/  LEA R7, R11, R3, 0x18 ;  /* 0x000000030b077211 */ /* 0x000fc600078ec0ff */
[----:B------:R-:W0:Y:S02]  /*02d0*/  LDS R2, [R6] ;  /* 0x0000000006027984 */ /* 0x000e240000000800 */
[----:B0-----:R-:W-:-:S04]  /*02e0*/  IMAD.U32 R2, R2, -0x80000000, RZ ;  /* 0x8000000002027824 */ /* 0x001fc800078e00ff */
[----:B------:R-:W0:Y:S02]  /*02f0*/  SYNCS.PHASECHK.TRANS64.TRYWAIT P1, [R7+URZ], R2 ;  /* 0x00000002070075a7 */ /* 0x000e2400080211ff */
[----:B0-----:R-:W-:Y:S05]  /*0300*/  @P1 BRA `(.L_x_6) ;  /* 0x0000000000081947 */ /* 0x001fea0003800000 */
[----:B------:R-:W0:Y:S02]  /*0310*/  SYNCS.PHASECHK.TRANS64.TRYWAIT P1, [R7+URZ], R2 ;  /* 0x00000002070075a7 */ /* 0x000e2400080211ff */
[----:B0-----:R-:W-:Y:S05]  /*0320*/  @!P1 BRA `(.L_x_7) ;  /* 0x0000024400a49947 */ /* 0x001fea0003800000 */
.L_x_6:
[C---:B------:R-:W-:Y:S01]  /*0330*/  PRMT R9, R5.reuse, 0x654, R7 ;  /* 0x0000065405097816 */ /* 0x040fe20000000007 */
[C---:B0-----:R-:W-:Y:S01]  /*0340*/  IMAD.SHL.U32 R3, R4.reuse, 0x20, RZ ;  /* 0x0000002004037824 */ /* 0x041fe200078e00ff */
[----:B------:R-:W-:Y:S01]  /*0350*/  PRMT R8, R5, 0x654, R0 ;  /* 0x0000065405087816 */ /* 0x000fe20000000000 */
[----:B------:R-:W-:Y:S01]  /*0360*/  IMAD.MOV.U32 R12, RZ, RZ, 0x1 ;  /* 0x00000001ff0c7424 */ /* 0x000fe200078e00ff */
[----:B------:R0:W-:Y:S01]  /*0370*/  SYNCS.ARRIVE.TRANS64.RED RZ, [R9+URZ], R10 ;  /* 0x0000000a09ff79a7 */ /* 0x0001e200080004ff */
[----:B------:R-:W-:Y:S01]  /*0380*/  VIADD R7, R4, 0x10 ;  /* 0x0000001004077836 */ /* 0x000fe20000000000 */
[----:B------:R1:W-:Y:S01]  /*0390*/  STS [R0], R3 ;  /* 0x0000000300007388 */ /* 0x0003e20000000800 */
[----:B------:R-:W-:-:S03]  /*03a0*/  SHF.L.U32 R2, R13, R4, RZ ;  /* 0x000000040d027219 */ /* 0x000fc600000006ff */
[----:B------:R-:W-:Y:S01]  /*03b0*/  SHF.L.U32 R7, R12, R7, RZ ;  /* 0x000000070c077219 */ /* 0x000fe200000006ff */
[----:B------:R1:W-:Y:S01]  /*03c0*/  STAS [R8.64], R4 ;  /* 0x0000000408007dbd */ /* 0x0003e2000c0008ff */
[----:B0-----:R-:W-:Y:S02]  /*03d0*/  MOV R10, 0x50 ;  /* 0x00000050000a7802 */ /* 0x001fe40000000f00 */
[----:B------:R-:W-:Y:S02]  /*03e0*/  LOP3.LUT R2, R7, R2, RZ, 0xfc, !PT ;  /* 0x0000000207027212 */ /* 0x000fe400078efcff */
[----:B------:R-:W-:-:S05]  /*03f0*/  LEA R7, R11, R10, 0x18 ;  /* 0x0000000a0b077211 */ /* 0x000fca00078ec0ff */
[----:B------:R1:W-:Y:S04]  /*0400*/  ATOMS.OR RZ, [R7], R2 ;  /* 0x0000000207ff738c */ /* 0x0003e80003000000 */
[----:B------:R1:W-:Y:S02]  /*0410*/  ATOMS.XOR RZ, [R6], R12 ;  /* 0x0000000c06ff738c */ /* 0x0003e40003800000 */
.L_x_3:
[----:B------:R-:W-:Y:S05]  /*0420*/  BSYNC B0 ;  /* 0x0000000000007941 */ /* 0x000fea0003800000 */
.L_x_2:
[----:B------:R-:W-:Y:S05]  /*0430*/  @P0 BRA `(.L_x_8) ;  /* 0x0000000000880947 */ /* 0x000fea0003800000 */
[----:B------:R-:W-:Y:S05]  /*0440*/  WARPSYNC.ALL ;  /* 0x0000000000007948 */ /* 0x000fea0003800000 */
[----:B------:R-:W-:Y:S01]  /*0450*/  NOP ;  /* 0x0000000000007918 */ /* 0x000fe20000000000 */
[----:B------:R-:W-:-:S13]  /*0460*/  ELECT P0, URZ, PT ;  /* 0x0000000000ff782f */ /* 0x000fda0003800000 */
[----:B------:R-:W-:Y:S05]  /*0470*/  @!P0 BRA `(.L_x_8) ;  /* 0x0000000000788947 */ /* 0x000fea0003800000 */
[----:B-1----:R-:W-:Y:S02]  /*0480*/  MOV R2, 0x60 ;  /* 0x0000006000027802 */ /* 0x002fe40000000f00 */
[----:B------:R-:W-:Y:S02]  /*0490*/  MOV R4, 0x58 ;  /* 0x0000005800047802 */ /* 0x000fe40000000f00 */
        /* <DEDUP_REMOVED lines=8> */
.L_x_9:
[----:B------:R-:W1:Y:S01]  /*0520*/  LDS R2, [R0] ;  /* 0x0000000000027984 */ /* 0x000e620000000800 */
[----:B------:R-:W-:Y:S01]  /*0530*/  IMAD.MOV.U32 R7, RZ, RZ, 0xf ;  /* 0x0000000fff077424 */ /* 0x000fe200078e00ff */
[----:B------:R-:W-:Y:S01]  /*0540*/  PRMT R5, R5, 0x654, R9 ;  /* 0x0000065405057816 */ /* 0x000fe20000000009 */
[----:B------:R-:W-:Y:S02]  /*0550*/  IMAD.MOV.U32 R13, RZ, RZ, 0x1 ;  /* 0x00000001ff0d7424 */ /* 0x000fe400078e00ff */
[C---:B01----:R-:W-:Y:S02]  /*0560*/  IMAD.SHL.U32 R3, R2.reuse, 0x20, RZ ;  /* 0x0000002002037824 */ /* 0x043fe400078e00ff */
[----:B------:R-:W-:Y:S01]  /*0570*/  VIADD R4, R2, 0x10 ;  /* 0x0000001002047836 */ /* 0x000fe20000000000 */
[----:B------:R-:W-:Y:S02]  /*0580*/  SHF.L.U32 R2, R7, R2, RZ ;  /* 0x0000000207027219 */ /* 0x000fe400000006ff */
[----:B------:R0:W-:Y:S02]  /*0590*/  STS [R0], R3 ;  /* 0x0000000300007388 */ /* 0x0001e40000000800 */
[----:B------:R-:W-:-:S02]  /*05a0*/  SHF.L.U32 R7, R13, R4, RZ ;  /* 0x000000040d077219 */ /* 0x000fc400000006ff */
[----:B------:R-:W-:Y:S02]  /*05b0*/  MOV R4, 0x50 ;  /* 0x0000005000047802 */ /* 0x000fe40000000f00 */
[----:B------:R-:W-:Y:S02]  /*05c0*/  LOP3.LUT R2, R7, R2, RZ, 0xfc, !PT ;  /* 0x0000000207027212 */ /* 0x000fe400078efcff */
[----:B------:R-:W-:-:S05]  /*05d0*/  LEA R11, R11, R4, 0x18 ;  /* 0x000000040b0b7211 */ /* 0x000fca00078ec0ff */
[----:B------:R0:W-:Y:S01]  /*05e0*/  ATOMS.OR RZ, [R11], R2 ;  /* 0x000000020bff738c */ /* 0x0001e20003000000 */
[----:B------:R0:W-:Y:S03]  /*05f0*/  SYNCS.ARRIVE.TRANS64.RED.A1T0 RZ, [R5+URZ], RZ ;  /* 0x000000ff05ff79a7 */ /* 0x0001e600081004ff */
[----:B------:R0:W-:Y:S01]  /*0600*/  ATOMS.XOR RZ, [R6], R13 ;  /* 0x0000000d06ff738c */ /* 0x0001e20003800000 */
[----:B------:R-:W-:Y:S05]  /*0610*/  BRA `(.L_x_8) ;  /* 0x0000000000107947 */ /* 0x000fea0003800000 */
.L_x_1:
[----:B------:R-:W-:Y:S01]  /*0620*/  IMAD.MOV.U32 R3, RZ, RZ, -0x1 ;  /* 0xffffffffff037424 */ /* 0x000fe200078e00ff */
[----:B------:R-:W-:-:S04]  /*0630*/  MOV R2, 0x660 ;  /* 0x0000066000027802 */ /* 0x000fc80000000f00 */
[----:B------:R0:W-:Y:S03]  /*0640*/  STS [R0], R3 ;  /* 0x0000000300007388 */ /* 0x0001e60000000800 */
[----:B0-----:R-:W-:Y:S05]  /*0650*/  CALL.REL.NOINC `($__internal_1_$__cuda_sm10x_tcgen05_guardrail_trap_phase_invalid_during_alloc) ;  /* 0x00000244002c7944 */ /* 0x001fea0003c00000 */
.L_x_8:
[----:B------:R-:W-:Y:S05]  /*0660*/  WARPSYNC.ALL ;  /* 0x0000000000007948 */ /* 0x000fea0003800000 */
[----:B------:R-:W-:Y:S01]  /*0670*/  NOP ;  /* 0x0000000000007918 */ /* 0x000fe20000000000 */
.L_x_0:
[----:B01----:R-:W0:Y:S08]  /*0680*/  LDC.64 R2, c[0x0][0x398] ;  /* 0x0000e600ff027b82 */ /* 0x003e300000000a00 */
[----:B------:R-:W1:Y:S02]  /*0690*/  S2UR UR5, SR_CgaSize ;  /* 0x00000000000579c3 */ /* 0x000e640000008a00 */
[----:B-1----:R-:W-:-:S12]  /*06a0*/  UIMAD UR5, UR5, -0xa0, URZ ;  /* 0xffffff60050578a4 */ /* 0x002fd8000f8e02ff */
[----:B------:R-:W1:Y:S01]  /*06b0*/  LDCU UR5, c[0x0][UR5+0x2b0] ;  /* 0x00005600050577ac */ /* 0x000e620008000800 */
[----:B------:R-:W2:Y:S01]  /*06c0*/  S2R R36, SR_TID.X ;  /* 0x0000000000247919 */ /* 0x000ea20000002100 */
[----:B------:R-:W3:Y:S01]  /*06d0*/  LDCU.128 UR12, c[0x0][0x380] ;  /* 0x00007000ff0c77ac */ /* 0x000ee20008000c00 */
[----:B------:R-:W4:Y:S01]  /*06e0*/  S2R R34, SR_CgaCtaId ;  /* 0x0000000000227919 */ /* 0x000f220000008800 */
[----:B------:R-:W5:Y:S08]  /*06f0*/  S2UR UR4, SR_CTAID.X ;  /* 0x00000000000479c3 */ /* 0x000f700000002500 */
[----:B------:R-:W3:Y:S01]  /*0700*/  LDC R78, c[0x0][0x3a0] ;  /* 0x0000e800ff4e7b82 */ /* 0x000ee20000000800 */
[----:B0-----:R-:W-:Y:S01]  /*0710*/  VIADD R0, R3, 0x3f ;  /* 0x0000003f03007836 */ /* 0x001fe20000000000 */
[----:B------:R-:W-:-:S06]  /*0720*/  IABS R24, R2 ;  /* 0x0000000200187213 */ /* 0x000fcc0000000000 */
[----:B------:R-:W0:Y:S01]  /*0730*/  LDC.64 R162, c[0x0][0x3a8] ;  /* 0x0000ea00ffa27b82 */ /* 0x000e220000000a00 */
[----:B------:R-:W-:Y:S02]  /*0740*/  SHF.R.S32.HI R5, RZ, 0x1f, R0 ;  /* 0x0000001fff057819 */ /* 0x000fe40000011400 */
[----:B-----5:R-:W-:Y:S02]  /*0750*/  I2FP.F32.U32 R7, UR4 ;  /* 0x0000000400077c45 */ /* 0x020fe40008201000 */
[----:B------:R-:W-:-:S03]  /*0760*/  LEA.HI R5, R5, R0, RZ, 0x6 ;  /* 0x0000000005057211 */ /* 0x000fc600078f30ff */
[----:B------:R-:W5:Y:S01]  /*0770*/  S2UR UR4, SR_CgaCtaId ;  /* 0x00000000000479c3 */ /* 0x000f620000008800 */
[----:B--2---:R-:W-:Y:S01]  /*0780*/  SHF.R.U32.HI R15, RZ, 0x5, R36 ;  /* 0x00000005ff0f7819 */ /* 0x004fe20000011624 */
[----:B-1----:R-:W-:Y:S01]  /*0790*/  FMUL R7, R7, UR5 ;  /* 0x0000000507077c20 */ /* 0x002fe20008400000 */
[----:B------:R-:W-:-:S03]  /*07a0*/  SHF.R.S32.HI R5, RZ, 0x6, R5 ;  /* 0x00000006ff057819 */ /* 0x000fc60000011405 */
[----:B------:R-:W-:Y:S02]  /*07b0*/  F2I.U32.TRUNC.NTZ R9, R7 ;  /* 0x0000000700097305 */ /* 0x000fe4000020f000 */
[----:B------:R-:W-:-:S05]  /*07c0*/  IMAD.SHL.U32 R6, R5, 0x8, RZ ;  /* 0x0000000805067824 */ /* 0x000fca00078e00ff */
[----:B------:R-:W-:-:S04]  /*07d0*/  IABS R11, R6 ;  /* 0x00000006000b7213 */ /* 0x000fc80000000000 */
[----:B------:R-:W1:Y:S08]  /*07e0*/  I2F.RP R0, R11 ;  /* 0x0000000b00007306 */ /* 0x000e700000209400 */
[----:B-1----:R-:W1:Y:S02]  /*07f0*/  MUFU.RCP R0, R0 ;  /* 0x0000000000007308 */ /* 0x002e640000001000 */
[----:B-1----:R-:W-:Y:S01]  /*0800*/  VIADD R4, R0, 0xffffffe ;  /* 0x0ffffffe00047836 */ /* 0x002fe20000000000 */
[----:B------:R-:W-:-:S05]  /*0810*/  IABS R0, R9 ;  /* 0x0000000900007213 */ /* 0x000fca0000000000 */
[----:B------:R1:W2:Y:S02]  /*0820*/  F2I.FTZ.U32.TRUNC.NTZ R5, R4 ;  /* 0x0000000400057305 */ /* 0x0002a4000021f000 */
[----:B-1----:R-:W-:Y:S02]  /*0830*/  IMAD.MOV.U32 R4, RZ, RZ, RZ ;  /* 0x000000ffff047224 */ /* 0x002fe400078e00ff */
[----:B--2---:R-:W-:-:S04]  /*0840*/  IMAD.MOV R8, RZ, RZ, -R5 ;  /* 0x000000ffff087224 */ /* 0x004fc800078e0a05 */
[----:B------:R-:W-:Y:S01]  /*0850*/  IMAD R13, R8, R11, RZ ;  /* 0x0000000b080d7224 */ /* 0x000fe200078e02ff */
[----:B------:R-:W-:-:S03]  /*0860*/  IABS R8, R6 ;  /* 0x0000000600087213 */ /* 0x000fc60000000000 */
[----:B------:R-:W-:Y:S01]  /*0870*/  IMAD.HI.U32 R5, R5, R13, R4 ;  /* 0x0000000d05057227 */ /* 0x000fe200078e0004 */
[----:B------:R-:W-:Y:S02]  /*0880*/  IADD3 R4, PT, PT, RZ, -R8, RZ ;  /* 0x80000008ff047210 */ /* 0x000fe40007ffe0ff */
[----:B------:R-:W-:-:S03]  /*0890*/  MOV R8, 0x400 ;  /* 0x0000040000087802 */ /* 0x000fc60000000f00 */
[----:B------:R-:W-:Y:S01]  /*08a0*/  IMAD.HI.U32 R5, R5, R0, RZ ;  /* 0x0000000005057227 */ /* 0x000fe200078e00ff */
[----:B------:R-:W-:-:S03]  /*08b0*/  R2UR UR5, R8 ;  /* 0x00000000080572ca */ /* 0x000fc600000e0000 */
[----:B------:R-:W-:Y:S01]  /*08c0*/  IMAD R0, R5, R4, R0 ;  /* 0x0000000405007224 */ /* 0x000fe200078e0200 */
[----:B------:R-:W-:Y:S04]  /*08d0*/  BAR.SYNC.DEFER_BLOCKING 0x0 ;  /* 0x0000000000007b1d */ /* 0x000fe80000010000 */
[----:B------:R-:W-:-:S05]  /*08e0*/  ISETP.GT.U32.AND P1, PT, R11, R0, PT ;  /* 0x000000000b00720c */ /* 0x000fca0003f24070 */
[----:B-----5:R-:W-:Y:S01]  /*08f0*/  ULEA UR5, UR4, UR5, 0x18 ;  /* 0x0000000504057291 */ /* 0x020fe2000f8ec0ff */
[----:B------:R-:W1:Y:S07]  /*0900*/  LDCU UR4, c[0x0][0x3a4] ;  /* 0x00007480ff0477ac */ /* 0x000e6e0008000800 */
[----:B------:R-:W-:Y:S02]  /*0910*/  @!P1 IMAD.IADD R0, R0, 0x1, -R11 ;  /* 0x0000000100009824 */ /* 0x000fe400078e0a0b */
[----:B------:R-:W-:Y:S01]  /*0920*/  @!P1 VIADD R5, R5, 0x1 ;  /* 0x0000000105059836 */ /* 0x000fe20000000000 */
[----:B------:R-:W-:-:S02]  /*0930*/  ISETP.NE.AND P1, PT, R6, RZ, PT ;  /* 0x000000ff0600720c */ /* 0x000fc40003f25270 */
[----:B------:R-:W-:Y:S02]  /*0940*/  ISETP.GE.U32.AND P0, PT, R0, R11, PT ;  /* 0x0000000b0000720c */ /* 0x000fe40003f06070 */
[----:B------:R-:W-:-:S04]  /*0950*/  LOP3.LUT R0, R9, R6, RZ, 0x3c, !PT ;  /* 0x0000000609007212 */ /* 0x000fc800078e3cff */
[----:B------:R-:W-:Y:S01]  /*0960*/  ISETP.GE.AND P2, PT, R0, RZ, PT ;  /* 0x000000ff0000720c */ /* 0x000fe20003f46270 */
[----:B------:R-:W-:-:S06]  /*0970*/  VIADD R0, R2, 0x1ff ;  /* 0x000001ff02007836 */ /* 0x000fcc0000000000 */
[----:B------:R-:W-:-:S04]  /*0980*/  @P0 VIADD R5, R5, 0x1 ;  /* 0x0000000105050836 */ /* 0x000fc80000000000 */
[----:B------:R-:W-:Y:S01]  /*0990*/  IMAD.MOV.U32 R4, RZ, RZ, R5 ;  /* 0x000000ffff047224 */ /* 0x000fe200078e0005 */
[----:B------:R-:W-:-:S03]  /*09a0*/  SHF.R.S32.HI R5, RZ, 0x1f, R0 ;  /* 0x0000001fff057819 */ /* 0x000fc60000011400 */
[----:B------:R-:W-:Y:S01]  /*09b0*/  @!P2 IMAD.MOV R4, RZ, RZ, -R4 ;  /* 0x000000ffff04a224 */ /* 0x000fe200078e0a04 */
[----:B------:R-:W-:Y:S02]  /*09c0*/  @!P1 LOP3.LUT R4, RZ, R6, RZ, 0x33, !PT ;  /* 0x00000006ff049212 */ /* 0x000fe400078e33ff */
[----:B------:R-:W-:Y:S02]  /*09d0*/  LEA.HI R5, R5, R0, RZ, 0x9 ;  /* 0x0000000005057211 */ /* 0x000fe400078f48ff */
[----:B------:R-:W-:Y:S01]  /*09e0*/  IABS R0, R3 ;  /* 0x0000000300007213 */ /* 0x000fe20000000000 */
[----:B------:R-:W-:Y:S02]  /*09f0*/  IMAD.SHL.U32 R12, R4, 0x8, RZ ;  /* 0x00000008040c7824 */ /* 0x000fe400078e00ff */
[----:B------:R-:W-:-:S03]  /*0a00*/  IMAD.MOV R4, RZ, RZ, -R4 ;  /* 0x000000ffff047224 */ /* 0x000fc600078e0a04 */
[----:B------:R-:W-:Y:S01]  /*0a10*/  LEA.HI.SX32 R5, R5, -R12, 0x17 ;  /* 0x8000000c05057211 */ /* 0x000fe200078fbaff */
[----:B------:R-:W-:Y:S02]  /*0a20*/  IMAD R14, R6, R4, R9 ;  /* 0x00000004060e7224 */ /* 0x000fe400078e0209 */
[----:B------:R-:W-:Y:S01]  /*0a30*/  IMAD.MOV.U32 R4, RZ, RZ, RZ ;  /* 0x000000ffff047224 */ /* 0x000fe200078e00ff */
[----:B------:R-:W-:Y:S01]  /*0a40*/  VIMNMX R11, PT, PT, R5, 0x8, PT ;  /* 0x00000008050b7848 */ /* 0x000fe20003fe0100 */
[----:B------:R-:W2:Y:S01]  /*0a50*/  I2F.RP R9, R0 ;  /* 0x0000000000097306 */ /* 0x000ea20000209400 */
[----:B------:R-:W-:Y:S02]  /*0a60*/  IABS R6, R14 ;  /* 0x0000000e00067213 */ /* 0x000fe40000000000 */
[-C--:B------:R-:W-:Y:S02]  /*0a70*/  IABS R10, R11.reuse ;  /* 0x0000000b000a7213 */ /* 0x080fe40000000000 */
[----:B------:R-:W-:-:S03]  /*0a80*/  IABS R8, R11 ;  /* 0x0000000b00087213 */ /* 0x000fc60000000000 */
[----:B------:R-:W5:Y:S08]  /*0a90*/  I2F.RP R7, R10 ;  /* 0x0000000a00077306 */ /* 0x000f700000209400 */
[----:B--2---:R-:W-:Y:S08]  /*0aa0*/  MUFU.RCP R9, R9 ;  /* 0x0000000900097308 */ /* 0x004ff00000001000 */
[----:B-----5:R-:W2:Y:S02]  /*0ab0*/  MUFU.RCP R7, R7 ;  /* 0x0000000700077308 */ /* 0x020ea40000001000 */
[----:B--2---:R-:W-:-:S06]  /*0ac0*/  VIADD R5, R7, 0xffffffe ;  /* 0x0ffffffe07057836 */ /* 0x004fcc0000000000 */
[----:B------:R-:W2:Y:S02]  /*0ad0*/  F2I.FTZ.U32.TRUNC.NTZ R5, R5 ;  /* 0x0000000500057305 */ /* 0x000ea4000021f000 */
[----:B--2---:R-:W-:-:S04]  /*0ae0*/  IMAD.MOV R13, RZ, RZ, -R5 ;  /* 0x000000ffff0d7224 */ /* 0x004fc800078e0a05 */
[----:B------:R-:W-:Y:S02]  /*0af0*/  IMAD R7, R13, R10, RZ ;  /* 0x0000000a0d077224 */ /* 0x000fe400078e02ff */
[----:B------:R-:W2:Y:S02]  /*0b00*/  LDS R13, [UR5] ;  /* 0x00000005ff0d7984 */ /* 0x000ea40008000800 */
[----:B------:R-:W-:-:S04]  /*0b10*/  IMAD.HI.U32 R4, R5, R7, R4 ;  /* 0x0000000705047227 */ /* 0x000fc800078e0004 */
[----:B------:R-:W-:Y:S02]  /*0b20*/  IMAD.MOV.U32 R5, RZ, RZ, R6 ;  /* 0x000000ffff057224 */ /* 0x000fe400078e0006 */
[----:B------:R-:W-:Y:S02]  /*0b30*/  IMAD.MOV R6, RZ, RZ, -R8 ;  /* 0x000000ffff067224 */ /* 0x000fe400078e0a08 */
[----:B------:R-:W-:Y:S01]  /*0b40*/  IMAD.HI.U32 R4, R4, R5, RZ ;  /* 0x0000000504047227 */ /* 0x000fe200078e00ff */
[----:B------:R-:W5:Y:S03]  /*0b50*/  I2F.RP R8, R24 ;  /* 0x0000001800087306 */ /* 0x000f660000209400 */
[----:B------:R-:W-:Y:S01]  /*0b60*/  IMAD R5, R4, R6, R5 ;  /* 0x0000000604057224 */ /* 0x000fe200078e0205 */
[----:B------:R-:W-:Y:S01]  /*0b70*/  LOP3.LUT R6, R14, R11, RZ, 0x3c, !PT ;  /* 0x0000000b0e067212 */ /* 0x000fe200078e3cff */
[----:B------:R-:W-:Y:S01]  /*0b80*/  VIADD R7, R9, 0xffffffe ;  /* 0x0ffffffe09077836 */ /* 0x000fe20000000000 */
[----:B------:R-:W-:Y:S02]  /*0b90*/  BAR.SYNC.DEFER_BLOCKING 0x0 ;  /* 0x0000000000007b1d */ /* 0x000fe40000010000 */
[----:B------:R-:W-:-:S02]  /*0ba0*/  ISETP.GT.U32.AND P1, PT, R10, R5, PT ;  /* 0x000000050a00720c */ /* 0x000fc40003f24070 */
[----:B------:R-:W-:Y:S01]  /*0bb0*/  ISETP.GE.AND P2, PT, R6, RZ, PT ;  /* 0x000000ff0600720c */ /* 0x000fe20003f46270 */
[----:B------:R-:W-:Y:S01]  /*0bc0*/  IMAD.SHL.U32 R6, R15, 0x200000, RZ ;  /* 0x002000000f067824 */ /* 0x000fe200078e00ff */
[----:B------:R-:W0:Y:S04]  /*0bd0*/  F2I.FTZ.U32.TRUNC.NTZ R7, R7 ;  /* 0x0000000700077305 */ /* 0x000e28000021f000 */
[----:B------:R-:W-:-:S04]  /*0be0*/  LOP3.LUT R6, R6, 0x600000, RZ, 0xc0, !PT ;  /* 0x0060000006067812 */ /* 0x000fc800078ec0ff */
[----:B-----5:R-:W5:Y:S01]  /*0bf0*/  MUFU.RCP R8, R8 ;  /* 0x0000000800087308 */ /* 0x020f620000001000 */
[----:B------:R-:W-:Y:S01]  /*0c00*/  @!P1 IMAD.IADD R5, R5, 0x1, -R10 ;  /* 0x0000000105059824 */ /* 0x000fe200078e0a0a */
[----:B------:R-:W-:Y:S01]  /*0c10*/  R2UR UR7, R6 ;  /* 0x00000000060772ca */ /* 0x000fe200000e0000 */
[----:B------:R-:W-:Y:S01]  /*0c20*/  @!P1 VIADD R4, R4, 0x1 ;  /* 0x0000000104049836 */ /* 0x000fe20000000000 */
[----:B------:R-:W-:Y:S01]  /*0c30*/  ISETP.NE.AND P1, PT, R11, RZ, PT ;  /* 0x000000ff0b00720c */ /* 0x000fe20003f25270 */
[----:B------:R-:W-:Y:S01]  /*0c40*/  IMAD.MOV.U32 R6, RZ, RZ, RZ ;  /* 0x000000ffff067224 */ /* 0x000fe200078e00ff */
[----:B------:R-:W-:Y:S02]  /*0c50*/  ISETP.GE.U32.AND P0, PT, R5, R10, PT ;  /* 0x0000000a0500720c */ /* 0x000fe40003f06070 */
[----:B0-----:R-:W-:Y:S02]  /*0c60*/  IADD3 R9, PT, PT, RZ, -R7, RZ ;  /* 0x80000007ff097210 */ /* 0x001fe40007ffe0ff */
[----:B--2---:R-:W-:-:S03]  /*0c70*/  R2UR UR6, R13 ;  /* 0x000000000d0672ca */ /* 0x004fc600000e0000 */
[----:B------:R-:W-:Y:S02]  /*0c80*/  IMAD R9, R9, R0, RZ ;  /* 0x0000000009097224 */ /* 0x000fe400078e02ff */
[----:B-----5:R-:W-:Y:S01]  /*0c90*/  VIADD R5, R8, 0xffffffe ;  /* 0x0ffffffe08057836 */ /* 0x020fe20000000000 */
[----:B----4-:R-:W-:-:S03]  /*0ca0*/  LOP3.LUT R8, R34, 0x1, RZ, 0xc0, !PT ;  /* 0x0000000122087812 */ /* 0x010fc600078ec0ff */
[----:B------:R-:W-:Y:S02]  /*0cb0*/  @P0 VIADD R4, R4, 0x1 ;  /* 0x0000000104040836 */ /* 0x000fe40000000000 */
[----:B------:R-:W-:Y:S01]  /*0cc0*/  IMAD.HI.U32 R6, R7, R9, R6 ;  /* 0x0000000907067227 */ /* 0x000fe200078e0006 */
[----:B------:R-:W0:Y:S03]  /*0cd0*/  F2I.FTZ.U32.TRUNC.NTZ R5, R5 ;  /* 0x0000000500057305 */ /* 0x000e26000021f000 */
[----:B------:R-:W-:Y:S01]  /*0ce0*/  @!P2 IMAD.MOV R4, RZ, RZ, -R4 ;  /* 0x000000ffff04a224 */ /* 0x000fe200078e0a04 */
[----:B------:R-:W-:-:S05]  /*0cf0*/  @!P1 LOP3.LUT R4, RZ, R11, RZ, 0x33, !PT ;  /* 0x0000000bff049212 */ /* 0x000fca00078e33ff */
[----:B------:R-:W-:Y:S02]  /*0d00*/  IMAD.SHL.U32 R10, R4, 0x40, RZ ;  /* 0x00000040040a7824 */ /* 0x000fe400078e00ff */
[----:B------:R-:W-:Y:S02]  /*0d10*/  IMAD.MOV R4, RZ, RZ, -R4 ;  /* 0x000000ffff047224 */ /* 0x000fe400078e0a04 */
[----:B------:R-:W-:Y:S01]  /*0d20*/  IMAD R30, R8, 0x20, R10 ;  /* 0x00000020081e7824 */ /* 0x000fe200078e020a */
[----:B------:R2:W-:Y:S01]  /*0d30*/  STL [R1+0x590], R10 ;  /* 0x0005900a01007387 */ /* 0x0005e20000100800 */
[----:B------:R-:W-:Y:S02]  /*0d40*/  IMAD R7, R11, R4, R14 ;  /* 0x000000040b077224 */ /* 0x000fe400078e020e */
[----:B0-----:R-:W-:Y:S01]  /*0d50*/  IMAD.MOV R25, RZ, RZ, -R5 ;  /* 0x000000ffff197224 */ /* 0x001fe200078e0a05 */
[----:B------:R-:W-:Y:S01]  /*0d60*/  IABS R9, R30 ;  /* 0x0000001e00097213 */ /* 0x000fe20000000000 */
[----:B------:R-:W-:-:S02]  /*0d70*/  VIADD R29, R30, 0x2 ;  /* 0x000000021e1d7836 */ /* 0x000fc40000000000 */
[----:B------:R-:W-:Y:S02]  /*0d80*/  IMAD R25, R25, R24, RZ ;  /* 0x0000001819197224 */ /* 0x000fe400078e02ff */
[----:B------:R-:W-:Y:S01]  /*0d90*/  IMAD.MOV.U32 R4, RZ, RZ, RZ ;  /* 0x000000ffff047224 */ /* 0x000fe200078e00ff */
[----:B------:R-:W-:Y:S01]  /*0da0*/  IABS R13, R29 ;  /* 0x0000001d000d7213 */ /* 0x000fe20000000000 */
[C---:B--2---:R-:W-:Y:S02]  /*0db0*/  VIADD R10, R30.reuse, 0x3 ;  /* 0x000000031e0a7836 */ /* 0x044fe40000000000 */
[----:B------:R-:W-:Y:S02]  /*0dc0*/  VIADD R28, R30, 0x1 ;  /* 0x000000011e1c7836 */ /* 0x000fe40000000000 */
[----:B------:R-:W-:Y:S01]  /*0dd0*/  IMAD.HI.U32 R25, R5, R25, R4 ;  /* 0x0000001905197227 */ /* 0x000fe200078e0004 */
[----:B------:R0:W-:Y:S01]  /*0de0*/  STL [R1+0x6cc], R10 ;  /* 0x0006cc0a01007387 */ /* 0x0001e20000100800 */
[----:B------:R-:W-:-:S02]  /*0df0*/  IABS R15, R10 ;  /* 0x0000000a000f7213 */ /* 0x000fc40000000000 */
[----:B------:R-:W-:Y:S01]  /*0e00*/  IMAD.IADD R7, R12, 0x1, R7 ;  /* 0x000000010c077824 */ /* 0x000fe200078e0207 */
[----:B------:R-:W-:Y:S01]  /*0e10*/  IABS R11, R28 ;  /* 0x0000001c000b7213 */ /* 0x000fe20000000000 */
[----:B------:R-:W-:Y:S01]  /*0e20*/  IMAD.HI.U32 R4, R6, R9, RZ ;  /* 0x0000000906047227 */ /* 0x000fe200078e00ff */
[----:B------:R-:W-:-:S03]  /*0e30*/  IADD3 R12, PT, PT, R30, 0x7, RZ ;  /* 0x000000071e0c7810 */ /* 0x000fc60007ffe0ff */
[----:B------:R-:W-:Y:S02]  /*0e40*/  IMAD R7, R7, 0x2, R8 ;  /* 0x0000000207077824 */ /* 0x000fe400078e0208 */
[----:B0-----:R-:W-:Y:S02]  /*0e50*/  VIADD R10, R30, 0x4 ;  /* 0x000000041e0a7836 */ /* 0x001fe40000000000 */
[----:B------:R-:W-:Y:S02]  /*0e60*/  IMAD.MOV R4, RZ, RZ, -R4 ;  /* 0x000000ffff047224 */ /* 0x000fe400078e0a04 */
[C---:B------:R-:W-:Y:S01]  /*0e70*/  IMAD.HI.U32 R8, R6.reuse, R13, RZ ;  /* 0x0000000d06087227 */ /* 0x040fe200078e00ff */
[----:B------:R0:W-:Y:S01]  /*0e80*/  STL [R1+0x6d0], R10 ;  /* 0x0006d00a01007387 */ /* 0x0001e20000100800 */
[----:B------:R-:W-:Y:S02]  /*0e90*/  IABS R17, R10 ;  /* 0x0000000a00117213 */ /* 0x000fe40000000000 */
[----:B------:R-:W-:-:S04]  /*0ea0*/  IMAD.HI.U32 R5, R6, R11, RZ ;  /* 0x0000000b06057227 */ /* 0x000fc800078e00ff */
[----:B------:R-:W-:Y:S02]  /*0eb0*/  IMAD R4, R0, R4, R9 ;  /* 0x0000000400047224 */ /* 0x000fe400078e0209 */
[----:B------:R-:W-:Y:S02]  /*0ec0*/  IMAD.MOV R8, RZ, RZ, -R8 ;  /* 0x000000ffff087224 */ /* 0x000fe400078e0a08 */
[----:B0-----:R-:W-:Y:S01]  /*0ed0*/  VIADD R10, R30, 0x5 ;  /* 0x000000051e0a7836 */ /* 0x001fe20000000000 */
[----:B------:R-:W-:Y:S01]  /*0ee0*/  ISETP.GT.U32.AND P1, PT, R0, R4, PT ;  /* 0x000000040000720c */ /* 0x000fe20003f24070 */
[----:B------:R-:W-:-:S03]  /*0ef0*/  IMAD.HI.U32 R9, R6, R15, RZ ;  /* 0x0000000f06097227 */ /* 0x000fc600078e00ff */
[----:B------:R0:W-:Y:S01]  /*0f00*/  STL [R1+0x6d4], R10 ;  /* 0x0006d40a01007387 */ /* 0x0001e20000100800 */
[----:B------:R-:W-:Y:S02]  /*0f10*/  IMAD.MOV R5, RZ, RZ, -R5 ;  /* 0x000000ffff057224 */ /* 0x000fe400078e0a05 */
[C---:B------:R-:W-:Y:S01]  /*0f20*/  IMAD R45, R0.reuse, R8, R13 ;  /* 0x00000008002d7224 */ /* 0x040fe200078e020d */
[----:B------:R-:W-:Y:S01]  /*0f30*/  IABS R8, R10 ;  /* 0x0000000a00087213 */ /* 0x000fe20000000000 */
[----:B------:R-:W-:Y:S01]  /*0f40*/  IMAD.MOV R9, RZ, RZ, -R9 ;  /* 0x000000ffff097224 */ /* 0x000fe200078e0a09 */
[----:B------:R-:W-:Y:S01]  /*0f50*/  IABS R13, R12 ;  /* 0x0000000c000d7213 */ /* 0x000fe20000000000 */
[C---:B------:R-:W-:Y:S01]  /*0f60*/  IMAD R46, R0.reuse, R5, R11 ;  /* 0x00000005002e7224 */ /* 0x040fe200078e020b */
[----:B------:R-:W-:Y:S01]  /*0f70*/  ISETP.GT.U32.AND P4, PT, R0, R45, PT ;  /* 0x0000002d0000720c */ /* 0x000fe20003f84070 */
[----:B------:R-:W-:-:S03]  /*0f80*/  IMAD.HI.U32 R5, R6, R17, RZ ;  /* 0x0000001106057227 */ /* 0x000fc600078e00ff */
[C---:B------:R-:W-:Y:S01]  /*0f90*/  ISETP.GT.U32.AND P2, PT, R0.reuse, R46, PT ;  /* 0x0000002e0000720c */ /* 0x040fe20003f44070 */
[----:B------:R-:W-:Y:S02]  /*0fa0*/  IMAD R44, R0, R9, R15 ;  /* 0x00000009002c7224 */ /* 0x000fe400078e020f */
[C---:B------:R-:W-:Y:S02]  /*0fb0*/  VIADD R11, R30.reuse, 0x6 ;  /* 0x000000061e0b7836 */ /* 0x040fe40000000000 */
[----:B------:R-:W-:Y:S02]  /*0fc0*/  IMAD.MOV.U32 R9, RZ, RZ, R8 ;  /* 0x000000ffff097224 */ /* 0x000fe400078e0008 */
[----:B0-----:R-:W-:Y:S01]  /*0fd0*/  VIADD R10, R30, 0x8 ;  /* 0x000000081e0a7836 */ /* 0x001fe20000000000 */
[----:B------:R0:W-:Y:S01]  /*0fe0*/  STL [R1+0x6d8], R11 ;  /* 0x0006d80b01007387 */ /* 0x0001e20000100800 */
[----:B------:R-:W-:Y:S02]  /*0ff0*/  IMAD.MOV R8, RZ, RZ, -R5 ;  /* 0x000000ffff087224 */ /* 0x000fe400078e0a05 */
[----:B------:R-:W-:Y:S01]  /*1000*/  IMAD.HI.U32 R5, R6, R9, RZ ;  /* 0x0000000906057227 */ /* 0x000fe200078e00ff */
[----:B------:R2:W-:Y:S01]  /*1010*/  STL [R1+0x6dc], R12 ;  /* 0x0006dc0c01007387 */ /* 0x0005e20000100800 */
[----:B------:R-:W-:-:S02]  /*1020*/  IABS R15, R10 ;  /* 0x0000000a000f7213 */ /* 0x000fc40000000000 */
[----:B------:R-:W-:Y:S01]  /*1030*/  IMAD R43, R0, R8, R17 ;  /* 0x00000008002b7224 */ /* 0x000fe200078e0211 */
[----:B------:R4:W-:Y:S01]  /*1040*/  STL [R1+0x6e0], R10 ;  /* 0x0006e00a01007387 */ /* 0x0009e20000100800 */
[----:B------:R-:W-:Y:S01]  /*1050*/  IMAD.HI.U32 R8, R6, R13, RZ ;  /* 0x0000000d06087227 */ /* 0x000fe200078e00ff */
[----:B0-----:R-:W-:Y:S02]  /*1060*/  IABS R11, R11 ;  /* 0x0000000b000b7213 */ /* 0x001fe40000000000 */
[----:B------:R-:W-:Y:S01]  /*1070*/  @!P2 IADD3 R46, PT, PT, R46, -R0, RZ ;  /* 0x800000002e2ea210 */ /* 0x000fe20007ffe0ff */
[----:B------:R-:W-:Y:S02]  /*1080*/  IMAD.MOV R8, RZ, RZ, -R8 ;  /* 0x000000ffff087224 */ /* 0x000fe400078e0a08 */
[----:B--2---:R-:W-:Y:S01]  /*1090*/  VIADD R12, R30, 0x9 ;  /* 0x000000091e0c7836 */ /* 0x004fe20000000000 */
[C---:B------:R-:W-:Y:S01]  /*10a0*/  ISETP.GT.U32.AND P5, PT, R0.reuse, R46, PT ;  /* 0x0000002e0000720c */ /* 0x040fe20003fa4070 */
[----:B------:R-:W-:-:S02]  /*10b0*/  IMAD R40, R0, R8, R13 ;  /* 0x0000000800287224 */ /* 0x000fc400078e020d */
[----:B----4-:R-:W-:Y:S01]  /*10c0*/  IMAD.MOV R10, RZ, RZ, -R5 ;  /* 0x000000ffff0a7224 */ /* 0x010fe200078e0a05 */
[----:B------:R-:W-:Y:S01]  /*10d0*/  IABS R17, R12 ;  /* 0x0000000c00117213 */ /* 0x000fe20000000000 */
[----:B------:R-:W-:Y:S01]  /*10e0*/  IMAD.HI.U32 R5, R6, R11, RZ ;  /* 0x0000000b06057227 */ /* 0x000fe200078e00ff */
[----:B------:R0:W-:Y:S03]  /*10f0*/  STL [R1+0x6e4], R12 ;  /* 0x0006e40c01007387 */ /* 0x0001e60000100800 */
[----:B------:R-:W-:Y:S02]  /*1100*/  IMAD R42, R0, R10, R9 ;  /* 0x0000000a002a7224 */ /* 0x000fe400078e0209 */
[----:B------:R-:W-:Y:S02]  /*1110*/  VIADD R10, R30, 0xa ;  /* 0x0000000a1e0a7836 */ /* 0x000fe40000000000 */
[----:B------:R-:W-:-:S03]  /*1120*/  IMAD.HI.U32 R9, R6, R15, RZ ;  /* 0x0000000f06097227 */ /* 0x000fc600078e00ff */
[----:B------:R-:W-:Y:S01]  /*1130*/  IABS R8, R10 ;  /* 0x0000000a00087213 */ /* 0x000fe20000000000 */
[----:B------:R-:W-:Y:S01]  /*1140*/  IMAD.MOV R5, RZ, RZ, -R5 ;  /* 0x000000ffff057224 */ /* 0x000fe200078e0a05 */
[----:B------:R2:W-:Y:S01]  /*1150*/  STL [R1+0x6e8], R10 ;  /* 0x0006e80a01007387 */ /* 0x0005e20000100800 */
[----:B------:R-:W-:Y:S02]  /*1160*/  IMAD.MOV R9, RZ, RZ, -R9 ;  /* 0x000000ffff097224 */ /* 0x000fe400078e0a09 */
[----:B------:R-:W-:Y:S02]  /*1170*/  IMAD R41, R0, R5, R11 ;  /* 0x0000000500297224 */ /* 0x000fe400078e020b */
[----:B0-----:R-:W-:Y:S02]  /*1180*/  VIADD R12, R30, 0xb ;  /* 0x0000000b1e0c7836 */ /* 0x001fe40000000000 */
[----:B------:R-:W-:-:S03]  /*1190*/  IMAD.HI.U32 R5, R6, R17, RZ ;  /* 0x0000001106057227 */ /* 0x000fc600078e00ff */
[----:B------:R0:W-:Y:S01]  /*11a0*/  STL [R1+0x6ec], R12 ;  /* 0x0006ec0c01007387 */ /* 0x0001e20000100800 */
[----:B------:R-:W-:Y:S01]  /*11b0*/  IMAD R39, R0, R9, R15 ;  /* 0x0000000900277224 */ /* 0x000fe200078e020f */
[----:B------:R-:W-:Y:S01]  /*11c0*/  IABS R165, R12 ;  /* 0x0000000c00a57213 */ /* 0x000fe20000000000 */
[C---:B------:R-:W-:Y:S02]  /*11d0*/  VIADD R11, R30.reuse, 0xc ;  /* 0x0000000c1e0b7836 */ /* 0x040fe40000000000 */
[----:B------:R-:W-:Y:S02]  /*11e0*/  IMAD.MOV.U32 R9, RZ, RZ, R8 ;  /* 0x000000ffff097224 */ /* 0x000fe400078e0008 */
[----:B--2---:R-:W-:Y:S01]  /*11f0*/  VIADD R10, R30, 0xd ;  /* 0x0000000d1e0a7836 */ /* 0x004fe20000000000 */
[----:B------:R2:W-:Y:S01]  /*1200*/  STL [R1+0x6f8], R11 ;  /* 0x0006f80b01007387 */ /* 0x0005e20000100800 */
[----:B------:R-:W-:Y:S02]  /*1210*/  IMAD.MOV R8, RZ, RZ, -R5 ;  /* 0x000000ffff087224 */ /* 0x000fe400078e0a05 */
[----:B------:R-:W-:Y:S01]  /*1220*/  IMAD.HI.U32 R5, R6, R9, RZ ;  /* 0x0000000906057227 */ /* 0x000fe200078e00ff */
[----:B------:R4:W-:Y:S01]  /*1230*/  STL [R1+0x6fc], R10 ;  /* 0x0006fc0a01007387 */ /* 0x0009e20000100800 */
[----:B------:R-:W-:-:S02]  /*1240*/  IABS R23, R10 ;  /* 0x0000000a00177213 */ /* 0x000fc40000000000 */
[----:B------:R-:W-:Y:S02]  /*1250*/  IMAD R38, R0, R8, R17 ;  /* 0x0000000800267224 */ /* 0x000fe400078e0211 */
[C---:B0-----:R-:W-:Y:S01]  /*1260*/  VIADD R12, R30.reuse, 0xe ;  /* 0x0000000e1e0c7836 */ /* 0x041fe20000000000 */
[----:B--2---:R-:W-:Y:S01]  /*1270*/  IABS R11, R11 ;  /* 0x0000000b000b7213 */ /* 0x004fe20000000000 */
[----:B------:R-:W-:Y:S02]  /*1280*/  VIADD R32, R30, 0x1f ;  /* 0x0000001f1e207836 */ /* 0x000fe40000000000 */
[----:B------:R-:W-:Y:S01]  /*1290*/  @!P1 IMAD.IADD R4, R4, 0x1, -R0 ;  /* 0x0000000104049824 */ /* 0x000fe200078e0a00 */
[----:B------:R-:W-:Y:S01]  /*12a0*/  IABS R13, R12 ;  /* 0x0000000c000d7213 */ /* 0x000fe20000000000 */
[----:B----4-:R-:W-:Y:S01]  /*12b0*/  IMAD.MOV R10, RZ, RZ, -R5 ;  /* 0x000000ffff0a7224 */ /* 0x010fe200078e0a05 */
[----:B------:R-:W-:Y:S01]  /*12c0*/  STL [R1+0x700], R12 ;  /* 0x0007000c01007387 */ /* 0x000fe20000100800 */
[----:B------:R-:W-:Y:S01]  /*12d0*/  IMAD.HI.U32 R5, R6, R165, RZ ;  /* 0x000000a506057227 */ /* 0x000fe200078e00ff */
[----:B------:R-:W-:-:S02]  /*12e0*/  IABS R35, R32 ;  /* 0x0000002000237213 */ /* 0x000fc40000000000 */
[----:B------:R-:W-:Y:S01]  /*12f0*/  ISETP.GT.U32.AND P6, PT, R0, R4, PT ;  /* 0x000000040000720c */ /* 0x000fe20003fc4070 */
[----:B------:R-:W-:Y:S01]  /*1300*/  IMAD.HI.U32 R8, R6, R11, RZ ;  /* 0x0000000b06087227 */ /* 0x000fe200078e00ff */
[----:B------:R-:W-:-:S03]  /*1310*/  ISETP.GT.U32.AND P1, PT, R0, R42, PT ;  /* 0x0000002a0000720c */ /* 0x000fc60003f24070 */
[----:B------:R-:W-:Y:S02]  /*1320*/  IMAD R37, R0, R10, R9 ;  /* 0x0000000a00257224 */ /* 0x000fe400078e0209 */
[----:B------:R-:W-:Y:S02]  /*1330*/  VIADD R10, R30, 0xf ;  /* 0x0000000f1e0a7836 */ /* 0x000fe40000000000 */
[----:B------:R-:W-:Y:S02]  /*1340*/  IMAD.MOV R5, RZ, RZ, -R5 ;  /* 0x000000ffff057224 */ /* 0x000fe400078e0a05 */
[----:B------:R-:W-:Y:S01]  /*1350*/  IMAD.MOV R8, RZ, RZ, -R8 ;  /* 0x000000ffff087224 */ /* 0x000fe200078e0a08 */
[----:B------:R0:W-:Y:S01]  /*1360*/  STL [R1+0x704], R10 ;  /* 0x0007040a01007387 */ /* 0x0001e20000100800 */
[----:B------:R-:W-:Y:S01]  /*1370*/  IMAD.HI.U32 R9, R6, R23, RZ ;  /* 0x0000001706097227 */ /* 0x000fe200078e00ff */
[----:B------:R-:W-:-:S03]  /*1380*/  IABS R21, R10 ;  /* 0x0000000a00157213 */ /* 0x000fc60000000000 */
[C---:B------:R-:W-:Y:S01]  /*1390*/  IMAD R165, R0.reuse, R5, R165 ;  /* 0x0000000500a57224 */ /* 0x040fe200078e02a5 */
[----:B------:R-:W-:Y:S01]  /*13a0*/  IADD3 R9, PT, PT, -R9, RZ, RZ ;  /* 0x000000ff09097210 */ /* 0x000fe20007ffe1ff */
[----:B------:R-:W-:Y:S02]  /*13b0*/  IMAD R164, R0, R8, R11 ;  /* 0x0000000800a47224 */ /* 0x000fe400078e020b */
[----:B------:R-:W-:-:S04]  /*13c0*/  IMAD.HI.U32 R5, R6, R13, RZ ;  /* 0x0000000d06057227 */ /* 0x000fc800078e00ff */
[C---:B------:R-:W-:Y:S02]  /*13d0*/  VIADD R11, R30.reuse, 0x10 ;  /* 0x000000101e0b7836 */ /* 0x040fe40000000000 */
[C---:B0-----:R-:W-:Y:S02]  /*13e0*/  VIADD R10, R30.reuse, 0x11 ;  /* 0x000000111e0a7836 */ /* 0x041fe40000000000 */
[----:B------:R-:W-:Y:S01]  /*13f0*/  IMAD.MOV R22, RZ, RZ, -R5 ;  /* 0x000000ffff167224 */ /* 0x000fe200078e0a05 */
[----:B------:R0:W-:Y:S01]  /*1400*/  STL [R1+0x708], R11 ;  /* 0x0007080b01007387 */ /* 0x0001e20000100800 */
[----:B------:R-:W-:Y:S01]  /*1410*/  VIADD R8, R30, 0x12 ;  /* 0x000000121e087836 */ /* 0x000fe20000000000 */
[----:B------:R-:W-:Y:S01]  /*1420*/  IABS R19, R10 ;  /* 0x0000000a00137213 */ /* 0x000fe20000000000 */
[----:B------:R-:W-:Y:S01]  /*1430*/  IMAD.HI.U32 R5, R6, R21, RZ ;  /* 0x0000001506057227 */ /* 0x000fe200078e00ff */
[----:B------:R2:W-:Y:S03]  /*1440*/  STL [R1+0x70c], R10 ;  /* 0x00070c0a01007387 */ /* 0x0005e60000100800 */
[C---:B------:R-:W-:Y:S01]  /*1450*/  IMAD R22, R0.reuse, R22, R13 ;  /* 0x0000001600167224 */ /* 0x040fe200078e020d */
[----:B------:R4:W-:Y:S01]  /*1460*/  STL [R1+0x710], R8 ;  /* 0x0007100801007387 */ /* 0x0009e20000100800 */
[----:B------:R-:W-:Y:S01]  /*1470*/  IMAD R23, R0, R9, R23 ;  /* 0x0000000900177224 */ /* 0x000fe200078e0217 */
[----:B0-----:R-:W-:Y:S01]  /*1480*/  IABS R11, R11 ;  /* 0x0000000b000b7213 */ /* 0x001fe20000000000 */
[----:B------:R-:W-:Y:S01]  /*1490*/  IMAD.MOV R9, RZ, RZ, -R5 ;  /* 0x000000ffff097224 */ /* 0x000fe200078e0a05 */
[----:B------:R-:W-:Y:S01]  /*14a0*/  IABS R13, R8 ;  /* 0x00000008000d7213 */ /* 0x000fe20000000000 */
[----:B------:R-:W-:-:S02]  /*14b0*/  VIADD R12, R30, 0x15 ;  /* 0x000000151e0c7836 */ /* 0x000fc40000000000 */
[----:B--2---:R-:W-:Y:S02]  /*14c0*/  VIADD R10, R30, 0x13 ;  /* 0x000000131e0a7836 */ /* 0x004fe40000000000 */
[C---:B------:R-:W-:Y:S01]  /*14d0*/  IMAD.HI.U32 R5, R6.reuse, R11, RZ ;  /* 0x0000000b06057227 */ /* 0x040fe200078e00ff */
[----:B------:R-:W-:Y:S02]  /*14e0*/  IABS R15, R12 ;  /* 0x0000000c000f7213 */ /* 0x000fe40000000000 */
[----:B------:R0:W-:Y:S01]  /*14f0*/  STL [R1+0x714], R10 ;  /* 0x0007140a01007387 */ /* 0x0001e20000100800 */
[----:B----4-:R-:W-:Y:S01]  /*1500*/  IMAD.HI.U32 R8, R6, R19, RZ ;  /* 0x0000001306087227 */ /* 0x010fe200078e00ff */
[----:B------:R-:W-:-:S03]  /*1510*/  IABS R17, R10 ;  /* 0x0000000a00117213 */ /* 0x000fc60000000000 */
[----:B------:R-:W-:Y:S02]  /*1520*/  IMAD R21, R0, R9, R21 ;  /* 0x0000000900157224 */ /* 0x000fe400078e0215 */
[----:B------:R-:W-:Y:S02]  /*1530*/  IMAD.MOV R8, RZ, RZ, -R8 ;  /* 0x000000ffff087224 */ /* 0x000fe400078e0a08 */
[----:B------:R-:W-:-:S04]  /*1540*/  IMAD.HI.U32 R9, R6, R13, RZ ;  /* 0x0000000d06097227 */ /* 0x000fc800078e00ff */
[----:B0-----:R-:W-:Y:S02]  /*1550*/  VIADD R10, R30, 0x14 ;  /* 0x000000141e0a7836 */ /* 0x001fe40000000000 */
[----:B------:R-:W-:Y:S02]  /*1560*/  IMAD.MOV R5, RZ, RZ, -R5 ;  /* 0x000000ffff057224 */ /* 0x000fe400078e0a05 */
[C---:B------:R-:W-:Y:S01]  /*1570*/  IMAD R19, R0.reuse, R8, R19 ;  /* 0x0000000800137224 */ /* 0x040fe200078e0213 */
[----:B------:R-:W-:Y:S01]  /*1580*/  IABS R8, R10 ;  /* 0x0000000a00087213 */ /* 0x000fe20000000000 */
[----:B------:R-:W-:Y:S01]  /*1590*/  IMAD.MOV R9, RZ, RZ, -R9 ;  /* 0x000000ffff097224 */ /* 0x000fe200078e0a09 */
[----:B------:R0:W-:Y:S01]  /*15a0*/  STL [R1+0x718], R10 ;  /* 0x0007180a01007387 */ /* 0x0001e20000100800 */
[----:B------:R-:W-:Y:S02]  /*15b0*/  IMAD R20, R0, R5, R11 ;  /* 0x0000000500147224 */ /* 0x000fe400078e020b */
[----:B------:R-:W-:Y:S01]  /*15c0*/  VIADD R11, R30, 0x16 ;  /* 0x000000161e0b7836 */ /* 0x000fe20000000000 */
[----:B------:R-:W-:Y:S01]  /*15d0*/  STL [R1+0x71c], R12 ;  /* 0x00071c0c01007387 */ /* 0x000fe20000100800 */
[----:B------:R-:W-:-:S03]  /*15e0*/  IMAD.HI.U32 R5, R6, R17, RZ ;  /* 0x0000001106057227 */ /* 0x000fc600078e00ff */
[----:B------:R2:W-:Y:S01]  /*15f0*/  STL [R1+0x720], R11 ;  /* 0x0007200b01007387 */ /* 0x0005e20000100800 */
[----:B------:R-:W-:Y:S02]  /*1600*/  IMAD R18, R0, R9, R13 ;  /* 0x0000000900127224 */ /* 0x000fe400078e020d */
[----:B------:R-:W-:Y:S02]  /*1610*/  IMAD.MOV.U32 R9, RZ, RZ, R8 ;  /* 0x000000ffff097224 */ /* 0x000fe400078e0008 */
[----:B------:R-:W-:Y:S02]  /*1620*/  IMAD.MOV R8, RZ, RZ, -R5 ;  /* 0x000000ffff087224 */ /* 0x000fe400078e0a05 */
[----:B0-----:R-:W-:Y:S02]  /*1630*/  VIADD R10, R30, 0x17 ;  /* 0x000000171e0a7836 */ /* 0x001fe40000000000 */
[----:B------:R-:W-:Y:S01]  /*1640*/  IMAD.HI.U32 R5, R6, R9, RZ ;  /* 0x0000000906057227 */ /* 0x000fe200078e00ff */
[----:B--2---:R-:W-:-:S02]  /*1650*/  IABS R11, R11 ;  /* 0x0000000b000b7213 */ /* 0x004fc40000000000 */
[----:B------:R0:W-:Y:S01]  /*1660*/  STL [R1+0x724], R10 ;  /* 0x0007240a01007387 */ /* 0x0001e20000100800 */
[----:B------:R-:W-:Y:S01]  /*1670*/  IMAD R17, R0, R8, R17 ;  /* 0x0000000800117224 */ /* 0x000fe200078e0211 */
[----:B------:R-:W-:Y:S01]  /*1680*/  IABS R13, R10 ;  /* 0x0000000a000d7213 */ /* 0x000fe20000000000 */
[----:B------:R-:W-:-:S04]  /*1690*/  IMAD.HI.U32 R8, R6, R11, RZ ;  /* 0x0000000b06087227 */ /* 0x000fc800078e00ff */
[----:B------:R-:W-:Y:S02]  /*16a0*/  IMAD.MOV R16, RZ, RZ, -R5 ;  /* 0x000000ffff107224 */ /* 0x000fe400078e0a05 */
[----:B------:R-:W-:-:S04]  /*16b0*/  IMAD.HI.U32 R5, R6, R15, RZ ;  /* 0x0000000f06057227 */ /* 0x000fc800078e00ff */
[----:B0-----:R-:W-:Y:S02]  /*16c0*/  VIADD R10, R30, 0x18 ;  /* 0x000000181e0a7836 */ /* 0x001fe40000000000 */
[----:B------:R-:W-:Y:S02]  /*16d0*/  IMAD.MOV R8, RZ, RZ, -R8 ;  /* 0x000000ffff087224 */ /* 0x000fe400078e0a08 */
[----:B------:R-:W-:Y:S01]  /*16e0*/  IMAD.MOV R5, RZ, RZ, -R5 ;  /* 0x000000ffff057224 */ /* 0x000fe200078e0a05 */
[----:B------:R0:W-:Y:S01]  /*16f0*/  STL [R1+0x728], R10 ;  /* 0x0007280a01007387 */ /* 0x0001e20000100800 */
[----:B------:R-:W-:Y:S01]  /*1700*/  IABS R27, R10 ;  /* 0x0000000a001b7213 */ /* 0x000fe20000000000 */
[----:B------:R-:W-:Y:S02]  /*1710*/  IMAD R14, R0, R8, R11 ;  /* 0x00000008000e7224 */ /* 0x000fe400078e020b */
[----:B------:R-:W-:Y:S02]  /*1720*/  VIADD R8, R30, 0x1a ;  /* 0x0000001a1e087836 */ /* 0x000fe40000000000 */
[----:B------:R-:W-:-:S02]  /*1730*/  IMAD R16, R0, R16, R9 ;  /* 0x0000001000107224 */ /* 0x000fc400078e0209 */
[----:B------:R-:W-:Y:S01]  /*1740*/  IMAD R15, R0, R5, R15 ;  /* 0x00000005000f7224 */ /* 0x000fe200078e020f */
[----:B0-----:R-:W-:Y:S01]  /*1750*/  IADD3 R10, PT, PT, R30, 0x19, RZ ;  /* 0x000000191e0a7810 */ /* 0x001fe20007ffe0ff */
[----:B------:R-:W-:-:S03]  /*1760*/  IMAD.HI.U32 R9, R6, R13, RZ ;  /* 0x0000000d06097227 */ /* 0x000fc600078e00ff */
[----:B------:R-:W-:Y:S01]  /*1770*/  IABS R11, R10 ;  /* 0x0000000a000b7213 */ /* 0x000fe20000000000 */
[C---:B------:R-:W-:Y:S01]  /*1780*/  IMAD.HI.U32 R5, R6.reuse, R27, RZ ;  /* 0x0000001b06057227 */ /* 0x040fe200078e00ff */
[----:B------:R0:W-:Y:S03]  /*1790*/  STL [R1+0x72c], R10 ;  /* 0x00072c0a01007387 */ /* 0x0001e60000100800 */
[----:B------:R-:W-:Y:S01]  /*17a0*/  IMAD.MOV R9, RZ, RZ, -R9 ;  /* 0x000000ffff097224 */ /* 0x000fe200078e0a09 */
[----:B------:R2:W-:Y:S01]  /*17b0*/  STL [R1+0x730], R8 ;  /* 0x0007300801007387 */ /* 0x0005e20000100800 */
[----:B------:R-:W-:Y:S02]  /*17c0*/  IMAD.MOV R12, RZ, RZ, -R5 ;  /* 0x000000ffff0c7224 */ /* 0x000fe400078e0a05 */
[----:B------:R-:W-:-:S04]  /*17d0*/  IMAD.HI.U32 R5, R6, R11, RZ ;  /* 0x0000000b06057227 */ /* 0x000fc800078e00ff */
[----:B0-----:R-:W-:Y:S02]  /*17e0*/  VIADD R10, R30, 0x1b ;  /* 0x0000001b1e0a7836 */ /* 0x001fe40000000000 */
[C---:B------:R-:W-:Y:S01]  /*17f0*/  IMAD R13, R0.reuse, R9, R13 ;  /* 0x00000009000d7224 */ /* 0x040fe200078e020d */
[----:B--2---:R-:W-:Y:S01]  /*1800*/  IABS R8, R8 ;  /* 0x0000000800087213 */ /* 0x004fe20000000000 */
[----:B------:R-:W-:Y:S01]  /*1810*/  IMAD R12, R0, R12, R27 ;  /* 0x0000000c000c7224 */ /* 0x000fe200078e021b */
[----:B------:R0:W-:Y:S01]  /*1820*/  STL [R1+0x734], R10 ;  /* 0x0007340a01007387 */ /* 0x0001e20000100800 */
[----:B------:R-:W-:Y:S01]  /*1830*/  IMAD.MOV R9, RZ, RZ, -R5 ;  /* 0x000000ffff097224 */ /* 0x000fe200078e0a05 */
[----:B------:R-:W-:Y:S01]  /*1840*/  IABS R31, R10 ;  /* 0x0000000a001f7213 */ /* 0x000fe20000000000 */
[----:B------:R-:W-:Y:S02]  /*1850*/  IMAD.MOV.U32 R27, RZ, RZ, R8 ;  /* 0x000000ffff1b7224 */ /* 0x000fe400078e0008 */
[----:B------:R-:W-:-:S04]  /*1860*/  IMAD.HI.U32 R8, R6, R35, RZ ;  /* 0x0000002306087227 */ /* 0x000fc800078e00ff */
[----:B------:R-:W-:-:S04]  /*1870*/  IMAD.HI.U32 R5, R6, R27, RZ ;  /* 0x0000001b06057227 */ /* 0x000fc800078e00ff */
[----:B0-----:R-:W-:Y:S02]  /*1880*/  VIADD R10, R30, 0x1c ;  /* 0x0000001c1e0a7836 */ /* 0x001fe40000000000 */
[C---:B------:R-:W-:Y:S02]  /*1890*/  IMAD R11, R0.reuse, R9, R11 ;  /* 0x00000009000b7224 */ /* 0x040fe400078e020b */
[----:B------:R-:W-:Y:S01]  /*18a0*/  IMAD.MOV R9, RZ, RZ, -R8 ;  /* 0x000000ffff097224 */ /* 0x000fe200078e0a08 */
[----:B------:R0:W-:Y:S01]  /*18b0*/  STL [R1+0x740], R10 ;  /* 0x0007400a01007387 */ /* 0x0001e20000100800 */
[----:B------:R-:W-:Y:S01]  /*18c0*/  IABS R33, R10 ;  /* 0x0000000a00217213 */ /* 0x000fe20000000000 */
[--C-:B------:R-:W-:Y:S01]  /*18d0*/  @!P4 IMAD.IADD R45, R45, 0x1, -R0.reuse ;  /* 0x000000012d2dc824 */ /* 0x100fe200078e0a00 */
[----:B------:R-:W-:Y:S01]  /*18e0*/  ISETP.GT.U32.AND P4, PT, R0, R43, PT ;  /* 0x0000002b0000720c */ /* 0x000fe20003f84070 */
[--C-:B------:R-:W-:Y:S01]  /*18f0*/  @!P6 IMAD.IADD R4, R4, 0x1, -R0.reuse ;  /* 0x000000010404e824 */ /* 0x100fe200078e0a00 */
[----:B------:R-:W-:Y:S01]  /*1900*/  ISETP.GT.U32.AND P6, PT, R0, R40, PT ;  /* 0x000000280000720c */ /* 0x000fe20003fc4070 */
[--C-:B------:R-:W-:Y:S01]  /*1910*/  @!P1 IMAD.IADD R42, R42, 0x1, -R0.reuse ;  /* 0x000000012a2a9824 */ /* 0x100fe200078e0a00 */
[----:B------:R-:W-:Y:S01]  /*1920*/  ISETP.GT.U32.AND P2, PT, R0, R45, PT ;  /* 0x0000002d0000720c */ /* 0x000fe20003f44070 */
[----:B------:R-:W-:Y:S01]  /*1930*/  @!P5 IMAD.IADD R46, R46, 0x1, -R0 ;  /* 0x000000012e2ed824 */ /* 0x000fe200078e0a00 */
[----:B------:R-:W-:Y:S01]  /*1940*/  ISETP.GT.U32.AND P1, PT, R0, R37, PT ;  /* 0x000000250000720c */ /* 0x000fe20003f24070 */
[----:B0-----:R-:W-:-:S02]  /*1950*/  IMAD.MOV R10, RZ, RZ, -R5 ;  /* 0x000000ffff0a7224 */ /* 0x001fc400078e0a05 */
[----:B------:R-:W-:Y:S01]  /*1960*/  IMAD R5, R0, R9, R35 ;  /* 0x0000000900057224 */ /* 0x000fe200078e0223 */
[----:B------:R-:W-:Y:S01]  /*1970*/  LOP3.LUT R35, R36, 0x7f, RZ, 0xc0, !PT ;  /* 0x0000007f24237812 */ /* 0x000fe200078ec0ff */
[----:B------:R-:W-:Y:S02]  /*1980*/  VIADD R26, R30, 0x1d ;  /* 0x0000001d1e1a7836 */ /* 0x000fe40000000000 */
[--C-:B------:R-:W-:Y:S01]  /*1990*/  @!P4 IMAD.IADD R43, R43, 0x1, -R0.reuse ;  /* 0x000000012b2bc824 */ /* 0x100fe200078e0a00 */
[----:B------:R-:W-:Y:S01]  /*19a0*/  ISETP.GT.U32.AND P0, PT, R0, R5, PT ;  /* 0x000000050000720c */ /* 0x000fe20003f04070 */
[--C-:B------:R-:W-:Y:S01]  /*19b0*/  @!P6 IMAD.IADD R40, R40, 0x1, -R0.reuse ;  /* 0x000000012828e824 */ /* 0x100fe200078e0a00 */
[C---:B------:R-:W-:Y:S01]  /*19c0*/  ISETP.GT.U32.AND P4, PT, R0.reuse, R39, PT ;  /* 0x000000270000720c */ /* 0x040fe20003f84070 */
[--C-:B------:R-:W-:Y:S01]  /*19d0*/  @!P2 IMAD.IADD R45, R45, 0x1, -R0.reuse ;  /* 0x000000012d2da824 */ /* 0x100fe200078e0a00 */
[C---:B------:R-:W-:Y:S01]  /*19e0*/  ISETP.GT.U32.AND P2, PT, R0.reuse, R38, PT ;  /* 0x000000260000720c */ /* 0x040fe20003f44070 */
[----:B------:R-:W-:Y:S01]  /*19f0*/  @!P1 IMAD.IADD R37, R37, 0x1, -R0 ;  /* 0x0000000125259824 */ /* 0x000fe200078e0a00 */
[----:B------:R-:W-:Y:S01]  /*1a00*/  ISETP.GT.U32.AND P5, PT, R0, R43, PT ;  /* 0x0000002b0000720c */ /* 0x000fe20003fa4070 */
[----:B------:R-:W-:Y:S01]  /*1a10*/  IMAD.HI.U32 R8, R6, R31, RZ ;  /* 0x0000001f06087227 */ /* 0x000fe200078e00ff */
[----:B------:R-:W-:Y:S01]  /*1a20*/  ISETP.GT.U32.AND P6, PT, R0, R165, PT ;  /* 0x000000a50000720c */ /* 0x000fe20003fc4070 */
[----:B------:R0:W-:Y:S02]  /*1a30*/  STL [R1+0x73c], R26 ;  /* 0x00073c1a01007387 */ /* 0x0001e40000100800 */
[----:B------:R-:W-:-:S02]  /*1a40*/  IMAD.U32 R36, R7, 0x100, R35 ;  /* 0x0000010007247824 */ /* 0x000fc400078e0023 */
[--C-:B------:R-:W-:Y:S01]  /*1a50*/  @!P0 IMAD.IADD R5, R5, 0x1, -R0.reuse ;  /* 0x0000000105058824 */ /* 0x100fe200078e0a00 */
[C---:B------:R-:W-:Y:S01]  /*1a60*/  ISETP.GT.U32.AND P0, PT, R0.reuse, R44, PT ;  /* 0x0000002c0000720c */ /* 0x040fe20003f04070 */
[--C-:B------:R-:W-:Y:S01]  /*1a70*/  @!P4 IMAD.IADD R39, R39, 0x1, -R0.reuse ;  /* 0x000000012727c824 */ /* 0x100fe200078e0a00 */
[----:B------:R-:W-:Y:S01]  /*1a80*/  ISETP.GT.U32.AND P4, PT, R0, R164, PT ;  /* 0x000000a40000720c */ /* 0x000fe20003f84070 */
[--C-:B------:R-:W-:Y:S01]  /*1a90*/  @!P2 IMAD.IADD R38, R38, 0x1, -R0.reuse ;  /* 0x000000012626a824 */ /* 0x100fe200078e0a00 */
[C---:B------:R-:W-:Y:S01]  /*1aa0*/  ISETP.GT.U32.AND P3, PT, R0.reuse, R5, PT ;  /* 0x000000050000720c */ /* 0x040fe20003f64070 */
[--C-:B------:R-:W-:Y:S01]  /*1ab0*/  @!P5 IMAD.IADD R43, R43, 0x1, -R0.reuse ;  /* 0x000000012b2bd824 */ /* 0x100fe200078e0a00 */
[C---:B------:R-:W-:Y:S01]  /*1ac0*/  ISETP.GT.U32.AND P2, PT, R0.reuse, R39, PT ;  /* 0x000000270000720c */ /* 0x040fe20003f44070 */
[----:B------:R-:W-:Y:S01]  /*1ad0*/  @!P6 IMAD.IADD R165, R165, 0x1, -R0 ;  /* 0x00000001a5a5e824 */ /* 0x000fe200078e0a00 */
[C---:B------:R-:W-:Y:S01]  /*1ae0*/  ISETP.GT.U32.AND P5, PT, R0.reuse, R40, PT ;  /* 0x000000280000720c */ /* 0x040fe20003fa4070 */
[----:B------:R-:W-:Y:S01]  /*1af0*/  IMAD.MOV R9, RZ, RZ, -R8 ;  /* 0x000000ffff097224 */ /* 0x000fe200078e0a08 */
[C---:B------:R-:W-:Y:S01]  /*1b00*/  ISETP.GT.U32.AND P6, PT, R0.reuse, R37, PT ;  /* 0x000000250000720c */ /* 0x040fe20003fc4070 */
[C---:B------:R-:W-:Y:S01]  /*1b10*/  IMAD R10, R0.reuse, R10, R27 ;  /* 0x0000000a000a7224 */ /* 0x040fe200078e021b */
[----:B------:R-:W-:Y:S01]  /*1b20*/  ISETP.GT.U32.AND P1, PT, R0, R38, PT ;  /* 0x000000260000720c */ /* 0x000fe20003f24070 */
[--C-:B------:R-:W-:Y:S01]  /*1b30*/  @!P0 IMAD.IADD R44, R44, 0x1, -R0.reuse ;  /* 0x000000012c2c8824 */ /* 0x100fe200078e0a00 */
[----:B------:R-:W-:Y:S01]  /*1b40*/  ISETP.GT.U32.AND P0, PT, R0, R41, PT ;  /* 0x000000290000720c */ /* 0x000fe20003f04070 */
[----:B------:R-:W-:Y:S01]  /*1b50*/  IMAD.HI.U32 R8, R6, R33, RZ ;  /* 0x0000002106087227 */ /* 0x000fe200078e00ff */
[----:B------:R-:W-:Y:S01]  /*1b60*/  @!P4 IADD3 R164, PT, PT, R164, -R0, RZ ;  /* 0x80000000a4a4c210 */ /* 0x000fe20007ffe0ff */
[----:B------:R2:W-:Y:S01]  /*1b70*/  STL [R1+0x594], R36 ;  /* 0x0005942401007387 */ /* 0x0005e20000100800 */
[C---:B------:R-:W-:Y:S01]  /*1b80*/  ISETP.GT.U32.AND P4, PT, R0.reuse, R165, PT ;  /* 0x000000a50000720c */ /* 0x040fe20003f84070 */
[--C-:B------:R-:W-:Y:S01]  /*1b90*/  @!P3 IMAD.IADD R5, R5, 0x1, -R0.reuse ;  /* 0x000000010505b824 */ /* 0x100fe200078e0a00 */
[C---:B------:R-:W-:Y:S01]  /*1ba0*/  ISETP.GT.U32.AND P3, PT, R0.reuse, R44, PT ;  /* 0x0000002c0000720c */ /* 0x040fe20003f64070 */
[--C-:B------:R-:W-:Y:S01]  /*1bb0*/  @!P2 IMAD.IADD R39, R39, 0x1, -R0.reuse ;  /* 0x000000012727a824 */ /* 0x100fe200078e0a00 */
[----:B------:R-:W-:Y:S01]  /*1bc0*/  ISETP.GT.U32.AND P2, PT, R0, R164, PT ;  /* 0x000000a40000720c */ /* 0x000fe20003f44070 */
[--C-:B------:R-:W-:Y:S01]  /*1bd0*/  @!P5 IMAD.IADD R40, R40, 0x1, -R0.reuse ;  /* 0x000000012828d824 */ /* 0x100fe200078e0a00 */
[----:B------:R-:W-:Y:S01]  /*1be0*/  ISETP.GT.U32.AND P5, PT, R0, R21, PT ;  /* 0x000000150000720c */ /* 0x000fe20003fa4070 */
[--C-:B------:R-:W-:Y:S01]  /*1bf0*/  @!P6 IMAD.IADD R37, R37, 0x1, -R0.reuse ;  /* 0x000000012525e824 */ /* 0x100fe200078e0a00 */
[----:B0-----:R-:W-:Y:S01]  /*1c00*/  IABS R26, R26 ;  /* 0x0000001a001a7213 */ /* 0x001fe20000000000 */
[--C-:B------:R-:W-:Y:S01]  /*1c10*/  @!P0 IMAD.IADD R41, R41, 0x1, -R0.reuse ;  /* 0x0000000129298824 */ /* 0x100fe200078e0a00 */
[----:B------:R-:W-:Y:S01]  /*1c20*/  IABS R27, R36 ;  /* 0x00000024001b7213 */ /* 0x000fe20000000000 */
[--C-:B------:R-:W-:Y:S01]  /*1c30*/  @!P1 IMAD.IADD R38, R38, 0x1, -R0.reuse ;  /* 0x0000000126269824 */ /* 0x100fe200078e0a00 */
[C---:B------:R-:W-:Y:S01]  /*1c40*/  ISETP.GT.U32.AND P1, PT, R0.reuse, R20, PT ;  /* 0x000000140000720c */ /* 0x040fe20003f24070 */
[--C-:B------:R-:W-:Y:S01]  /*1c50*/  @!P4 IMAD.IADD R165, R165, 0x1, -R0.reuse ;  /* 0x00000001a5a5c824 */ /* 0x100fe200078e0a00 */
[----:B------:R-:W-:Y:S01]  /*1c60*/  ISETP.GT.U32.AND P0, PT, R0, R41, PT ;  /* 0x000000290000720c */ /* 0x000fe20003f04070 */
[--C-:B------:R-:W-:Y:S01]  /*1c70*/  @!P3 IMAD.IADD R44, R44, 0x1, -R0.reuse ;  /* 0x000000012c2cb824 */ /* 0x100fe200078e0a00 */
[----:B------:R-:W-:Y:S01]  /*1c80*/  ISETP.GT.U32.AND P3, PT, R0, R42, PT ;  /* 0x0000002a0000720c */ /* 0x000fe20003f64070 */
[--C-:B------:R-:W-:Y:S01]  /*1c90*/  @!P2 IMAD.IADD R164, R164, 0x1, -R0.reuse ;  /* 0x00000001a4a4a824 */ /* 0x100fe200078e0a00 */
[C---:B------:R-:W-:Y:S01]  /*1ca0*/  ISETP.GT.U32.AND P4, PT, R0.reuse, R18, PT ;  /* 0x000000120000720c */ /* 0x040fe20003f84070 */
[----:B------:R-:W-:Y:S01]  /*1cb0*/  @!P5 IMAD.IADD R21, R21, 0x1, -R0 ;  /* 0x000000011515d824 */ /* 0x000fe200078e0a00 */
[C---:B------:R-:W-:Y:S01]  /*1cc0*/  ISETP.GT.U32.AND P2, PT, R0.reuse, R17, PT ;  /* 0x000000110000720c */ /* 0x040fe20003f44070 */
[C---:B------:R-:W-:Y:S01]  /*1cd0*/  IMAD R9, R0.reuse, R9, R31 ;  /* 0x0000000900097224 */ /* 0x040fe200078e021f */
[----:B------:R-:W-:Y:S01]  /*1ce0*/  ISETP.GT.U32.AND P5, PT, R0, R16, PT ;  /* 0x000000100000720c */ /* 0x000fe20003fa4070 */
[----:B------:R-:W-:-:S02]  /*1cf0*/  IMAD.MOV.U32 R31, RZ, RZ, R26 ;  /* 0x000000ffff1f7224 */ /* 0x000fc400078e001a */
[--C-:B------:R-:W-:Y:S01]  /*1d00*/  @!P1 IMAD.IADD R20, R20, 0x1, -R0.reuse ;  /* 0x0000000114149824 */ /* 0x100fe200078e0a00 */
[C---:B------:R-:W-:Y:S01]  /*1d10*/  ISETP.GT.U32.AND P1, PT, R0.reuse, R15, PT ;  /* 0x0000000f0000720c */ /* 0x040fe20003f24070 */
[--C-:B------:R-:W-:Y:S01]  /*1d20*/  @!P0 IMAD.IADD R41, R41, 0x1, -R0.reuse ;  /* 0x0000000129298824 */ /* 0x100fe200078e0a00 */
[----:B------:R-:W-:Y:S01]  /*1d30*/  ISETP.GT.U32.AND P0, PT, R0, R22, PT ;  /* 0x000000160000720c */ /* 0x000fe20003f04070 */
[--C-:B------:R-:W-:Y:S01]  /*1d40*/  @!P3 IMAD.IADD R42, R42, 0x1, -R0.reuse ;  /* 0x000000012a2ab824 */ /* 0x100fe200078e0a00 */
[----:B------:R-:W-:Y:S01]  /*1d50*/  ISETP.GT.U32.AND P3, PT, R0, R23, PT ;  /* 0x000000170000720c */ /* 0x000fe20003f64070 */
[--C-:B------:R-:W-:Y:S02]  /*1d60*/  @!P4 IMAD.IADD R18, R18, 0x1, -R0.reuse ;  /* 0x000000011212c824 */ /* 0x100fe400078e0a00 */
[----:B------:R-:W-:Y:S01]  /*1d70*/  @!P2 IMAD.IADD R17, R17, 0x1, -R0 ;  /* 0x000000011111a824 */ /* 0x000fe200078e0a00 */
[----:B------:R-:W-:Y:S01]  /*1d80*/  ISETP.GT.U32.AND P2, PT, R0, R13, PT ;  /* 0x0000000d0000720c */ /* 0x000fe20003f44070 */
[----:B------:R-:W-:-:S02]  /*1d90*/  IMAD.MOV R8, RZ, RZ, -R8 ;  /* 0x000000ffff087224 */ /* 0x000fc400078e0a08 */
[----:B------:R-:W-:-:S04]  /*1da0*/  IMAD.HI.U32 R26, R25, R27, RZ ;  /* 0x0000001b191a7227 */ /* 0x000fc800078e00ff */
[--C-:B------:R-:W-:Y:S02]  /*1db0*/  @!P0 IMAD.IADD R22, R22, 0x1, -R0.reuse ;  /* 0x0000000116168824 */ /* 0x100fe400078e0a00 */
[--C-:B------:R-:W-:Y:S01]  /*1dc0*/  @!P3 IMAD.IADD R23, R23, 0x1, -R0.reuse ;  /* 0x000000011717b824 */ /* 0x100fe200078e0a00 */
[----:B------:R-:W-:Y:S01]  /*1dd0*/  ISETP.GT.U32.AND P3, PT, R0, R19, PT ;  /* 0x000000130000720c */ /* 0x000fe20003f64070 */
[--C-:B------:R-:W-:Y:S01]  /*1de0*/  @!P5 IMAD.IADD R16, R16, 0x1, -R0.reuse ;  /* 0x000000011010d824 */ /* 0x100fe200078e0a00 */
[C---:B------:R-:W-:Y:S01]  /*1df0*/  ISETP.GT.U32.AND P0, PT, R0.reuse, R22, PT ;  /* 0x000000160000720c */ /* 0x040fe20003f04070 */
[----:B------:R-:W-:Y:S01]  /*1e00*/  @!P1 IMAD.IADD R15, R15, 0x1, -R0 ;  /* 0x000000010f0f9824 */ /* 0x000fe200078e0a00 */
[C---:B------:R-:W-:Y:S01]  /*1e10*/  ISETP.GT.U32.AND P6, PT, R0.reuse, R23, PT ;  /* 0x000000170000720c */ /* 0x040fe20003fc4070 */
[C---:B------:R-:W-:Y:S01]  /*1e20*/  IMAD R8, R0.reuse, R8, R33 ;  /* 0x0000000800087224 */ /* 0x040fe200078e0221 */
[C---:B------:R-:W-:Y:S01]  /*1e30*/  ISETP.GT.U32.AND P5, PT, R0.reuse, R18, PT ;  /* 0x000000120000720c */ /* 0x040fe20003fa4070 */
[----:B------:R-:W-:Y:S01]  /*1e40*/  IMAD.MOV R26, RZ, RZ, -R26 ;  /* 0x000000ffff1a7224 */ /* 0x000fe200078e0a1a */
[----:B------:R-:W-:Y:S01]  /*1e50*/  ISETP.GT.U32.AND P1, PT, R0, R16, PT ;  /* 0x000000100000720c */ /* 0x000fe20003f24070 */
[----:B------:R-:W-:-:S02]  /*1e60*/  VIADD R33, R36, 0x80 ;  /* 0x0000008024217836 */ /* 0x000fc40000000000 */
[--C-:B------:R-:W-:Y:S02]  /*1e70*/  @!P2 IMAD.IADD R13, R13, 0x1, -R0.reuse ;  /* 0x000000010d0da824 */ /* 0x100fe400078e0a00 */
[--C-:B------:R-:W-:Y:S01]  /*1e80*/  @!P3 IMAD.IADD R19, R19, 0x1, -R0.reuse ;  /* 0x000000011313b824 */ /* 0x100fe200078e0a00 */
[----:B------:R-:W-:Y:S01]  /*1e90*/  ISETP.GT.U32.AND P3, PT, R0, R14, PT ;  /* 0x0000000e0000720c */ /* 0x000fe20003f64070 */
[--C-:B------:R-:W-:Y:S01]  /*1ea0*/  @!P0 IMAD.IADD R22, R22, 0x1, -R0.reuse ;  /* 0x0000000116168824 */ /* 0x100fe200078e0a00 */
[C---:B------:R-:W-:Y:S01]  /*1eb0*/  ISETP.GT.U32.AND P0, PT, R0.reuse, R20, PT ;  /* 0x000000140000720c */ /* 0x040fe20003f04070 */
[----:B------:R-:W-:Y:S01]  /*1ec0*/  @!P6 IMAD.IADD R23, R23, 0x1, -R0 ;  /* 0x000000011717e824 */ /* 0x000fe200078e0a00 */
[----:B------:R-:W-:Y:S01]  /*1ed0*/  ISETP.GT.U32.AND P6, PT, R0, R21, PT ;  /* 0x000000150000720c */ /* 0x000fe20003fc4070 */
[----:B------:R-:W-:Y:S01]  /*1ee0*/  IMAD R27, R24, R26, R27 ;  /* 0x0000001a181b7224 */ /* 0x000fe200078e021b */
[----:B------:R-:W-:Y:S01]  /*1ef0*/  ISETP.GT.U32.AND P4, PT, R0, R19, PT ;  /* 0x000000130000720c */ /* 0x000fe20003f84070 */
[----:B------:R-:W-:Y:S01]  /*1f00*/  IMAD.HI.U32 R7, R6, R31, RZ ;  /* 0x0000001f06077227 */ /* 0x000fe200078e00ff */
[----:B------:R-:W-:-:S02]  /*1f10*/  IABS R26, R33 ;  /* 0x00000021001a7213 */ /* 0x000fc40000000000 */
[----:B------:R-:W-:Y:S01]  /*1f20*/  ISETP.GT.U32.AND P2, PT, R0, R13, PT ;  /* 0x0000000d0000720c */ /* 0x000fe20003f44070 */
[----:B------:R-:W-:Y:S02]  /*1f30*/  IMAD.MOV R7, RZ, RZ, -R7 ;  /* 0x000000ffff077224 */ /* 0x000fe400078e0a07 */
[--C-:B------:R-:W-:Y:S01]  /*1f40*/  @!P3 IMAD.IADD R14, R14, 0x1, -R0.reuse ;  /* 0x000000010e0eb824 */ /* 0x100fe200078e0a00 */
[----:B------:R-:W-:Y:S01]  /*1f50*/  ISETP.GT.U32.AND P3, PT, R0, R11, PT ;  /* 0x0000000b0000720c */ /* 0x000fe20003f64070 */
[--C-:B------:R-:W-:Y:S01]  /*1f60*/  @!P0 IMAD.IADD R20, R20, 0x1, -R0.reuse ;  /* 0x0000000114148824 */ /* 0x100fe200078e0a00 */
[C---:B------:R-:W-:Y:S01]  /*1f70*/  ISETP.GT.U32.AND P0, PT, R0.reuse, R12, PT ;  /* 0x0000000c0000720c */ /* 0x040fe20003f04070 */
[----:B------:R-:W-:Y:S01]  /*1f80*/  IMAD.HI.U32 R25, R25, R26, RZ ;  /* 0x0000001a19197227 */ /* 0x000fe200078e00ff */
[----:B------:R-:W-:Y:S02]  /*1f90*/  @!P6 IADD3 R21, PT, PT, R21, -R0, RZ ;  /* 0x800000001515e210 */ /* 0x000fe40007ffe0ff */
[C---:B------:R-:W-:Y:S01]  /*1fa0*/  ISETP.GT.U32.AND P6, PT, R0.reuse, R17, PT ;  /* 0x000000110000720c */ /* 0x040fe20003fc4070 */
[----:B------:R-:W-:Y:S01]  /*1fb0*/  @!P4 IMAD.IADD R19, R19, 0x1, -R0 ;  /* 0x000000011313c824 */ /* 0x000fe200078e0a00 */
[----:B------:R-:W-:Y:S01]  /*1fc0*/  ISETP.GT.U32.AND P4, PT, R0, R15, PT ;  /* 0x0000000f0000720c */ /* 0x000fe20003f84070 */
[----:B------:R-:W-:-:S02]  /*1fd0*/  VIADD R47, R30, 0x1e ;  /* 0x0000001e1e2f7836 */ /* 0x000fc40000000000 */
[--C-:B------:R-:W-:Y:S01]  /*1fe0*/  @!P5 IMAD.IADD R18, R18, 0x1, -R0.reuse ;  /* 0x000000011212d824 */ /* 0x100fe200078e0a00 */
[C---:B------:R-:W-:Y:S01]  /*1ff0*/  ISETP.GT.U32.AND P5, PT, R0.reuse, R14, PT ;  /* 0x0000000e0000720c */ /* 0x040fe20003fa4070 */
[----:B------:R-:W-:Y:S01]  /*2000*/  IMAD R7, R0, R7, R31 ;  /* 0x0000000700077224 */ /* 0x000fe200078e021f */
[----:B------:R-:W-:Y:S01]  /*2010*/  IABS R31, R47 ;  /* 0x0000002f001f7213 */ /* 0x000fe20000000000 */
[--C-:B------:R-:W-:Y:S01]  /*2020*/  @!P1 IMAD.IADD R16, R16, 0x1, -R0.reuse ;  /* 0x0000000110109824 */ /* 0x100fe200078e0a00 */
[----:B------:R-:W-:Y:S01]  /*2030*/  ISETP.GT.U32.AND P1, PT, R0, R9, PT ;  /* 0x000000090000720c */ /* 0x000fe20003f24070 */
[--C-:B------:R-:W-:Y:S01]  /*2040*/  @!P0 IMAD.IADD R12, R12, 0x1, -R0.reuse ;  /* 0x000000010c0c8824 */ /* 0x100fe200078e0a00 */
[----:B------:R2:W-:Y:S01]  /*2050*/  STL [R1+0x738], R47 ;  /* 0x0007382f01007387 */ /* 0x0005e20000100800 */
[--C-:B------:R-:W-:Y:S01]  /*2060*/  @!P6 IMAD.IADD R17, R17, 0x1, -R0.reuse ;  /* 0x000000011111e824 */ /* 0x100fe200078e0a00 */
[C---:B------:R-:W-:Y:S01]  /*2070*/  ISETP.GT.U32.AND P6, PT, R0.reuse, R10, PT ;  /* 0x0000000a0000720c */ /* 0x040fe20003fc4070 */
[----:B------:R-:W-:Y:S01]  /*2080*/  IMAD.MOV R25, RZ, RZ, -R25 ;  /* 0x000000ffff197224 */ /* 0x000fe200078e0a19 */
[----:B------:R-:W-:Y:S01]  /*2090*/  ISETP.GT.U32.AND P0, PT, R0, R12, PT ;  /* 0x0000000c0000720c */ /* 0x000fe20003f04070 */
[----:B------:R-:W-:Y:S01]  /*20a0*/  @!P4 IMAD.IADD R15, R15, 0x1, -R0 ;  /* 0x000000010f0fc824 */ /* 0x000fe200078e0a00 */
[C---:B------:R-:W-:Y:S01]  /*20b0*/  ISETP.GT.U32.AND P4, PT, R24.reuse, R27, PT ;  /* 0x0000001b1800720c */ /* 0x040fe20003f84070 */
[----:B------:R-:W-:Y:S01]  /*20c0*/  IMAD R25, R24, R25, R26 ;  /* 0x0000001918197224 */ /* 0x000fe200078e021a */
[----:B------:R2:W-:Y:S01]  /*20d0*/  STL [R1+0x11c], R46 ;  /* 0x00011c2e01007387 */ /* 0x0005e20000100800 */
[--C-:B------:R-:W-:Y:S01]  /*20e0*/  @!P2 IMAD.IADD R13, R13, 0x1, -R0.reuse ;  /* 0x000000010d0da824 */ /* 0x100fe200078e0a00 */
[----:B------:R-:W-:Y:S01]  /*20f0*/  ISETP.GT.U32.AND P2, PT, R0, R7, PT ;  /* 0x000000070000720c */ /* 0x000fe20003f44070 */
[----:B------:R-:W-:Y:S01]  /*2100*/  IMAD.HI.U32 R6, R6, R31, RZ ;  /* 0x0000001f06067227 */ /* 0x000fe200078e00ff */
[----:B------:R2:W-:Y:S03]  /*2110*/  STL [R1+0x118], R45 ;  /* 0x0001182d01007387 */ /* 0x0005e60000100800 */
[--C-:B------:R-:W-:Y:S01]  /*2120*/  @!P6 IMAD.IADD R10, R10, 0x1, -R0.reuse ;  /* 0x000000010a0ae824 */ /* 0x100fe200078e0a00 */
[----:B------:R-:W-:Y:S01]  /*2130*/  ISETP.GT.U32.AND P6, PT, R24, R25, PT ;  /* 0x000000191800720c */ /* 0x000fe20003fc4070 */
[----:B------:R-:W-:Y:S01]  /*2140*/  @!P3 IMAD.IADD R11, R11, 0x1, -R0 ;  /* 0x000000010b0bb824 */ /* 0x000fe200078e0a00 */
[----:B------:R2:W-:Y:S01]  /*2150*/  STL [R1+0xa4], R44 ;  /* 0x0000a42c01007387 */ /* 0x0005e20000100800 */
[----:B------:R-:W-:-:S02]  /*2160*/  IMAD.MOV R6, RZ, RZ, -R6 ;  /* 0x000000ffff067224 */ /* 0x000fc400078e0a06 */
[--C-:B------:R-:W-:Y:S01]  /*2170*/  @!P5 IMAD.IADD R14, R14, 0x1, -R0.reuse ;  /* 0x000000010e0ed824 */ /* 0x100fe200078e0a00 */
[C---:B------:R-:W-:Y:S01]  /*2180*/  ISETP.GT.U32.AND P5, PT, R0.reuse, R8, PT ;  /* 0x000000080000720c */ /* 0x040fe20003fa4070 */
[----:B------:R-:W-:Y:S01]  /*2190*/  @!P1 IMAD.IADD R9, R9, 0x1, -R0 ;  /* 0x0000000109099824 */ /* 0x000fe200078e0a00 */
[C---:B------:R-:W-:Y:S01]  /*21a0*/  ISETP.GT.U32.AND P1, PT, R0.reuse, R11, PT ;  /* 0x0000000b0000720c */ /* 0x040fe20003f24070 */
[----:B------:R-:W-:Y:S01]  /*21b0*/  @!P4 IMAD.IADD R27, R27, 0x1, -R24 ;  /* 0x000000011b1bc824 */ /* 0x000fe200078e0a18 */
[----:B------:R2:W-:Y:S01]  /*21c0*/  STL [R1+0xa0], R43 ;  /* 0x0000a02b01007387 */ /* 0x0005e20000100800 */
[----:B------:R-:W-:Y:S01]  /*21d0*/  IMAD R6, R0, R6, R31 ;  /* 0x0000000600067224 */ /* 0x000fe200078e021f */
[----:B------:R-:W-:Y:S01]  /*21e0*/  ISETP.GE.AND P4, PT, R30, RZ, PT ;  /* 0x000000ff1e00720c */ /* 0x000fe20003f86270 */
[--C-:B------:R-:W-:Y:S01]  /*21f0*/  @!P0 IMAD.IADD R12, R12, 0x1, -R0.reuse ;  /* 0x000000010c0c8824 */ /* 0x100fe200078e0a00 */
[----:B------:R-:W-:Y:S01]  /*2200*/  ISETP.GT.U32.AND P0, PT, R24, R27, PT ;  /* 0x0000001b1800720c */ /* 0x000fe20003f04070 */
[----:B------:R-:W-:Y:S01]  /*2210*/  @!P2 IMAD.IADD R7, R7, 0x1, -R0 ;  /* 0x000000010707a824 */ /* 0x000fe200078e0a00 */
[C---:B------:R-:W-:Y:S01]  /*2220*/  ISETP.GT.U32.AND P2, PT, R0.reuse, R9, PT ;  /* 0x000000090000720c */ /* 0x040fe20003f44070 */
[----:B------:R-:W-:Y:S01]  /*2230*/  @!P6 IMAD.IADD R25, R25, 0x1, -R24 ;  /* 0x000000011919e824 */ /* 0x000fe200078e0a18 */
[----:B------:R-:W-:Y:S01]  /*2240*/  ISETP.GT.U32.AND P3, PT, R0, R6, PT ;  /* 0x000000060000720c */ /* 0x000fe20003f64070 */
[--C-:B------:R-:W-:Y:S01]  /*2250*/  @!P5 IMAD.IADD R8, R8, 0x1, -R0.reuse ;  /* 0x000000010808d824 */ /* 0x100fe200078e0a00 */
[----:B------:R-:W-:Y:S01]  /*2260*/  ISETP.GE.AND P6, PT, R36, RZ, PT ;  /* 0x000000ff2400720c */ /* 0x000fe20003fc6270 */
[----:B------:R-:W-:Y:S01]  /*2270*/  @!P1 IMAD.IADD R11, R11, 0x1, -R0 ;  /* 0x000000010b0b9824 */ /* 0x000fe200078e0a00 */
[----:B------:R-:W-:Y:S01]  /*2280*/  ISETP.GT.U32.AND P5, PT, R0, R10, PT ;  /* 0x0000000a0000720c */ /* 0x000fe20003fa4070 */
[----:B------:R2:W-:Y:S01]  /*2290*/  STL [R1+0x9c], R42 ;  /* 0x00009c2a01007387 */ /* 0x0005e20000100800 */
[----:B------:R-:W-:Y:S01]  /*22a0*/  ISETP.GT.U32.AND P1, PT, R24, R25, PT ;  /* 0x000000191800720c */ /* 0x000fe20003f24070 */
[----:B---3--:R-:W-:-:S02]  /*22b0*/  VIADD R26, R78, 0xffffffff ;  /* 0xffffffff4e1a7836 */ /* 0x008fc40000000000 */
[----:B------:R2:W-:Y:S01]  /*22c0*/  STL [R1+0x98], R41 ;  /* 0x0000982901007387 */ /* 0x0005e20000100800 */
[----:B------:R-:W-:Y:S01]  /*22d0*/  @!P0 IMAD.IADD R27, R27, 0x1, -R24 ;  /* 0x000000011b1b8824 */ /* 0x000fe200078e0a18 */
[----:B------:R-:W-:Y:S01]  /*22e0*/  ISETP.GT.U32.AND P0, PT, R0, R7, PT ;  /* 0x000000070000720c */ /* 0x000fe20003f04070 */
[--C-:B------:R-:W-:Y:S01]  /*22f0*/  @!P2 IMAD.IADD R9, R9, 0x1, -R0.reuse ;  /* 0x000000010909a824 */ /* 0x100fe200078e0a00 */
[----:B------:R2:W-:Y:S01]  /*2300*/  STL [R1+0x24], R40 ;  /* 0x0000242801007387 */ /* 0x0005e20000100800 */
[----:B------:R-:W-:Y:S01]  /*2310*/  @!P3 IADD3 R6, PT, PT, R6, -R0, RZ ;  /* 0x800000000606b210 */ /* 0x000fe20007ffe0ff */
[----:B------:R-:W-:Y:S01]  /*2320*/  @!P6 IMAD.MOV R27, RZ, RZ, -R27 ;  /* 0x000000ffff1be224 */ /* 0x000fe200078e0a1b */
[----:B------:R-:W-:Y:S01]  /*2330*/  ISETP.GE.AND P2, PT, R33, RZ, PT ;  /* 0x000000ff2100720c */ /* 0x000fe20003f46270 */
[----:B------:R2:W-:Y:S01]  /*2340*/  STL [R1+0x20], R39 ;  /* 0x0000202701007387 */ /* 0x0005e20000100800 */
[----:B------:R-:W-:Y:S01]  /*2350*/  ISETP.GT.U32.AND P3, PT, R0, R8, PT ;  /* 0x000000080000720c */ /* 0x000fe20003f64070 */
[----:B------:R-:W-:Y:S01]  /*2360*/  @!P5 IMAD.IADD R10, R10, 0x1, -R0 ;  /* 0x000000010a0ad824 */ /* 0x000fe200078e0a00 */
[----:B------:R-:W-:Y:S01]  /*2370*/  ISETP.GT.U32.AND P6, PT, R0, R6, PT ;  /* 0x000000060000720c */ /* 0x000fe20003fc4070 */
[----:B------:R2:W-:Y:S01]  /*2380*/  STL [R1+0x1c], R38 ;  /* 0x00001c2601007387 */ /* 0x0005e20000100800 */
[----:B------:R-:W-:Y:S01]  /*2390*/  ISETP.NE.AND P5, PT, R2, RZ, PT ;  /* 0x000000ff0200720c */ /* 0x000fe20003fa5270 */
[----:B------:R-:W-:Y:S01]  /*23a0*/  @!P1 IMAD.IADD R25, R25, 0x1, -R24 ;  /* 0x0000000119199824 */ /* 0x000fe200078e0a18 */
[----:B------:R-:W-:Y:S01]  /*23b0*/  LOP3.LUT R2, RZ, R2, RZ, 0x33, !PT ;  /* 0x00000002ff027212 */ /* 0x000fe200078e33ff */
[----:B------:R2:W-:Y:S01]  /*23c0*/  STL [R1+0x18], R37 ;  /* 0x0000182501007387 */ /* 0x0005e20000100800 */
[----:B------:R-:W-:Y:S01]  /*23d0*/  @!P0 IMAD.IADD R7, R7, 0x1, -R0 ;  /* 0x0000000107078824 */ /* 0x000fe200078e0a00 */
[----:B------:R-:W-:-:S02]  /*23e0*/  ISETP.GE.AND P1, PT, R28, RZ, PT ;  /* 0x000000ff1c00720c */ /* 0x000fc40003f26270 */
[----:B------:R2:W-:Y:S01]  /*23f0*/  STL [R1+0x598], R33 ;  /* 0x0005982101007387 */ /* 0x0005e20000100800 */
[----:B------:R-:W-:Y:S01]  /*2400*/  SEL R160, R2, R27, !P5 ;  /* 0x0000001b02a07207 */ /* 0x000fe20006800000 */
[----:B------:R-:W-:Y:S01]  /*2410*/  @!P2 IMAD.MOV R25, RZ, RZ, -R25 ;  /* 0x000000ffff19a224 */ /* 0x000fe200078e0a19 */
[----:B------:R-:W-:Y:S01]  /*2420*/  ISETP.GE.AND P0, PT, R32, RZ, PT ;  /* 0x000000ff2000720c */ /* 0x000fe20003f06270 */
[--C-:B------:R-:W-:Y:S01]  /*2430*/  @!P3 IMAD.IADD R8, R8, 0x1, -R0.reuse ;  /* 0x000000010808b824 */ /* 0x100fe200078e0a00 */
[----:B------:R-:W-:Y:S01]  /*2440*/  ISETP.GE.AND P3, PT, R29, RZ, PT ;  /* 0x000000ff1d00720c */ /* 0x000fe20003f66270 */
[----:B------:R-:W-:Y:S01]  /*2450*/  @!P6 IMAD.IADD R6, R6, 0x1, -R0 ;  /* 0x000000010606e824 */ /* 0x000fe200078e0a00 */
[----:B------:R-:W-:Y:S01]  /*2460*/  SEL R0, R2, R25, !P5 ;  /* 0x0000001902007207 */ /* 0x000fe20006800000 */
[----:B-1----:R-:W-:Y:S01]  /*2470*/  IMAD R160, R160, UR4, RZ ;  /* 0x00000004a0a07c24 */ /* 0x002fe2000f8e02ff */
[----:B------:R-:W-:-:S03]  /*2480*/  ISETP.NE.U32.AND P2, PT, R35, RZ, PT ;  /* 0x000000ff2300720c */ /* 0x000fc60003f45070 */
[----:B------:R-:W-:Y:S01]  /*2490*/  IMAD R0, R0, UR4, RZ ;  /* 0x0000000400007c24 */ /* 0x000fe2000f8e02ff */
[----:B------:R-:W-:Y:S01]  /*24a0*/  LEA R29, P6, R160, UR12, 0x1 ;  /* 0x0000000ca01d7c11 */ /* 0x000fe2000f8c08ff */
[----:B--2---:R-:W-:-:S12]  /*24b0*/  BRA.U UP0, `(.L_x_11) ;  /* 0x0000000100187547 */ /* 0x004fd8000b800000 */
[----:B------:R-:W-:Y:S01]  /*24c0*/  ELECT P5, URZ, PT ;  /* 0x0000000000ff782f */ /* 0x000fe200038a0000 */
[----:B------:R-:W-:Y:S01]  /*24d0*/  IMAD.MOV.U32 R2, RZ, RZ, 0x1 ;  /* 0x00000001ff027424 */ /* 0x000fe200078e00ff */
[----:B------:R-:W-:Y:S11]  /*24e0*/  UVIRTCOUNT.DEALLOC.SMPOOL 0x80 ;  /* 0x000000800000784c */ /* 0x000ff60000000000 */
[----:B------:R-:W-:-:S04]  /*24f0*/  @P5 MOV R24, 0x40 ;  /* 0x0000004000185802 */ /* 0x000fc80000000f00 */
[----:B------:R-:W-:-:S05]  /*2500*/  @P5 LEA R25, R34, R24, 0x18 ;  /* 0x0000001822195211 */ /* 0x000fca00078ec0ff */
[----:B------:R0:W-:Y:S02]  /*2510*/  @P5 STS.U8 [R25], R2 ;  /* 0x0000000219005388 */ /* 0x0001e40000000000 */
.L_x_11:
[----:B------:R-:W-:Y:S01]  /*2520*/  UIADD3 UR7, UPT, UPT, UR6, UR7, URZ ;  /* 0x0000000706077290 */ /* 0x000fe2000fffe0ff */
[----:B------:R-:W-:Y:S01]  /*2530*/  LEA.HI.X.SX32 R161, R160, UR13, 0x1, P6 ;  /* 0x0000000da0a17c11 */ /* 0x000fe2000b0f0eff */
[----:B------:R-:W-:Y:S01]  /*2540*/  VOTEU.ALL UP1, P2 ;  /* 0x0000000000ff7886 */ /* 0x000fe20001020000 */
[----:B------:R-:W-:Y:S01]  /*2550*/  LEA R158, P6, R0, UR12, 0x1 ;  /* 0x0000000c009e7c11 */ /* 0x000fe2000f8c08ff */
[----:B------:R-:W-:Y:S01]  /*2560*/  UMOV UR10, 0x1 ;  /* 0x00000001000a7882 */ /* 0x000fe20000000000 */
[----:B------:R-:W-:Y:S01]  /*2570*/  UIADD3 UR8, UPT, UPT, UR5, 0x24000, URZ ;  /* 0x0002400005087890 */ /* 0x000fe2000fffe0ff */
[----:B0-----:R-:W-:Y:S01]  /*2580*/  VIADD R2, R78, 0xfffffff7 ;  /* 0xfffffff74e027836 */ /* 0x001fe20000000000 */
[----:B------:R-:W-:Y:S01]  /*2590*/  LEA.HI.X.SX32 R159, R0, UR13, 0x1, P6 ;  /* 0x0000000d009f7c11 */ /* 0x000fe2000b0f0eff */
[----:B------:R-:W-:Y:S01]  /*25a0*/  VOTEU.ALL UP2, P2 ;  /* 0x0000000000ff7886 */ /* 0x000fe20001040000 */
[----:B------:R-:W-:Y:S01]  /*25b0*/  STTM.x128 tmem[UR7], RZ ;  /* 0x000000ff000079ed */ /* 0x000fe200083c0007 */
[----:B------:R-:W0:Y:S02]  /*25c0*/  FENCE.VIEW.ASYNC.T ;  /* 0x00000000000073c6 */ /* 0x000e240000000200 */
[----:B0-----:R-:W-:Y:S01]  /*25d0*/  BAR.SYNC.DEFER_BLOCKING 0x0 ;  /* 0x0000000000007b1d */ /* 0x001fe20000010000 */
[----:B------:R-:W-:-:S04]  /*25e0*/  @!UP1 UIADD3 UR12, UPT, UPT, -UR10, 0x100000, URZ ;  /* 0x001000000a0c9890 */ /* 0x000fc8000fffe1ff */
[----:B------:R-:W-:Y:S02]  /*25f0*/  @!UP1 USHF.L.U32 UR13, UR12, 0xb, URZ ;  /* 0x0000000b0c0d9899 */ /* 0x000fe400080006ff */
[----:B------:R-:W-:Y:S01]  /*2600*/  @!UP1 USHF.L.U32 UR12, UR12, 0x1, URZ ;  /* 0x000000010c0c9899 */ /* 0x000fe200080006ff */
[----:B------:R-:W-:Y:S01]  /*2610*/  IMAD.SHL.U32 R27, R162, 0x8, RZ ;  /* 0x00000008a21b7824 */ /* 0x000fe200078e00ff */
[----:B------:R-:W-:Y:S01]  /*2620*/  ISETP.GE.U32.AND P6, PT, R2, 0x7fffff78, PT ;  /* 0x7fffff780200780c */ /* 0x000fe20003fc6070 */
[----:B------:R-:W-:Y:S01]  /*2630*/  IMAD.MOV.U32 R160, RZ, RZ, R29 ;  /* 0x000000ffffa07224 */ /* 0x000fe200078e001d */
[----:B------:R-:W-:Y:S01]  /*2640*/  ISETP.GE.U32.AND P5, PT, R26, 0x7fffff80, PT ;  /* 0x7fffff801a00780c */ /* 0x000fe20003fa6070 */
[----:B------:R-:W0:Y:S01]  /*2650*/  LDCU.64 UR16, c[0x0][0x358] ;  /* 0x00006b00ff1077ac */ /* 0x000e220008000a00 */
[----:B------:R-:W-:Y:S01]  /*2660*/  PRMT R38, RZ, 0x7610, R38 ;  /* 0x00007610ff267816 */ /* 0x000fe20000000026 */
[----:B------:R-:W-:Y:S01]  /*2670*/  STL [R1+0x1070], R4 ;  /* 0x0010700401007387 */ /* 0x000fe20000100800 */
[----:B------:R-:W-:Y:S01]  /*2680*/  PRMT R37, RZ, 0x7610, R37 ;  /* 0x00007610ff257816 */ /* 0x000fe20000000025 */
[C---:B------:R-:W-:Y:S01]  /*2690*/  IMAD.WIDE R114, R27.reuse, 0x2, R160 ;  /* 0x000000021b727825 */ /* 0x040fe200078e02a0 */
[----:B------:R-:W-:Y:S01]  /*26a0*/  PRMT R26, RZ, 0x7610, R26 ;  /* 0x00007610ff1a7816 */ /* 0x000fe2000000001a */
[----:B------:R-:W-:Y:S01]  /*26b0*/  STL [R1+0xfd0], R5 ;  /* 0x000fd00501007387 */ /* 0x000fe20000100800 */
[----:B------:R-:W-:Y:S01]  /*26c0*/  PRMT R25, RZ, 0x7610, R25 ;  /* 0x00007610ff197816 */ /* 0x000fe20000000019 */
[----:B------:R-:W-:Y:S01]  /*26d0*/  IMAD.WIDE R110, R27, 0x2, R158 ;  /* 0x000000021b6e7825 */ /* 0x000fe200078e029e */
[----:B------:R-:W-:Y:S01]  /*26e0*/  PRMT R34, RZ, 0x7610, R34 ;  /* 0x00007610ff227816 */ /* 0x000fe20000000022 */
[----:B------:R-:W-:Y:S01]  /*26f0*/  STL [R1+0xfcc], R165 ;  /* 0x000fcca501007387 */ /* 0x000fe20000100800 */
[----:B------:R-:W-:Y:S01]  /*2700*/  PRMT R33, RZ, 0x7610, R33 ;  /* 0x00007610ff217816 */ /* 0x000fe20000000021 */
[C---:B------:R-:W-:Y:S01]  /*2710*/  VIADD R2, R78.reuse, 0xffffffe7 ;  /* 0xffffffe74e027836 */ /* 0x040fe20000000000 */
[----:B------:R-:W-:Y:S01]  /*2720*/  PRMT R36, RZ, 0x7610, R36 ;  /* 0x00007610ff247816 */ /* 0x000fe20000000024 */
[----:B------:R-:W-:Y:S01]  /*2730*/  STL [R1+0xfc8], R164 ;  /* 0x000fc8a401007387 */ /* 0x000fe20000100800 */
[----:B------:R-:W-:Y:S01]  /*2740*/  VIADD R0, R78, 0xffffffef ;  /* 0xffffffef4e007836 */ /* 0x000fe20000000000 */
[----:B------:R-:W-:Y:S01]  /*2750*/  PRMT R35, RZ, 0x7610, R35 ;  /* 0x00007610ff237816 */ /* 0x000fe20000000023 */
[----:B------:R-:W-:Y:S01]  /*2760*/  IMAD R39, R162, 0x28, RZ ;  /* 0x00000028a2277824 */ /* 0x000fe200078e02ff */
[----:B------:R-:W1:Y:S02]  /*2770*/  FENCE.VIEW.ASYNC.S ;  /* 0x00000000000073c6 */ /* 0x000e640000000000 */
[----:B-1----:R1:W2:Y:S02]  /*2780*/  @!UP2 SYNCS.EXCH.64 URZ, [UR8], UR12 ;  /* 0x0000000c08ffa5b2 */ /* 0x0022a40008000100 */
[----:B--2---:R-:W-:Y:S01]  /*2790*/  BAR.SYNC.DEFER_BLOCKING 0x0 ;  /* 0x0000000000007b1d */ /* 0x004fe20000010000 */
[----:B------:R-:W-:-:S02]  /*27a0*/  PRMT R30, RZ, 0x7610, R30 ;  /* 0x00007610ff1e7816 */ /* 0x000fc4000000001e */
[----:B------:R-:W-:Y:S02]  /*27b0*/  PRMT R32, RZ, 0x7610, R32 ;  /* 0x00007610ff207816 */ /* 0x000fe40000000020 */
[----:B------:R-:W-:Y:S01]  /*27c0*/  PRMT R31, RZ, 0x7610, R31 ;  /* 0x00007610ff1f7816 */ /* 0x000fe2000000001f */
[C---:B------:R-:W-:Y:S01]  /*27d0*/  IMAD R41, R162.reuse, 0x38, RZ ;  /* 0x00000038a2297824 */ /* 0x040fe200078e02ff */
[----:B------:R-:W-:Y:S01]  /*27e0*/  PRMT R50, RZ, 0x7610, R50 ;  /* 0x00007610ff327816 */ /* 0x000fe20000000032 */
[----:B------:R-:W-:Y:S01]  /*27f0*/  STL [R1+0xfc4], R23 ;  /* 0x000fc41701007387 */ /* 0x000fe20000100800 */
[C---:B------:R-:W-:Y:S01]  /*2800*/  IMAD R29, R162.reuse, 0x18, RZ ;  /* 0x00000018a21d7824 */ /* 0x040fe200078e02ff */
[----:B------:R-:W-:Y:S01]  /*2810*/  PRMT R49, RZ, 0x7610, R49 ;  /* 0x00007610ff317816 */ /* 0x000fe20000000031 */
[----:B------:R-:W-:Y:S01]  /*2820*/  IMAD.SHL.U32 R27, R162, 0x10, RZ ;  /* 0x00000010a21b7824 */ /* 0x000fe200078e00ff */
[----:B------:R-:W-:Y:S01]  /*2830*/  STL [R1+0xfc0], R22 ;  /* 0x000fc01601007387 */ /* 0x000fe20000100800 */
[----:B------:R-:W-:-:S02]  /*2840*/  PRMT R28, RZ, 0x7610, R28 ;  /* 0x00007610ff1c7816 */ /* 0x000fc4000000001c */
[----:B------:R-:W-:Y:S01]  /*2850*/  PRMT R46, RZ, 0x7610, R46 ;  /* 0x00007610ff2e7816 */ /* 0x000fe2000000002e */
[----:B------:R-:W-:Y:S01]  /*2860*/  STL [R1+0xfbc], R21 ;  /* 0x000fbc1501007387 */ /* 0x000fe20000100800 */
[----:B------:R-:W-:Y:S02]  /*2870*/  PRMT R45, RZ, 0x7610, R45 ;  /* 0x00007610ff2d7816 */ /* 0x000fe4000000002d */
[----:B------:R-:W-:Y:S01]  /*2880*/  PRMT R48, RZ, 0x7610, R48 ;  /* 0x00007610ff307816 */ /* 0x000fe20000000030 */
[----:B------:R-:W-:Y:S01]  /*2890*/  STL [R1+0xfb8], R20 ;  /* 0x000fb81401007387 */ /* 0x000fe20000100800 */
[----:B------:R-:W-:Y:S01]  /*28a0*/  PRMT R47, RZ, 0x7610, R47 ;  /* 0x00007610ff2f7816 */ /* 0x000fe2000000002f */
[C---:B------:R-:W-:Y:S02]  /*28b0*/  IMAD R51, R162.reuse, 0x58, RZ ;  /* 0x00000058a2337824 */ /* 0x040fe400078e02ff */
[----:B------:R-:W-:Y:S01]  /*28c0*/  IMAD R155, R162, 0x60, RZ ;  /* 0x00000060a29b7824 */ /* 0x000fe200078e02ff */
[----:B------:R-:W-:Y:S01]  /*28d0*/  STL [R1+0xfb4], R19 ;  /* 0x000fb41301007387 */ /* 0x000fe20000100800 */
[----:B------:R-:W-:-:S02]  /*28e0*/  PRMT R42, RZ, 0x7610, R42 ;  /* 0x00007610ff2a7816 */ /* 0x000fc4000000002a */
[----:B------:R-:W-:Y:S01]  /*28f0*/  PRMT R44, RZ, 0x7610, R44 ;  /* 0x00007610ff2c7816 */ /* 0x000fe2000000002c */
[----:B------:R-:W-:Y:S01]  /*2900*/  STL [R1+0xfb0], R18 ;  /* 0x000fb01201007387 */ /* 0x000fe20000100800 */
[----:B------:R-:W-:Y:S01]  /*2910*/  PRMT R43, RZ, 0x7610, R43 ;  /* 0x00007610ff2b7816 */ /* 0x000fe2000000002b */
[C---:B------:R-:W-:Y:S01]  /*2920*/  IMAD R151, R162.reuse, 0x68, RZ ;  /* 0x00000068a2977824 */ /* 0x040fe200078e02ff */
        /* <DEDUP_REMOVED lines=9> */
[----:B------:R-:W-:Y:S02]  /*29c0*/  PRMT R56, RZ, 0x7610, R56 ;  /* 0x00007610ff387816 */ /* 0x000fe40000000038 */
[----:B------:R-:W-:Y:S01]  /*29d0*/  PRMT R55, RZ, 0x7610, R55 ;  /* 0x00007610ff377816 */ /* 0x000fe20000000037 */
[----:B------:R-:W-:Y:S01]  /*29e0*/  STL [R1+0xfa0], R14 ;  /* 0x000fa00e01007387 */ /* 0x000fe20000100800 */
[----:B------:R-:W-:Y:S02]  /*29f0*/  PRMT R61, RZ, 0x7610, R61 ;  /* 0x00007610ff3d7816 */ /* 0x000fe4000000003d */
[----:B------:R-:W-:Y:S01]  /*2a00*/  PRMT R60, RZ, 0x7610, R60 ;  /* 0x00007610ff3c7816 */ /* 0x000fe2000000003c */
[----:B------:R-:W-:Y:S01]  /*2a10*/  STL [R1+0xf9c], R13 ;  /* 0x000f9c0d01007387 */ /* 0x000fe20000100800 */
[----:B------:R-:W-:-:S02]  /*2a20*/  PRMT R63, RZ, 0x7610, R63 ;  /* 0x00007610ff3f7816 */ /* 0x000fc4000000003f */
[----:B------:R-:W-:Y:S01]  /*2a30*/  PRMT R62, RZ, 0x7610, R62 ;  /* 0x00007610ff3e7816 */ /* 0x000fe2000000003e */
[----:B------:R-:W-:Y:S01]  /*2a40*/  STL [R1+0xf98], R12 ;  /* 0x000f980c01007387 */ /* 0x000fe20000100800 */
[----:B------:R-:W-:Y:S02]  /*2a50*/  PRMT R57, RZ, 0x7610, R57 ;  /* 0x00007610ff397816 */ /* 0x000fe40000000039 */
[----:B------:R-:W-:Y:S01]  /*2a60*/  PRMT R67, RZ, 0x7610, R67 ;  /* 0x00007610ff437816 */ /* 0x000fe20000000043 */
[----:B0-----:R0:W2:Y:S01]  /*2a70*/  @!P6 LDG.E.U16 R38, desc[UR16][R114.64] ;  /* 0x000000107226e981 */ /* 0x0010a2000c1e1500 */
[----:B------:R-:W-:Y:S02]  /*2a80*/  PRMT R108, RZ, 0x7610, R108 ;  /* 0x00007610ff6c7816 */ /* 0x000fe4000000006c */
[----:B------:R-:W-:Y:S01]  /*2a90*/  PRMT R109, RZ, 0x7610, R109 ;  /* 0x00007610ff6d7816 */ /* 0x000fe2000000006d */
[----:B------:R3:W4:Y:S01]  /*2aa0*/  @!P6 LDG.E.U16 R37, desc[UR16][R110.64] ;  /* 0x000000106e25e981 */ /* 0x000722000c1e1500 */
[----:B------:R-:W-:Y:S01]  /*2ab0*/  ISETP.GE.U32.AND P6, PT, R2, 0x7fffff68, PT ;  /* 0x7fffff680200780c */ /* 0x000fe20003fc6070 */
[----:B------:R-:W-:Y:S01]  /*2ac0*/  VIADD R24, R78, 0xffffffe6 ;  /* 0xffffffe64e187836 */ /* 0x000fe20000000000 */
[----:B------:R-:W-:Y:S01]  /*2ad0*/  PRMT R59, RZ, 0x7610, R59 ;  /* 0x00007610ff3b7816 */ /* 0x000fe2000000003b */
[----:B------:R-:W-:Y:S01]  /*2ae0*/  STL [R1+0xf94], R11 ;  /* 0x000f940b01007387 */ /* 0x000fe20000100800 */
[----:B------:R-:W-:-:S02]  /*2af0*/  PRMT R58, RZ, 0x7610, R58 ;  /* 0x00007610ff3a7816 */ /* 0x000fc4000000003a */
[----:B------:R-:W-:Y:S01]  /*2b00*/  PRMT R65, RZ, 0x7610, R65 ;  /* 0x00007610ff417816 */ /* 0x000fe20000000041 */
[----:B------:R-:W-:Y:S01]  /*2b10*/  STL [R1+0xf90], R10 ;  /* 0x000f900a01007387 */ /* 0x000fe20000100800 */
[----:B------:R-:W-:Y:S02]  /*2b20*/  PRMT R66, RZ, 0x7610, R66 ;  /* 0x00007610ff427816 */ /* 0x000fe40000000042 */
[----:B------:R-:W-:Y:S01]  /*2b30*/  PRMT R100, RZ, 0x7610, R100 ;  /* 0x00007610ff647816 */ /* 0x000fe20000000064 */
[----:B------:R-:W2:Y:S01]  /*2b40*/  @!P5 LDG.E.U16 R26, desc[UR16][R160.64] ;  /* 0x00000010a01ad981 */ /* 0x000ea2000c1e1500 */
[----:B------:R-:W-:Y:S02]  /*2b50*/  PRMT R101, RZ, 0x7610, R101 ;  /* 0x00007610ff657816 */ /* 0x000fe40000000065 */
[----:B------:R-:W-:Y:S01]  /*2b60*/  PRMT R116, RZ, 0x7610, R116 ;  /* 0x00007610ff747816 */ /* 0x000fe20000000074 */
[----:B------:R-:W2:Y:S01]  /*2b70*/  @!P5 LDG.E.U16 R25, desc[UR16][R158.64] ;  /* 0x000000109e19d981 */ /* 0x000ea2000c1e1500 */
[----:B------:R-:W-:-:S02]  /*2b80*/  ISETP.GE.U32.AND P5, PT, R0, 0x7fffff70, PT ;  /* 0x7fffff700000780c */ /* 0x000fc40003fa6070 */
[----:B------:R-:W-:Y:S01]  /*2b90*/  PRMT R113, RZ, 0x7610, R113 ;  /* 0x00007610ff717816 */ /* 0x000fe20000000071 */
[----:B------:R-:W-:Y:S01]  /*2ba0*/  STL [R1+0xf8c], R3 ;  /* 0x000f8c0301007387 */ /* 0x000fe20000100800 */
[----:B------:R-:W-:Y:S02]  /*2bb0*/  PRMT R112, RZ, 0x7610, R112 ;  /* 0x00007610ff707816 */ /* 0x000fe40000000070 */
[----:B------:R-:W-:Y:S01]  /*2bc0*/  PRMT R105, RZ, 0x7610, R105 ;  /* 0x00007610ff697816 */ /* 0x000fe20000000069 */
[----:B------:R-:W-:Y:S01]  /*2bd0*/  STL [R1+0xf88], R163 ;  /* 0x000f88a301007387 */ /* 0x000fe20000100800 */
[----:B------:R-:W-:Y:S02]  /*2be0*/  PRMT R104, RZ, 0x7610, R104 ;  /* 0x00007610ff687816 */ /* 0x000fe40000000068 */
[----:B------:R-:W-:Y:S01]  /*2bf0*/  PRMT R73, RZ, 0x7610, R73 ;  /* 0x00007610ff497816 */ /* 0x000fe20000000049 */
[----:B------:R-:W-:Y:S01]  /*2c00*/  STL.64 [R1+0xf80], R8 ;  /* 0x000f800801007387 */ /* 0x000fe20000100a00 */
[C---:B------:R-:W-:Y:S01]  /*2c10*/  IMAD R140, R162.reuse, 0x59, RZ ;  /* 0x00000059a28c7824 */ /* 0x040fe200078e02ff */
[----:B------:R-:W-:Y:S01]  /*2c20*/  PRMT R72, RZ, 0x7610, R72 ;  /* 0x00007610ff487816 */ /* 0x000fe20000000048 */
[----:B------:R-:W-:Y:S01]  /*2c30*/  IMAD R136, R162, 0x61, RZ ;  /* 0x00000061a2887824 */ /* 0x000fe200078e02ff */
[----:B------:R-:W-:Y:S01]  /*2c40*/  STL.64 [R1+0xf78], R6 ;  /* 0x000f780601007387 */ /* 0x000fe20000100a00 */
[----:B------:R-:W-:Y:S01]  /*2c50*/  VIADD R2, R78, 0xffffffd7 ;  /* 0xffffffd74e027836 */ /* 0x000fe20000000000 */
[----:B------:R-:W-:-:S02]  /*2c60*/  PRMT R71, RZ, 0x7610, R71 ;  /* 0x00007610ff477816 */ /* 0x000fc40000000047 */
[----:B------:R-:W-:Y:S01]  /*2c70*/  PRMT R70, RZ, 0x7610, R70 ;  /* 0x00007610ff467816 */ /* 0x000fe20000000046 */
[----:B------:R0:W-:Y:S01]  /*2c80*/  STL.64 [R1+0x510], R114 ;  /* 0x0005107201007387 */ /* 0x0001e20000100a00 */
[C---:B------:R-:W-:Y:S01]  /*2c90*/  IMAD.WIDE R120, R27.reuse, 0x2, R160 ;  /* 0x000000021b787825 */ /* 0x040fe200078e02a0 */
[----:B------:R-:W-:Y:S01]  /*2ca0*/  PRMT R68, RZ, 0x7610, R68 ;  /* 0x00007610ff447816 */ /* 0x000fe20000000044 */
[----:B------:R-:W2:Y:S01]  /*2cb0*/  LDCU UR4, c[0x0][0x3b0] ;  /* 0x00007600ff0477ac */ /* 0x000ea20008000800 */
[----:B------:R3:W-:Y:S01]  /*2cc0*/  STL.64 [R1+0x508], R110 ;  /* 0x0005086e01007387 */ /* 0x0007e20000100a00 */
[----:B------:R-:W-:Y:S01]  /*2cd0*/  IMAD.WIDE R118, R27, 0x2, R158 ;  /* 0x000000021b767825 */ /* 0x000fe200078e029e */
[----:B------:R-:W-:Y:S01]  /*2ce0*/  IADD3 R0, PT, PT, R78, -0x21, RZ ;  /* 0xffffffdf4e007810 */ /* 0x000fe20007ffe0ff */
[----:B------:R-:W2:Y:S01]  /*2cf0*/  LDCU UR9, c[0x0][0x3b0] ;  /* 0x00007600ff0977ac */ /* 0x000ea20008000800 */
[----:B------:R3:W2:Y:S01]  /*2d00*/  @!P5 LDG.E.U16 R36, desc[UR16][R120.64] ;  /* 0x000000107824d981 */ /* 0x0006a2000c1e1500 */
[C---:B------:R-:W-:Y:S01]  /*2d10*/  IMAD R132, R162.reuse, 0x69, RZ ;  /* 0x00000069a2847824 */ /* 0x040fe200078e02ff */
[----:B------:R-:W-:Y:S01]  /*2d20*/  PRMT R64, RZ, 0x7610, R64 ;  /* 0x00007610ff407816 */ /* 0x000fe20000000040 */
[----:B------:R-:W-:Y:S01]  /*2d30*/  IMAD R128, R162, 0x71, RZ ;  /* 0x00000071a2807824 */ /* 0x000fe200078e02ff */
[----:B------:R3:W2:Y:S01]  /*2d40*/  @!P5 LDG.E.U16 R35, desc[UR16][R118.64] ;  /* 0x000000107623d981 */ /* 0x0006a2000c1e1500 */
[C---:B0-----:R-:W-:Y:S01]  /*2d50*/  IMAD.WIDE R114, R29.reuse, 0x2, R160 ;  /* 0x000000021d727825 */ /* 0x041fe200078e02a0 */
[----:B------:R-:W-:Y:S01]  /*2d60*/  PRMT R75, RZ, 0x7610, R75 ;  /* 0x00007610ff4b7816 */ /* 0x000fe2000000004b */
[----:B-1----:R-:W0:Y:S02]  /*2d70*/  LDCU UR12, c[0x0][0x3b0] ;  /* 0x00007600ff0c77ac */ /* 0x002e240008000800 */
[----:B---3--:R-:W-:Y:S01]  /*2d80*/  IMAD.WIDE R110, R29, 0x2, R158 ;  /* 0x000000021d6e7825 */ /* 0x008fe200078e029e */
[----:B------:R1:W3:Y:S01]  /*2d90*/  @!P6 LDG.E.U16 R34, desc[UR16][R114.64] ;  /* 0x000000107222e981 */ /* 0x0002e2000c1e1500 */
[----:B------:R-:W-:Y:S01]  /*2da0*/  ISETP.GE.U32.AND P5, PT, R0, 0x7fffff60, PT ;  /* 0x7fffff600000780c */ /* 0x000fe20003fa6070 */
[----:B------:R-:W0:Y:S02]  /*2db0*/  LDCU UR13, c[0x0][0x3b0] ;  /* 0x00007600ff0d77ac */ /* 0x000e240008000800 */
[----:B------:R0:W2:Y:S01]  /*2dc0*/  @!P6 LDG.E.U16 R33, desc[UR16][R110.64] ;  /* 0x000000106e21e981 */ /* 0x0000a2000c1e1500 */
[----:B------:R-:W-:Y:S01]  /*2dd0*/  ISETP.GE.U32.AND P6, PT, R2, 0x7fffff58, PT ;  /* 0x7fffff580200780c */ /* 0x000fe20003fc6070 */
[----:B------:R-:W-:-:S02]  /*2de0*/  IMAD.SHL.U32 R27, R162, 0x20, RZ ;  /* 0x00000020a21b7824 */ /* 0x000fc400078e00ff */
[----:B------:R-:W-:Y:S01]  /*2df0*/  IMAD R124, R162, 0x79, RZ ;  /* 0x00000079a27c7824 */ /* 0x000fe200078e02ff */
[----:B------:R0:W-:Y:S01]  /*2e00*/  STL.64 [R1+0x490], R120 ;  /* 0x0004907801007387 */ /* 0x0001e20000100a00 */
[----:B------:R-:W-:Y:S01]  /*2e10*/  PRMT R29, RZ, 0x7610, R29 ;  /* 0x00007610ff1d7816 */ /* 0x000fe2000000001d */
[----:B------:R-:W1:Y:S02]  /*2e20*/  LDCU UR18, c[0x0][0x3b0] ;  /* 0x00007600ff1277ac */ /* 0x000e640008000800 */
[----:B------:R0:W-:Y:S01]  /*2e30*/  STL.64 [R1+0x488], R118 ;  /* 0x0004887601007387 */ /* 0x0001e20000100a00 */
[----:B------:R-:W-:Y:S01]  /*2e40*/  VIADD R2, R78, 0xffffffc7 ;  /* 0xffffffc74e027836 */ /* 0x000fe20000000000 */
[----:B------:R-:W-:Y:S01]  /*2e50*/  PRMT R76, RZ, 0x7610, R76 ;  /* 0x00007610ff4c7816 */ /* 0x000fe2000000004c */
[----:B------:R-:W2:Y:S01]  /*2e60*/  LDCU UR19, c[0x0][0x3b0] ;  /* 0x00007600ff1377ac */ /* 0x000ea20008000800 */
[----:B------:R1:W-:Y:S01]  /*2e70*/  STL.64 [R1+0x410], R114 ;  /* 0x0004107201007387 */ /* 0x0003e20000100a00 */
[----:B------:R-:W-:-:S02]  /*2e80*/  PRMT R77, RZ, 0x7610, R77 ;  /* 0x00007610ff4d7816 */ /* 0x000fc4000000004d */
[----:B------:R-:W-:Y:S01]  /*2e90*/  PRMT R69, RZ, 0x7610, R69 ;  /* 0x00007610ff457816 */ /* 0x000fe20000000045 */
[----:B------:R1:W-:Y:S01]  /*2ea0*/  STL.64 [R1+0x408], R110 ;  /* 0x0004086e01007387 */ /* 0x0003e20000100a00 */
[C---:B0-----:R-:W-:Y:S01]  /*2eb0*/  IMAD.WIDE R120, R27.reuse, 0x2, R160 ;  /* 0x000000021b787825 */ /* 0x041fe200078e02a0 */
[----:B------:R-:W-:Y:S01]  /*2ec0*/  PRMT R74, RZ, 0x7610, R74 ;  /* 0x00007610ff4a7816 */ /* 0x000fe2000000004a */
[----:B------:R-:W0:Y:S02]  /*2ed0*/  LDCU UR20, c[0x0][0x3b0] ;  /* 0x00007600ff1477ac */ /* 0x000e240008000800 */
[----:B------:R-:W-:Y:S01]  /*2ee0*/  IMAD.WIDE R118, R27, 0x2, R158 ;  /* 0x000000021b767825 */ /* 0x000fe200078e029e */
[----:B------:R0:W2:Y:S01]  /*2ef0*/  @!P5 LDG.E.U16 R32, desc[UR16][R120.64] ;  /* 0x000000107820d981 */ /* 0x0000a2000c1e1500 */
[----:B------:R-:W-:Y:S01]  /*2f00*/  PRMT R106, RZ, 0x7610, R106 ;  /* 0x00007610ff6a7816 */ /* 0x000fe2000000006a */
[----:B------:R-:W0:Y:S01]  /*2f10*/  LDCU UR21, c[0x0][0x3b0] ;  /* 0x00007600ff1577ac */ /* 0x000e220008000800 */
[C---:B-1----:R-:W-:Y:S01]  /*2f20*/  IMAD.WIDE R114, R39.reuse, 0x2, R160 ;  /* 0x0000000227727825 */ /* 0x042fe200078e02a0 */
[----:B------:R1:W2:Y:S01]  /*2f30*/  @!P5 LDG.E.U16 R31, desc[UR16][R118.64] ;  /* 0x00000010761fd981 */ /* 0x0002a2000c1e1500 */
[----:B------:R-:W-:Y:S01]  /*2f40*/  PRMT R107, RZ, 0x7610, R107 ;  /* 0x00007610ff6b7816 */ /* 0x000fe2000000006b */
[----:B------:R-:W0:Y:S01]  /*2f50*/  LDCU UR22, c[0x0][0x3b0] ;  /* 0x00007600ff1677ac */ /* 0x000e220008000800 */
[----:B------:R-:W-:Y:S01]  /*2f60*/  IMAD.WIDE R110, R39, 0x2, R158 ;  /* 0x00000002276e7825 */ /* 0x000fe200078e029e */
[----:B------:R0:W2:Y:S01]  /*2f70*/  @!P6 LDG.E.U16 R30, desc[UR16][R114.64] ;  /* 0x00000010721ee981 */ /* 0x0000a2000c1e1500 */
[----:B------:R-:W-:Y:S01]  /*2f80*/  PRMT R96, RZ, 0x7610, R96 ;  /* 0x00007610ff607816 */ /* 0x000fe20000000060 */
[----:B------:R-:W0:Y:S01]  /*2f90*/  LDCU UR23, c[0x0][0x3b0] ;  /* 0x00007600ff1777ac */ /* 0x000e220008000800 */
[----:B------:R-:W-:Y:S01]  /*2fa0*/  VIADD R0, R78, 0xffffffcf ;  /* 0xffffffcf4e007836 */ /* 0x000fe20000000000 */
[----:B------:R0:W2:Y:S01]  /*2fb0*/  @!P6 LDG.E.U16 R29, desc[UR16][R110.64] ;  /* 0x000000106e1de981 */ /* 0x0000a2000c1e1500 */
[----:B------:R-:W-:Y:S01]  /*2fc0*/  ISETP.GE.U32.AND P6, PT, R2, 0x7fffff48, PT ;  /* 0x7fffff480200780c */ /* 0x000fe20003fc6070 */
[----:B------:R-:W1:Y:S02]  /*2fd0*/  LDCU UR24, c[0x0][0x3b0] ;  /* 0x00007600ff1877ac */ /* 0x000e640008000800 */
[----:B------:R-:W-:Y:S01]  /*2fe0*/  ISETP.GE.U32.AND P5, PT, R0, 0x7fffff50, PT ;  /* 0x7fffff500000780c */ /* 0x000fe20003fa6070 */
[----:B------:R0:W-:Y:S01]  /*2ff0*/  STL.64 [R1+0x390], R120 ;  /* 0x0003907801007387 */ /* 0x0001e20000100a00 */
[----:B------:R-:W-:Y:S01]  /*3000*/  IMAD R39, R162, 0x30, RZ ;  /* 0x00000030a2277824 */ /* 0x000fe200078e02ff */
[----:B------:R-:W-:Y:S01]  /*3010*/  PRMT R97, RZ, 0x7610, R97 ;  /* 0x00007610ff617816 */ /* 0x000fe20000000061 */
[----:B------:R-:W2:Y:S01]  /*3020*/  LDCU UR25, c[0x0][0x3b0] ;  /* 0x00007600ff1977ac */ /* 0x000ea20008000800 */
[----:B------:R1:W-:Y:S01]  /*3030*/  STL.64 [R1+0x388], R118 ;  /* 0x0003887601007387 */ /* 0x0003e20000100a00 */
[----:B------:R-:W-:-:S02]  /*3040*/  PRMT R27, RZ, 0x7610, R27 ;  /* 0x00007610ff1b7816 */ /* 0x000fc4000000001b */
[----:B------:R-:W-:Y:S01]  /*3050*/  PRMT R102, RZ, 0x7610, R102 ;  /* 0x00007610ff667816 */ /* 0x000fe20000000066 */
[----:B------:R1:W-:Y:S01]  /*3060*/  STL.64 [R1+0x310], R114 ;  /* 0x0003107201007387 */ /* 0x0003e20000100a00 */
[C---:B------:R-:W-:Y:S01]  /*3070*/  VIADD R2, R78.reuse, 0xffffffb7 ;  /* 0xffffffb74e027836 */ /* 0x040fe20000000000 */
[----:B------:R-:W-:Y:S01]  /*3080*/  PRMT R103, RZ, 0x7610, R103 ;  /* 0x00007610ff677816 */ /* 0x000fe20000000067 */
[----:B------:R-:W2:Y:S01]  /*3090*/  LDCU UR26, c[0x0][0x3b0] ;  /* 0x00007600ff1a77ac */ /* 0x000ea20008000800 */
[----:B------:R1:W-:Y:S01]  /*30a0*/  STL.64 [R1+0x308], R110 ;  /* 0x0003086e01007387 */ /* 0x0003e20000100a00 */
[C---:B0-----:R-:W-:Y:S01]  /*30b0*/  IMAD.WIDE R120, R39.reuse, 0x2, R160 ;  /* 0x0000000227787825 */ /* 0x041fe200078e02a0 */
[----:B------:R-:W-:Y:S01]  /*30c0*/  PRMT R92, RZ, 0x7610, R92 ;  /* 0x00007610ff5c7816 */ /* 0x000fe2000000005c */
[----:B------:R-:W0:Y:S02]  /*30d0*/  LDCU UR27, c[0x0][0x3b0] ;  /* 0x00007600ff1b77ac */ /* 0x000e240008000800 */
[----:B-1----:R-:W-:Y:S01]  /*30e0*/  IMAD.WIDE R118, R39, 0x2, R158 ;  /* 0x0000000227767825 */ /* 0x002fe200078e029e */
[----:B------:R1:W2:Y:S01]  /*30f0*/  @!P5 LDG.E.U16 R28, desc[UR16][R120.64] ;  /* 0x00000010781cd981 */ /* 0x0002a2000c1e1500 */
[----:B------:R-:W-:Y:S01]  /*3100*/  PRMT R93, RZ, 0x7610, R93 ;  /* 0x00007610ff5d7816 */ /* 0x000fe2000000005d */
[----:B------:R-:W0:Y:S01]  /*3110*/  LDCU UR28, c[0x0][0x3b0] ;  /* 0x00007600ff1c77ac */ /* 0x000e220008000800 */
[C---:B------:R-:W-:Y:S01]  /*3120*/  IMAD.WIDE R114, R41.reuse, 0x2, R160 ;  /* 0x0000000229727825 */ /* 0x040fe200078e02a0 */
[----:B------:R0:W2:Y:S01]  /*3130*/  @!P5 LDG.E.U16 R27, desc[UR16][R118.64] ;  /* 0x00000010761bd981 */ /* 0x0000a2000c1e1500 */
[----:B------:R-:W-:Y:S01]  /*3140*/  PRMT R98, RZ, 0x7610, R98 ;  /* 0x00007610ff627816 */ /* 0x000fe20000000062 */
[----:B------:R-:W0:Y:S01]  /*3150*/  LDCU UR29, c[0x0][0x3b0] ;  /* 0x00007600ff1d77ac */ /* 0x000e220008000800 */
[----:B------:R-:W-:Y:S01]  /*3160*/  IMAD.WIDE R110, R41, 0x2, R158 ;  /* 0x00000002296e7825 */ /* 0x000fe200078e029e */
[----:B------:R0:W2:Y:S03]  /*3170*/  @!P6 LDG.E.U16 R50, desc[UR16][R114.64] ;  /* 0x000000107232e981 */ /* 0x0000a6000c1e1500 */
[----:B------:R-:W-:Y:S01]  /*3180*/  VIADD R0, R78, 0xffffffbf ;  /* 0xffffffbf4e007836 */ /* 0x000fe20000000000 */
[----:B------:R0:W2:Y:S01]  /*3190*/  @!P6 LDG.E.U16 R49, desc[UR16][R110.64] ;  /* 0x000000106e31e981 */ /* 0x0000a2000c1e1500 */
[----:B------:R-:W-:Y:S01]  /*31a0*/  ISETP.GE.U32.AND P6, PT, R2, 0x7fffff38, PT ;  /* 0x7fffff380200780c */ /* 0x000fe20003fc6070 */
[----:B------:R-:W-:-:S02]  /*31b0*/  IMAD R41, R162, 0x48, RZ ;  /* 0x00000048a2297824 */ /* 0x000fc400078e02ff */
[----:B------:R-:W-:Y:S01]  /*31c0*/  ISETP.GE.U32.AND P5, PT, R0, 0x7fffff40, PT ;  /* 0x7fffff400000780c */ /* 0x000fe20003fa6070 */
[----:B------:R1:W-:Y:S01]  /*31d0*/  STL.64 [R1+0x290], R120 ;  /* 0x0002907801007387 */ /* 0x0003e20000100a00 */
[----:B------:R-:W-:-:S03]  /*31e0*/  IMAD.SHL.U32 R39, R162, 0x40, RZ ;  /* 0x00000040a2277824 */ /* 0x000fc600078e00ff */
[----:B------:R0:W-:Y:S01]  /*31f0*/  STL.64 [R1+0x288], R118 ;  /* 0x0002887601007387 */ /* 0x0001e20000100a00 */
[----:B------:R-:W-:-:S03]  /*3200*/  VIADD R2, R78, 0xffffffa7 ;  /* 0xffffffa74e027836 */ /* 0x000fc60000000000 */
[----:B------:R0:W-:Y:S04]  /*3210*/  STL.64 [R1+0x210], R114 ;  /* 0x0002107201007387 */ /* 0x0001e80000100a00 */
[----:B------:R0:W-:Y:S01]  /*3220*/  STL.64 [R1+0x208], R110 ;  /* 0x0002086e01007387 */ /* 0x0001e20000100a00 */
[----:B-1----:R-:W-:-:S04]  /*3230*/  IMAD.WIDE R120, R39, 0x2, R160 ;  /* 0x0000000227787825 */ /* 0x002fc800078e02a0 */
[----:B0-----:R-:W-:-:S04]  /*3240*/  IMAD.WIDE R118, R39, 0x2, R158 ;  /* 0x0000000227767825 */ /* 0x001fc800078e029e */
[----:B------:R-:W-:-:S04]  /*3250*/  IMAD.WIDE R114, R41, 0x2, R160 ;  /* 0x0000000229727825 */ /* 0x000fc800078e02a0 */
[----:B------:R-:W-:Y:S01]  /*3260*/  IMAD.WIDE R110, R41, 0x2, R158 ;  /* 0x00000002296e7825 */ /* 0x000fe200078e029e */
[----:B------:R-:W2:Y:S03]  /*3270*/  @!P6 LDG.E.U16 R46, desc[UR16][R114.64] ;  /* 0x00000010722ee981 */ /* 0x000ea6000c1e1500 */
[----:B------:R-:W-:Y:S01]  /*3280*/  VIADD R0, R78, 0xffffffaf ;  /* 0xffffffaf4e007836 */ /* 0x000fe20000000000 */
[----:B------:R-:W2:Y:S01]  /*3290*/  @!P6 LDG.E.U16 R45, desc[UR16][R110.64] ;  /* 0x000000106e2de981 */ /* 0x000ea2000c1e1500 */
[----:B------:R-:W-:Y:S01]  /*32a0*/  IMAD R39, R162, 0x50, RZ ;  /* 0x00000050a2277824 */ /* 0x000fe200078e02ff */
[----:B------:R-:W-:Y:S02]  /*32b0*/  ISETP.GE.U32.AND P6, PT, R2, 0x7fffff28, PT ;  /* 0x7fffff280200780c */ /* 0x000fe40003fc6070 */
[----:B------:R0:W-:Y:S04]  /*32c0*/  STL.64 [R1+0x190], R120 ;  /* 0x0001907801007387 */ /* 0x0001e80000100a00 */
[----:B------:R0:W2:Y:S04]  /*32d0*/  @!P5 LDG.E.U16 R48, desc[UR16][R120.64] ;  /* 0x000000107830d981 */ /* 0x0000a8000c1e1500 */
[----:B------:R1:W-:Y:S04]  /*32e0*/  STL.64 [R1+0x188], R118 ;  /* 0x0001887601007387 */ /* 0x0003e80000100a00 */
[----:B------:R1:W2:Y:S01]  /*32f0*/  @!P5 LDG.E.U16 R47, desc[UR16][R118.64] ;  /* 0x00000010762fd981 */ /* 0x0002a2000c1e1500 */
[----:B------:R-:W-:Y:S01]  /*3300*/  ISETP.GE.U32.AND P5, PT, R0, 0x7fffff30, PT ;  /* 0x7fffff300000780c */ /* 0x000fe20003fa6070 */
[----:B0-----:R-:W-:-:S02]  /*3310*/  IMAD.WIDE R120, R39, 0x2, R160 ;  /* 0x0000000227787825 */ /* 0x001fc400078e02a0 */
[----:B------:R0:W-:Y:S01]  /*3320*/  STL.64 [R1+0x110], R114 ;  /* 0x0001107201007387 */ /* 0x0001e20000100a00 */
[----:B------:R-:W-:Y:S01]  /*3330*/  PRMT R41, RZ, 0x7610, R41 ;  /* 0x00007610ff297816 */ /* 0x000fe20000000029 */
[----:B------:R-:W-:Y:S02]  /*3340*/  IMAD.WIDE R156, R155, 0x2, R160 ;  /* 0x000000029b9c7825 */ /* 0x000fe400078e02a0 */
[----:B------:R0:W-:Y:S02]  /*3350*/  STL.64 [R1+0x108], R110 ;  /* 0x0001086e01007387 */ /* 0x0001e40000100a00 */
[----:B-1----:R-:W-:Y:S02]  /*3360*/  IMAD.WIDE R118, R39, 0x2, R158 ;  /* 0x0000000227767825 */ /* 0x002fe400078e029e */
[----:B------:R1:W-:Y:S02]  /*3370*/  STL.64 [R1+0x90], R120 ;  /* 0x0000907801007387 */ /* 0x0003e40000100a00 */
[----:B0-----:R-:W-:-:S02]  /*3380*/  IMAD.WIDE R114, R51, 0x2, R160 ;  /* 0x0000000233727825 */ /* 0x001fc400078e02a0 */
[----:B------:R0:W-:Y:S02]  /*3390*/  STL.64 [R1+0x88], R118 ;  /* 0x0000887601007387 */ /* 0x0001e40000100a00 */
[--C-:B------:R-:W-:Y:S02]  /*33a0*/  IMAD.WIDE R110, R51, 0x2, R158.reuse ;  /* 0x00000002336e7825 */ /* 0x100fe400078e029e */
[----:B------:R0:W-:Y:S02]  /*33b0*/  STL.64 [R1+0x10], R114 ;  /* 0x0000107201007387 */ /* 0x0001e40000100a00 */
[C---:B------:R-:W-:Y:S02]  /*33c0*/  VIADD R2, R78.reuse, 0xffffff97 ;  /* 0xffffff974e027836 */ /* 0x040fe40000000000 */
[----:B------:R0:W-:Y:S01]  /*33d0*/  STL.64 [R1+0x8], R110 ;  /* 0x0000086e01007387 */ /* 0x0001e20000100a00 */
[----:B------:R-:W-:Y:S02]  /*33e0*/  VIADD R0, R78, 0xffffff9f ;  /* 0xffffff9f4e007836 */ /* 0x000fe40000000000 */
[----:B------:R-:W-:Y:S01]  /*33f0*/  IMAD.WIDE R154, R155, 0x2, R158 ;  /* 0x000000029b9a7825 */ /* 0x000fe200078e029e */
[----:B------:R-:W-:Y:S04]  /*3400*/  STL [R1+0xd98], R156 ;  /* 0x000d989c01007387 */ /* 0x000fe80000100800 */
[----:B------:R-:W-:Y:S04]  /*3410*/  STL [R1+0xe1c], R156 ;  /* 0x000e1c9c01007387 */ /* 0x000fe80000100800 */
[----:B------:R-:W2:Y:S04]  /*3420*/  @!P6 LDG.E.U16 R42, desc[UR16][R114.64] ;  /* 0x00000010722ae981 */ /* 0x000ea8000c1e1500 */
[----:B------:R-:W2:Y:S01]  /*3430*/  @!P6 LDG.E.U16 R41, desc[UR16][R110.64] ;  /* 0x000000106e29e981 */ /* 0x000ea2000c1e1500 */
[----:B------:R-:W-:-:S03]  /*3440*/  ISETP.GE.U32.AND P6, PT, R2, 0x7fffff18, PT ;  /* 0x7fffff180200780c */ /* 0x000fc60003fc6070 */
[----:B------:R-:W-:Y:S04]  /*3450*/  STL [R1+0xf58], R156 ;  /* 0x000f589c01007387 */ /* 0x000fe80000100800 */
[----:B------:R-:W-:Y:S04]  /*3460*/  STL [R1+0xd94], R157 ;  /* 0x000d949d01007387 */ /* 0x000fe80000100800 */
[----:B------:R-:W-:Y:S01]  /*3470*/  STL [R1+0xe10], R157 ;  /* 0x000e109d01007387 */ /* 0x000fe20000100800 */
[----:B------:R-:W-:-:S03]  /*3480*/  IMAD.WIDE R152, R151, 0x2, R160 ;  /* 0x0000000297987825 */ /* 0x000fc600078e02a0 */
[----:B------:R1:W2:Y:S04]  /*3490*/  @!P5 LDG.E.U16 R44, desc[UR16][R120.64] ;  /* 0x00000010782cd981 */ /* 0x0002a8000c1e1500 */
[----:B------:R0:W2:Y:S01]  /*34a0*/  @!P5 LDG.E.U16 R43, desc[UR16][R118.64] ;  /* 0x00000010762bd981 */ /* 0x0000a2000c1e1500 */
[----:B------:R-:W-:-:S03]  /*34b0*/  ISETP.GE.U32.AND P5, PT, R0, 0x7fffff20, PT ;  /* 0x7fffff200000780c */ /* 0x000fc60003fa6070 */
[----:B------:R-:W-:Y:S04]  /*34c0*/  STL [R1+0xfd4], R157 ;  /* 0x000fd49d01007387 */ /* 0x000fe80000100800 */
[----:B------:R-:W-:Y:S01]  /*34d0*/  STL [R1+0xda0], R154 ;  /* 0x000da09a01007387 */ /* 0x000fe20000100800 */
[----:B------:R-:W-:-:S03]  /*34e0*/  PRMT R51, RZ, 0x7610, R51 ;  /* 0x00007610ff337816 */ /* 0x000fc60000000033 */
[----:B------:R-:W-:Y:S01]  /*34f0*/  STL [R1+0xe38], R154 ;  /* 0x000e389a01007387 */ /* 0x000fe20000100800 */
[----:B------:R-:W-:-:S03]  /*3500*/  IMAD.WIDE R150, R151, 0x2, R158 ;  /* 0x0000000297967825 */ /* 0x000fc600078e029e */
[----:B------:R-:W-:Y:S01]  /*3510*/  STL [R1+0xfd8], R154 ;  /* 0x000fd89a01007387 */ /* 0x000fe20000100800 */
[----:B------:R-:W-:-:S03]  /*3520*/  VIADD R2, R78, 0xffffff87 ;  /* 0xffffff874e027836 */ /* 0x000fc60000000000 */
[----:B------:R-:W-:Y:S01]  /*3530*/  STL [R1+0xd9c], R155 ;  /* 0x000d9c9b01007387 */ /* 0x000fe20000100800 */
[----:B------:R-:W-:-:S03]  /*3540*/  PRMT R39, RZ, 0x7610, R39 ;  /* 0x00007610ff277816 */ /* 0x000fc60000000027 */
[----:B------:R-:W-:Y:S04]  /*3550*/  STL [R1+0xe28], R155 ;  /* 0x000e289b01007387 */ /* 0x000fe80000100800 */
[----:B------:R-:W-:Y:S01]  /*3560*/  STL [R1+0xf64], R155 ;  /* 0x000f649b01007387 */ /* 0x000fe20000100800 */
[----:B------:R-:W-:-:S03]  /*3570*/  VIADD R0, R78, 0xffffff8f ;  /* 0xffffff8f4e007836 */ /* 0x000fc60000000000 */
[----:B------:R-:W-:Y:S04]  /*3580*/  STL [R1+0xfdc], R155 ;  /* 0x000fdc9b01007387 */ /* 0x000fe80000100800 */
[----:B------:R-:W-:Y:S04]  /*3590*/  STL [R1+0xda8], R152 ;  /* 0x000da89801007387 */ /* 0x000fe80000100800 */
[----:B------:R-:W-:Y:S04]  /*35a0*/  STL [R1+0xe50], R152 ;  /* 0x000e509801007387 */ /* 0x000fe80000100800 */
[----:B------:R-:W-:Y:S04]  /*35b0*/  STL [R1+0xfe0], R152 ;  /* 0x000fe09801007387 */ /* 0x000fe80000100800 */
[----:B------:R-:W2:Y:S04]  /*35c0*/  @!P6 LDG.E.U16 R52, desc[UR16][R152.64] ;  /* 0x000000109834e981 */ /* 0x000ea8000c1e1500 */
[----:B------:R-:W-:Y:S04]  /*35d0*/  STL [R1+0xda4], R153 ;  /* 0x000da49901007387 */ /* 0x000fe80000100800 */
[----:B------:R-:W2:Y:S01]  /*35e0*/  @!P6 LDG.E.U16 R51, desc[UR16][R150.64] ;  /* 0x000000109633e981 */ /* 0x000ea2000c1e1500 */
[----:B------:R-:W-:-:S03]  /*35f0*/  ISETP.GE.U32.AND P6, PT, R2, 0x7fffff08, PT ;  /* 0x7fffff080200780c */ /* 0x000fc60003fc6070 */
[----:B------:R-:W-:Y:S01]  /*3600*/  STL [R1+0xe44], R153 ;  /* 0x000e449901007387 */ /* 0x000fe20000100800 */
[----:B------:R-:W-:-:S03]  /*3610*/  IMAD.WIDE R148, R147, 0x2, R160 ;  /* 0x0000000293947825 */ /* 0x000fc600078e02a0 */
[----:B------:R-:W-:Y:S04]  /*3620*/  STL [R1+0xfe4], R153 ;  /* 0x000fe49901007387 */ /* 0x000fe80000100800 */
[----:B------:R-:W2:Y:S04]  /*3630*/  @!P5 LDG.E.U16 R40, desc[UR16][R156.64] ;  /* 0x000000109c28d981 */ /* 0x000ea8000c1e1500 */
[----:B------:R-:W2:Y:S01]  /*3640*/  @!P5 LDG.E.U16 R39, desc[UR16][R154.64] ;  /* 0x000000109a27d981 */ /* 0x000ea2000c1e1500 */
[----:B------:R-:W-:-:S03]  /*3650*/  ISETP.GE.U32.AND P5, PT, R0, 0x7fffff10, PT ;  /* 0x7fffff100000780c */ /* 0x000fc60003fa6070 */
[----:B------:R-:W-:Y:S04]  /*3660*/  STL [R1+0xdb0], R150 ;  /* 0x000db09601007387 */ /* 0x000fe80000100800 */
[----:B------:R-:W-:Y:S01]  /*3670*/  STL [R1+0xe68], R150 ;  /* 0x000e689601007387 */ /* 0x000fe20000100800 */
[----:B------:R-:W-:-:S03]  /*3680*/  IMAD.WIDE R144, R142, 0x2, R160 ;  /* 0x000000028e907825 */ /* 0x000fc600078e02a0 */
[----:B------:R-:W-:Y:S01]  /*3690*/  STL [R1+0xfe8], R150 ;  /* 0x000fe89601007387 */ /* 0x000fe20000100800 */
[----:B------:R-:W-:-:S03]  /*36a0*/  IMAD.WIDE R142, R142, 0x2, R158 ;  /* 0x000000028e8e7825 */ /* 0x000fc600078e029e */
[----:B------:R-:W-:Y:S01]  /*36b0*/  STL [R1+0xdac], R151 ;  /* 0x000dac9701007387 */ /* 0x000fe20000100800 */
[----:B------:R-:W-:-:S03]  /*36c0*/  IMAD.WIDE R146, R147, 0x2, R158 ;  /* 0x0000000293927825 */ /* 0x000fc600078e029e */
[----:B------:R-:W-:Y:S01]  /*36d0*/  STL [R1+0xe5c], R151 ;  /* 0x000e5c9701007387 */ /* 0x000fe20000100800 */
[----:B------:R-:W-:-:S03]  /*36e0*/  VIADD R0, R78, 0xffffffee ;  /* 0xffffffee4e007836 */ /* 0x000fc60000000000 */
[----:B------:R-:W-:Y:S04]  /*36f0*/  STL [R1+0xfec], R151 ;  /* 0x000fec9701007387 */ /* 0x000fe80000100800 */
[----:B------:R-:W-:Y:S01]  /*3700*/  STL [R1+0xdb8], R148 ;  /* 0x000db89401007387 */ /* 0x000fe20000100800 */
[----:B------:R-:W-:-:S03]  /*3710*/  VIADD R2, R78, 0xfffffff6 ;  /* 0xfffffff64e027836 */ /* 0x000fc60000000000 */
[----:B------:R-:W-:Y:S04]  /*3720*/  STL [R1+0xe80], R148 ;  /* 0x000e809401007387 */ /* 0x000fe80000100800 */
[----:B------:R-:W-:Y:S04]  /*3730*/  STL [R1+0xff0], R148 ;  /* 0x000ff09401007387 */ /* 0x000fe80000100800 */
[----:B------:R-:W-:Y:S04]  /*3740*/  STL [R1+0xdb4], R149 ;  /* 0x000db49501007387 */ /* 0x000fe80000100800 */
[----:B------:R-:W-:Y:S04]  /*3750*/  STL [R1+0xe74], R149 ;  /* 0x000e749501007387 */ /* 0x000fe80000100800 */
[----:B------:R-:W-:Y:S04]  /*3760*/  STL [R1+0xff4], R149 ;  /* 0x000ff49501007387 */ /* 0x000fe80000100800 */
[----:B------:R-:W2:Y:S04]  /*3770*/  @!P6 LDG.E.U16 R54, desc[UR16][R144.64] ;  /* 0x000000109036e981 */ /* 0x000ea8000c1e1500 */
[----:B------:R-:W2:Y:S01]  /*3780*/  @!P6 LDG.E.U16 R53, desc[UR16][R142.64] ;  /* 0x000000108e35e981 */ /* 0x000ea2000c1e1500 */
[----:B------:R-:W-:-:S03]  /*3790*/  ISETP.GE.U32.AND P6, PT, R0, 0x7fffff6f, PT ;  /* 0x7fffff6f0000780c */ /* 0x000fc60003fc6070 */
[----:B------:R-:W-:Y:S01]  /*37a0*/  STL [R1+0xdc0], R146 ;  /* 0x000dc09201007387 */ /* 0x000fe20000100800 */
[----:B------:R-:W-:-:S03]  /*37b0*/  IMAD R0, R162, 0x11, RZ ;  /* 0x00000011a2007824 */ /* 0x000fc600078e02ff */
[----:B------:R-:W-:Y:S04]  /*37c0*/  STL [R1+0xe98], R146 ;  /* 0x000e989201007387 */ /* 0x000fe80000100800 */
[----:B------:R-:W2:Y:S04]  /*37d0*/  @!P5 LDG.E.U16 R56, desc[UR16][R148.64] ;  /* 0x000000109438d981 */ /* 0x000ea8000c1e1500 */
[----:B------:R-:W2:Y:S01]  /*37e0*/  @!P5 LDG.E.U16 R55, desc[UR16][R146.64] ;  /* 0x000000109237d981 */ /* 0x000ea2000c1e1500 */
[----:B------:R-:W-:Y:S01]  /*37f0*/  ISETP.GE.U32.AND P5, PT, R2, 0x7fffff77, PT ;  /* 0x7fffff770200780c */ /* 0x000fe20003fa6070 */
[----:B------:R-:W-:-:S02]  /*3800*/  IMAD R2, R162, 0x9, RZ ;  /* 0x00000009a2027824 */ /* 0x000fc400078e02ff */
[----:B------:R-:W-:Y:S04]  /*3810*/  STL [R1+0xff8], R146 ;  /* 0x000ff89201007387 */ /* 0x000fe80000100800 */
[----:B------:R-:W-:Y:S04]  /*3820*/  STL [R1+0xdbc], R147 ;  /* 0x000dbc9301007387 */ /* 0x000fe80000100800 */
[----:B------:R-:W-:Y:S01]  /*3830*/  STL [R1+0xe8c], R147 ;  /* 0x000e8c9301007387 */ /* 0x000fe20000100800 */
[----:B-1----:R-:W-:-:S03]  /*3840*/  IMAD.WIDE R120, R2, 0x2, R160 ;  /* 0x0000000202787825 */ /* 0x002fc600078e02a0 */
[----:B------:R-:W-:Y:S01]  /*3850*/  STL [R1+0xffc], R147 ;  /* 0x000ffc9301007387 */ /* 0x000fe20000100800 */
[----:B0-----:R-:W-:-:S03]  /*3860*/  IMAD.WIDE R118, R2, 0x2, R158 ;  /* 0x0000000202767825 */ /* 0x001fc600078e029e */
[----:B------:R-:W-:Y:S01]  /*3870*/  STL [R1+0xdc8], R144 ;  /* 0x000dc89001007387 */ /* 0x000fe20000100800 */
[----:B------:R-:W-:-:S03]  /*3880*/  IMAD.WIDE R114, R0, 0x2, R160 ;  /* 0x0000000200727825 */ /* 0x000fc600078e02a0 */
[----:B------:R-:W-:Y:S01]  /*3890*/  STL [R1+0xeb0], R144 ;  /* 0x000eb09001007387 */ /* 0x000fe20000100800 */
[----:B------:R-:W-:-:S03]  /*38a0*/  IMAD.WIDE R110, R0, 0x2, R158 ;  /* 0x00000002006e7825 */ /* 0x000fc600078e029e */
[----:B------:R-:W-:Y:S01]  /*38b0*/  STL [R1+0x1000], R144 ;  /* 0x0010009001007387 */ /* 0x000fe20000100800 */
[----:B------:R-:W-:-:S03]  /*38c0*/  VIADD R2, R78, 0xffffffde ;  /* 0xffffffde4e027836 */ /* 0x000fc60000000000 */
[----:B------:R-:W-:Y:S04]  /*38d0*/  STL [R1+0xdc4], R145 ;  /* 0x000dc49101007387 */ /* 0x000fe80000100800 */
[----:B------:R-:W-:Y:S04]  /*38e0*/  STL [R1+0xea4], R145 ;  /* 0x000ea49101007387 */ /* 0x000fe80000100800 */
[----:B------:R-:W-:Y:S04]  /*38f0*/  STL [R1+0x1004], R145 ;  /* 0x0010049101007387 */ /* 0x000fe80000100800 */
[----:B------:R-:W-:Y:S04]  /*3900*/  STL [R1+0xdd0], R142 ;  /* 0x000dd08e01007387 */ /* 0x000fe80000100800 */
[----:B------:R-:W-:Y:S04]  /*3910*/  STL [R1+0xec8], R142 ;  /* 0x000ec88e01007387 */ /* 0x000fe80000100800 */
[----:B------:R0:W2:Y:S04]  /*3920*/  @!P6 LDG.E.U16 R61, desc[UR16][R114.64] ;  /* 0x00000010723de981 */ /* 0x0000a8000c1e1500 */
[----:B------:R-:W2:Y:S01]  /*3930*/  @!P6 LDG.E.U16 R60, desc[UR16][R110.64] ;  /* 0x000000106e3ce981 */ /* 0x000ea2000c1e1500 */
[----:B------:R-:W-:-:S03]  /*3940*/  ISETP.GE.U32.AND P6, PT, R2, 0x7fffff5f, PT ;  /* 0x7fffff5f0200780c */ /* 0x000fc60003fc6070 */
[----:B------:R-:W-:Y:S01]  /*3950*/  STL [R1+0x1008], R142 ;  /* 0x0010088e01007387 */ /* 0x000fe20000100800 */
[----:B------:R-:W-:-:S03]  /*3960*/  IMAD R2, R162, 0x19, RZ ;  /* 0x00000019a2027824 */ /* 0x000fc600078e02ff */
[----:B------:R-:W-:Y:S01]  /*3970*/  STL [R1+0xdcc], R143 ;  /* 0x000dcc8f01007387 */ /* 0x000fe20000100800 */
[----:B------:R-:W-:-:S03]  /*3980*/  IMAD R0, R162, 0x21, RZ ;  /* 0x00000021a2007824 */ /* 0x000fc600078e02ff */
[----:B------:R-:W-:Y:S04]  /*3990*/  STL [R1+0xebc], R143 ;  /* 0x000ebc8f01007387 */ /* 0x000fe80000100800 */
[----:B------:R-:W-:Y:S04]  /*39a0*/  STL [R1+0x100c], R143 ;  /* 0x00100c8f01007387 */ /* 0x000fe80000100800 */
[----:B------:R-:W-:Y:S04]  /*39b0*/  STL.64 [R1+0x500], R120 ;  /* 0x0005007801007387 */ /* 0x000fe80000100a00 */
[----:B------:R-:W-:Y:S04]  /*39c0*/  STL.64 [R1+0x4f8], R118 ;  /* 0x0004f87601007387 */ /* 0x000fe80000100a00 */
[----:B------:R0:W-:Y:S04]  /*39d0*/  STL.64 [R1+0x480], R114 ;  /* 0x0004807201007387 */ /* 0x0001e80000100a00 */
[----:B------:R1:W2:Y:S04]  /*39e0*/  @!P5 LDG.E.U16 R63, desc[UR16][R120.64] ;  /* 0x00000010783fd981 */ /* 0x0002a8000c1e1500 */
[----:B------:R3:W2:Y:S04]  /*39f0*/  @!P5 LDG.E.U16 R62, desc[UR16][R118.64] ;  /* 0x00000010763ed981 */ /* 0x0006a8000c1e1500 */
[----:B------:R4:W-:Y:S01]  /*3a00*/  STL.64 [R1+0x478], R110 ;  /* 0x0004786e01007387 */ /* 0x0009e20000100a00 */
[----:B0-----:R-:W-:-:S04]  /*3a10*/  IMAD.WIDE R114, R0, 0x2, R160 ;  /* 0x0000000200727825 */ /* 0x001fc800078e02a0 */
[C---:B-1----:R-:W-:Y:S01]  /*3a20*/  IMAD.WIDE R120, R2.reuse, 0x2, R160 ;  /* 0x0000000202787825 */ /* 0x042fe200078e02a0 */
[----:B------:R0:W2:Y:S03]  /*3a30*/  @!P6 LDG.E.U16 R57, desc[UR16][R114.64] ;  /* 0x000000107239e981 */ /* 0x0000a6000c1e1500 */
[----:B---3--:R-:W-:-:S04]  /*3a40*/  IMAD.WIDE R118, R2, 0x2, R158 ;  /* 0x0000000202767825 */ /* 0x008fc800078e029e */
[----:B----4-:R-:W-:-:S04]  /*3a50*/  IMAD.WIDE R110, R0, 0x2, R158 ;  /* 0x00000002006e7825 */ /* 0x010fc800078e029e */
[----:B------:R-:W-:Y:S01]  /*3a60*/  VIADD R2, R78, 0xffffffce ;  /* 0xffffffce4e027836 */ /* 0x000fe20000000000 */
[----:B------:R1:W3:Y:S04]  /*3a70*/  @!P6 LDG.E.U16 R67, desc[UR16][R110.64] ;  /* 0x000000106e43e981 */ /* 0x0002e8000c1e1500 */
[----:B------:R-:W-:Y:S01]  /*3a80*/  ISETP.GE.U32.AND P6, PT, R2, 0x7fffff4f, PT ;  /* 0x7fffff4f0200780c */ /* 0x000fe20003fc6070 */
[----:B------:R-:W-:Y:S01]  /*3a90*/  STL.64 [R1+0x400], R120 ;  /* 0x0004007801007387 */ /* 0x000fe20000100a00 */
[----:B------:R-:W-:-:S03]  /*3aa0*/  IMAD R2, R162, 0x31, RZ ;  /* 0x00000031a2027824 */ /* 0x000fc600078e02ff */
[----:B------:R-:W-:Y:S04]  /*3ab0*/  STL.64 [R1+0x3f8], R118 ;  /* 0x0003f87601007387 */ /* 0x000fe80000100a00 */
[----:B------:R0:W-:Y:S04]  /*3ac0*/  STL.64 [R1+0x380], R114 ;  /* 0x0003807201007387 */ /* 0x0001e80000100a00 */
[----:B------:R1:W-:Y:S01]  /*3ad0*/  STL.64 [R1+0x378], R110 ;  /* 0x0003786e01007387 */ /* 0x0003e20000100a00 */
[----:B0-----:R-:W-:-:S04]  /*3ae0*/  IMAD.WIDE R114, R2, 0x2, R160 ;  /* 0x0000000202727825 */ /* 0x001fc800078e02a0 */
[----:B-1----:R-:W-:Y:S01]  /*3af0*/  IMAD.WIDE R110, R2, 0x2, R158 ;  /* 0x00000002026e7825 */ /* 0x002fe200078e029e */
[----:B------:R-:W4:Y:S04]  /*3b00*/  @!P6 LDG.E.U16 R109, desc[UR16][R114.64] ;  /* 0x00000010726de981 */ /* 0x000f28000c1e1500 */
[----:B------:R-:W2:Y:S01]  /*3b10*/  @!P6 LDG.E.U16 R108, desc[UR16][R110.64] ;  /* 0x000000106e6ce981 */ /* 0x000ea2000c1e1500 */
[----:B------:R-:W-:Y:S01]  /*3b20*/  ISETP.GE.U32.AND P5, PT, R24, 0x7fffff67, PT ;  /* 0x7fffff671800780c */ /* 0x000fe20003fa6070 */
[----:B------:R-:W-:Y:S02]  /*3b30*/  VIADD R24, R78, 0xffffffd6 ;  /* 0xffffffd64e187836 */ /* 0x000fe40000000000 */
[----:B------:R-:W-:-:S10]  /*3b40*/  IMAD R0, R162, 0x29, RZ ;  /* 0x00000029a2007824 */ /* 0x000fd400078e02ff */
[----:B------:R0:W3:Y:S04]  /*3b50*/  @!P5 LDG.E.U16 R59, desc[UR16][R120.64] ;  /* 0x00000010783bd981 */ /* 0x0000e8000c1e1500 */
[----:B------:R1:W3:Y:S01]  /*3b60*/  @!P5 LDG.E.U16 R58, desc[UR16][R118.64] ;  /* 0x00000010763ad981 */ /* 0x0002e2000c1e1500 */
[----:B------:R-:W-:Y:S01]  /*3b70*/  ISETP.GE.U32.AND P5, PT, R24, 0x7fffff57, PT ;  /* 0x7fffff571800780c */ /* 0x000fe20003fa6070 */
[----:B0-----:R-:W-:-:S04]  /*3b80*/  IMAD.WIDE R120, R0, 0x2, R160 ;  /* 0x0000000200787825 */ /* 0x001fc800078e02a0 */
[----:B-1----:R-:W-:-:S04]  /*3b90*/  IMAD.WIDE R118, R0, 0x2, R158 ;  /* 0x0000000200767825 */ /* 0x002fc800078e029e */
[----:B------:R-:W-:Y:S01]  /*3ba0*/  VIADD R0, R78, 0xffffffbe ;  /* 0xffffffbe4e007836 */ /* 0x000fe20000000000 */
[----:B------:R-:W-:Y:S04]  /*3bb0*/  STL.64 [R1+0x300], R120 ;  /* 0x0003007801007387 */ /* 0x000fe80000100a00 */
[----:B------:R-:W-:Y:S01]  /*3bc0*/  ISETP.GE.U32.AND P6, PT, R0, 0x7fffff3f, PT ;  /* 0x7fffff3f0000780c */ /* 0x000fe20003fc6070 */
[C---:B------:R-:W-:Y:S01]  /*3bd0*/  IMAD R0, R162.reuse, 0x39, RZ ;  /* 0x00000039a2007824 */ /* 0x040fe200078e02ff */
[----:B------:R0:W-:Y:S04]  /*3be0*/  STL.64 [R1+0x2f8], R118 ;  /* 0x0002f87601007387 */ /* 0x0001e80000100a00 */
[----:B------:R0:W3:Y:S01]  /*3bf0*/  @!P5 LDG.E.U16 R65, desc[UR16][R118.64] ;  /* 0x000000107641d981 */ /* 0x0000e2000c1e1500 */
[----:B------:R-:W-:-:S03]  /*3c00*/  IMAD R2, R162, 0x41, RZ ;  /* 0x00000041a2027824 */ /* 0x000fc600078e02ff */
[----:B------:R-:W-:Y:S01]  /*3c10*/  STL.64 [R1+0x280], R114 ;  /* 0x0002807201007387 */ /* 0x000fe20000100a00 */
[----:B------:R-:W-:-:S03]  /*3c20*/  IADD3 R24, PT, PT, R78, -0x3a, RZ ;  /* 0xffffffc64e187810 */ /* 0x000fc60007ffe0ff */
[----:B------:R-:W3:Y:S01]  /*3c30*/  @!P5 LDG.E.U16 R66, desc[UR16][R120.64] ;  /* 0x000000107842d981 */ /* 0x000ee2000c1e1500 */
[----:B0-----:R-:W-:-:S03]  /*3c40*/  IMAD.WIDE R118, R0, 0x2, R160 ;  /* 0x0000000200767825 */ /* 0x001fc600078e02a0 */
[----:B------:R0:W-:Y:S04]  /*3c50*/  STL.64 [R1+0x278], R110 ;  /* 0x0002786e01007387 */ /* 0x0001e80000100a00 */
[----:B------:R-:W-:Y:S01]  /*3c60*/  STL.64 [R1+0x200], R118 ;  /* 0x0002007601007387 */ /* 0x000fe20000100a00 */
[----:B------:R-:W-:Y:S01]  /*3c70*/  ISETP.GE.U32.AND P5, PT, R24, 0x7fffff47, PT ;  /* 0x7fffff471800780c */ /* 0x000fe20003fa6070 */
[----:B0-----:R-:W-:-:S05]  /*3c80*/  IMAD.WIDE R110, R2, 0x2, R160 ;  /* 0x00000002026e7825 */ /* 0x001fca00078e02a0 */
[----:B------:R-:W3:Y:S01]  /*3c90*/  @!P6 LDG.E.U16 R101, desc[UR16][R110.64] ;  /* 0x000000106e65e981 */ /* 0x000ee2000c1e1500 */
[----:B------:R-:W-:-:S06]  /*3ca0*/  IMAD.WIDE R114, R0, 0x2, R158 ;  /* 0x0000000200727825 */ /* 0x000fcc00078e029e */
[----:B------:R-:W3:Y:S01]  /*3cb0*/  @!P5 LDG.E.U16 R116, desc[UR16][R118.64] ;  /* 0x000000107674d981 */ /* 0x000ee2000c1e1500 */
[C---:B------:R-:W-:Y:S02]  /*3cc0*/  VIADD R24, R78.reuse, 0xffffffb6 ;  /* 0xffffffb64e187836 */ /* 0x040fe40000000000 */
[----:B------:R-:W-:Y:S01]  /*3cd0*/  VIADD R0, R78, 0xffffffae ;  /* 0xffffffae4e007836 */ /* 0x000fe20000000000 */
[----:B------:R0:W3:Y:S02]  /*3ce0*/  @!P5 LDG.E.U16 R113, desc[UR16][R114.64] ;  /* 0x000000107271d981 */ /* 0x0000e4000c1e1500 */
[----:B------:R-:W-:Y:S02]  /*3cf0*/  ISETP.GE.U32.AND P5, PT, R24, 0x7fffff37, PT ;  /* 0x7fffff371800780c */ /* 0x000fe40003fa6070 */
[----:B--2---:R-:W-:Y:S04]  /*3d00*/  STL [R1+0xb4], R108 ;  /* 0x0000b46c01007387 */ /* 0x004fe80000100800 */
[----:B----4-:R1:W-:Y:S02]  /*3d10*/  STL [R1+0x120], R109 ;  /* 0x0001206d01007387 */ /* 0x0103e40000100800 */
[----:B-1----:R-:W-:-:S05]  /*3d20*/  IMAD.WIDE R108, R2, 0x2, R158 ;  /* 0x00000002026c7825 */ /* 0x002fca00078e029e */
[----:B------:R1:W2:Y:S01]  /*3d30*/  @!P6 LDG.E.U16 R100, desc[UR16][R108.64] ;  /* 0x000000106c64e981 */ /* 0x0002a2000c1e1500 */
[----:B------:R-:W-:Y:S01]  /*3d40*/  ISETP.GE.U32.AND P6, PT, R0, 0x7fffff2f, PT ;  /* 0x7fffff2f0000780c */ /* 0x000fe20003fc6070 */
[C---:B------:R-:W-:Y:S02]  /*3d50*/  IMAD R0, R162.reuse, 0x49, RZ ;  /* 0x00000049a2007824 */ /* 0x040fe400078e02ff */
[----:B------:R0:W-:Y:S01]  /*3d60*/  STL.64 [R1+0x1f8], R114 ;  /* 0x0001f87201007387 */ /* 0x0001e20000100a00 */
[----:B------:R-:W-:-:S03]  /*3d70*/  IMAD R2, R162, 0x51, RZ ;  /* 0x00000051a2027824 */ /* 0x000fc600078e02ff */
[----:B------:R4:W-:Y:S01]  /*3d80*/  STL.64 [R1+0x180], R110 ;  /* 0x0001806e01007387 */ /* 0x0009e20000100a00 */
[----:B0-----:R-:W-:-:S04]  /*3d90*/  IMAD.WIDE R114, R0, 0x2, R160 ;  /* 0x0000000200727825 */ /* 0x001fc800078e02a0 */
[----:B----4-:R-:W-:Y:S01]  /*3da0*/  IMAD.WIDE R110, R0, 0x2, R158 ;  /* 0x00000002006e7825 */ /* 0x010fe200078e029e */
[----:B------:R-:W4:Y:S04]  /*3db0*/  @!P5 LDG.E.U16 R112, desc[UR16][R114.64] ;  /* 0x000000107270d981 */ /* 0x000f28000c1e1500 */
[----:B------:R1:W-:Y:S04]  /*3dc0*/  STL.64 [R1+0x178], R108 ;  /* 0x0001786c01007387 */ /* 0x0003e80000100a00 */
[----:B------:R-:W4:Y:S01]  /*3dd0*/  @!P5 LDG.E.U16 R105, desc[UR16][R110.64] ;  /* 0x000000106e69d981 */ /* 0x000f22000c1e1500 */
[----:B-1----:R-:W-:-:S05]  /*3de0*/  IMAD.WIDE R108, R2, 0x2, R160 ;  /* 0x00000002026c7825 */ /* 0x002fca00078e02a0 */
[----:B------:R-:W4:Y:S01]  /*3df0*/  @!P6 LDG.E.U16 R104, desc[UR16][R108.64] ;  /* 0x000000106c68e981 */ /* 0x000f22000c1e1500 */
[----:B------:R-:W-:-:S03]  /*3e00*/  VIADD R24, R78, 0xffffffa6 ;  /* 0xffffffa64e187836 */ /* 0x000fc60000000000 */
[----:B------:R-:W-:Y:S01]  /*3e10*/  STL.64 [R1+0x100], R114 ;  /* 0x0001007201007387 */ /* 0x000fe20000100a00 */
[----:B------:R-:W-:Y:S01]  /*3e20*/  VIADD R0, R78, 0xffffff9e ;  /* 0xffffff9e4e007836 */ /* 0x000fe20000000000 */
[----:B------:R-:W-:Y:S01]  /*3e30*/  ISETP.GE.U32.AND P5, PT, R24, 0x7fffff27, PT ;  /* 0x7fffff271800780c */ /* 0x000fe20003fa6070 */
[----:B------:R-:W-:-:S04]  /*3e40*/  IMAD.WIDE R138, R136, 0x2, R160 ;  /* 0x00000002888a7825 */ /* 0x000fc800078e02a0 */
[----:B------:R-:W-:Y:S01]  /*3e50*/  IMAD.WIDE R136, R136, 0x2, R158 ;  /* 0x0000000288887825 */ /* 0x000fe200078e029e */
[----:B------:R-:W-:-:S03]  /*3e60*/  PRMT R156, RZ, 0x7610, R156 ;  /* 0x00007610ff9c7816 */ /* 0x000fc6000000009c */
[----:B------:R-:W-:Y:S01]  /*3e70*/  IMAD.WIDE R134, R132, 0x2, R160 ;  /* 0x0000000284867825 */ /* 0x000fe200078e02a0 */
[----:B------:R-:W-:-:S03]  /*3e80*/  PRMT R6, RZ, 0x7610, R6 ;  /* 0x00007610ff067816 */ /* 0x000fc60000000006 */
[----:B------:R-:W-:-:S04]  /*3e90*/  IMAD.WIDE R132, R132, 0x2, R158 ;  /* 0x0000000284847825 */ /* 0x000fc800078e029e */
[----:B------:R-:W-:-:S04]  /*3ea0*/  IMAD.WIDE R130, R128, 0x2, R160 ;  /* 0x0000000280827825 */ /* 0x000fc800078e02a0 */
[----:B------:R-:W-:-:S04]  /*3eb0*/  IMAD.WIDE R128, R128, 0x2, R158 ;  /* 0x0000000280807825 */ /* 0x000fc800078e029e */
[----:B------:R-:W-:-:S04]  /*3ec0*/  IMAD.WIDE R126, R124, 0x2, R160 ;  /* 0x000000027c7e7825 */ /* 0x000fc800078e02a0 */
[--C-:B------:R-:W-:Y:S01]  /*3ed0*/  IMAD.WIDE R124, R124, 0x2, R158.reuse ;  /* 0x000000027c7c7825 */ /* 0x100fe200078e029e */
[----:B--2---:R-:W-:Y:S04]  /*3ee0*/  STL [R1+0x34], R100 ;  /* 0x0000346401007387 */ /* 0x004fe80000100800 */
[----:B---3--:R0:W-:Y:S02]  /*3ef0*/  STL [R1+0xa8], R101 ;  /* 0x0000a86501007387 */ /* 0x0081e40000100800 */
[----:B0-----:R-:W-:Y:S02]  /*3f00*/  IMAD.WIDE R100, R2, 0x2, R158 ;  /* 0x0000000202647825 */ /* 0x001fe400078e029e */
[----:B------:R-:W-:Y:S04]  /*3f10*/  STL.64 [R1+0xf8], R110 ;  /* 0x0000f86e01007387 */ /* 0x000fe80000100a00 */
[----:B------:R0:W2:Y:S01]  /*3f20*/  @!P6 LDG.E.U16 R73, desc[UR16][R100.64] ;  /* 0x000000106449e981 */ /* 0x0000a2000c1e1500 */
[----:B------:R-:W-:-:S03]  /*3f30*/  ISETP.GE.U32.AND P6, PT, R0, 0x7fffff1f, PT ;  /* 0x7fffff1f0000780c */ /* 0x000fc60003fc6070 */
[----:B------:R-:W-:Y:S01]  /*3f40*/  STL.64 [R1+0x80], R108 ;  /* 0x0000806c01007387 */ /* 0x000fe20000100a00 */
[----:B------:R-:W-:-:S03]  /*3f50*/  VIADD R2, R78, 0xffffff96 ;  /* 0xffffff964e027836 */ /* 0x000fc60000000000 */
[----:B------:R0:W-:Y:S01]  /*3f60*/  STL.64 [R1+0x78], R100 ;  /* 0x0000786401007387 */ /* 0x0001e20000100a00 */
[----:B------:R-:W-:-:S03]  /*3f70*/  VIADD R0, R78, 0xffffff8e ;  /* 0xffffff8e4e007836 */ /* 0x000fc60000000000 */
[----:B------:R-:W-:Y:S04]  /*3f80*/  STL [R1+0xb0], R116 ;  /* 0x0000b07401007387 */ /* 0x000fe80000100800 */
[----:B------:R-:W3:Y:S01]  /*3f90*/  @!P6 LDG.E.U16 R70, desc[UR16][R138.64] ;  /* 0x000000108a46e981 */ /* 0x000ee2000c1e1500 */
[----:B0-----:R-:W-:-:S03]  /*3fa0*/  IMAD.WIDE R100, R140, 0x2, R160 ;  /* 0x000000028c647825 */ /* 0x001fc600078e02a0 */
[----:B------:R-:W2:Y:S01]  /*3fb0*/  @!P6 LDG.E.U16 R68, desc[UR16][R136.64] ;  /* 0x000000108844e981 */ /* 0x000ea2000c1e1500 */
[----:B------:R-:W-:-:S03]  /*3fc0*/  IMAD.WIDE R140, R140, 0x2, R158 ;  /* 0x000000028c8c7825 */ /* 0x000fc600078e029e */
[----:B------:R0:W2:Y:S04]  /*3fd0*/  @!P5 LDG.E.U16 R72, desc[UR16][R100.64] ;  /* 0x000000106448d981 */ /* 0x0000a8000c1e1500 */
[----:B------:R-:W2:Y:S01]  /*3fe0*/  @!P5 LDG.E.U16 R71, desc[UR16][R140.64] ;  /* 0x000000108c47d981 */ /* 0x000ea2000c1e1500 */
[----:B------:R-:W-:-:S03]  /*3ff0*/  ISETP.GE.U32.AND P5, PT, R2, 0x7fffff17, PT ;  /* 0x7fffff170200780c */ /* 0x000fc60003fa6070 */
[----:B------:R-:W-:Y:S01]  /*4000*/  STL [R1+0xac], R113 ;  /* 0x0000ac7101007387 */ /* 0x000fe20000100800 */
[----:B------:R-:W-:-:S03]  /*4010*/  ISETP.GE.U32.AND P6, PT, R0, 0x7fffff0f, PT ;  /* 0x7fffff0f0000780c */ /* 0x000fc60003fc6070 */
[----:B------:R-:W-:Y:S04]  /*4020*/  STL.64 [R1], R100 ;  /* 0x0000006401007387 */ /* 0x000fe80000100a00 */
[----:B------:R-:W-:Y:S04]  /*4030*/  STL [R1+0xdd8], R140 ;  /* 0x000dd88c01007387 */ /* 0x000fe80000100800 */
[----:B------:R-:W-:Y:S04]  /*4040*/  STL [R1+0xee0], R140 ;  /* 0x000ee08c01007387 */ /* 0x000fe80000100800 */
[----:B------:R-:W-:Y:S04]  /*4050*/  STL [R1+0x1010], R140 ;  /* 0x0010108c01007387 */ /* 0x000fe80000100800 */
[----:B------:R-:W-:Y:S01]  /*4060*/  STL [R1+0xdd4], R141 ;  /* 0x000dd48d01007387 */ /* 0x000fe20000100800 */
[----:B------:R-:W-:-:S03]  /*4070*/  VIADD R2, R78, 0xffffff86 ;  /* 0xffffff864e027836 */ /* 0x000fc60000000000 */
[----:B------:R-:W-:Y:S04]  /*4080*/  STL [R1+0xed4], R141 ;  /* 0x000ed48d01007387 */ /* 0x000fe80000100800 */
[----:B------:R-:W-:Y:S04]  /*4090*/  STL [R1+0x1014], R141 ;  /* 0x0010148d01007387 */ /* 0x000fe80000100800 */
[----:B------:R-:W-:Y:S01]  /*40a0*/  STL [R1+0xde0], R138 ;  /* 0x000de08a01007387 */ /* 0x000fe20000100800 */
[----:B------:R-:W-:-:S03]  /*40b0*/  VIADD R0, R78, 0xfffffffe ;  /* 0xfffffffe4e007836 */ /* 0x000fc60000000000 */
[----:B----4-:R-:W-:Y:S04]  /*40c0*/  STL [R1+0x30], R112 ;  /* 0x0000307001007387 */ /* 0x010fe80000100800 */
[----:B------:R-:W-:Y:S04]  /*40d0*/  STL [R1+0xef8], R138 ;  /* 0x000ef88a01007387 */ /* 0x000fe80000100800 */
[----:B------:R-:W-:Y:S04]  /*40e0*/  STL [R1+0x2c], R105 ;  /* 0x00002c6901007387 */ /* 0x000fe80000100800 */
[----:B------:R-:W-:Y:S04]  /*40f0*/  STL [R1+0x1018], R138 ;  /* 0x0010188a01007387 */ /* 0x000fe80000100800 */
[----:B------:R-:W-:Y:S04]  /*4100*/  STL [R1+0xddc], R139 ;  /* 0x000ddc8b01007387 */ /* 0x000fe80000100800 */
[----:B------:R-:W4:Y:S04]  /*4110*/  @!P5 LDG.E.U16 R64, desc[UR16][R134.64] ;  /* 0x000000108640d981 */ /* 0x000f28000c1e1500 */
[----:B------:R-:W2:Y:S01]  /*4120*/  @!P5 LDG.E.U16 R156, desc[UR16][R132.64] ;  /* 0x00000010849cd981 */ /* 0x000ea2000c1e1500 */
[----:B------:R-:W-:-:S03]  /*4130*/  ISETP.GE.U32.AND P5, PT, R2, 0x7fffff07, PT ;  /* 0x7fffff070200780c */ /* 0x000fc60003fa6070 */
[----:B------:R-:W-:Y:S04]  /*4140*/  STL [R1+0xeec], R139 ;  /* 0x000eec8b01007387 */ /* 0x000fe80000100800 */
[----:B------:R-:W-:Y:S04]  /*4150*/  STL [R1+0x101c], R139 ;  /* 0x00101c8b01007387 */ /* 0x000fe80000100800 */
[----:B------:R1:W-:Y:S04]  /*4160*/  STL [R1+0x28], R104 ;  /* 0x0000286801007387 */ /* 0x0003e80000100800 */
[----:B------:R-:W2:Y:S04]  /*4170*/  @!P6 LDG.E.U16 R6, desc[UR16][R130.64] ;  /* 0x000000108206e981 */ /* 0x000ea8000c1e1500 */
[----:B------:R-:W2:Y:S01]  /*4180*/  @!P6 LDG.E.U16 R75, desc[UR16][R128.64] ;  /* 0x00000010804be981 */ /* 0x000ea2000c1e1500 */
[----:B------:R-:W-:-:S03]  /*4190*/  ISETP.GE.U32.AND P6, PT, R0, 0x7fffff7f, PT ;  /* 0x7fffff7f0000780c */ /* 0x000fc60003fc6070 */
[----:B------:R-:W-:Y:S04]  /*41a0*/  STL [R1+0xde8], R136 ;  /* 0x000de88801007387 */ /* 0x000fe80000100800 */
[----:B------:R-:W-:Y:S04]  /*41b0*/  STL [R1+0xf10], R136 ;  /* 0x000f108801007387 */ /* 0x000fe80000100800 */
[----:B------:R-:W-:Y:S01]  /*41c0*/  STL [R1+0x1020], R136 ;  /* 0x0010208801007387 */ /* 0x000fe20000100800 */
[----:B------:R-:W-:-:S03]  /*41d0*/  VIADD R2, R78, 0xfffffffd ;  /* 0xfffffffd4e027836 */ /* 0x000fc60000000000 */
[----:B------:R-:W-:Y:S04]  /*41e0*/  STL [R1+0xde4], R137 ;  /* 0x000de48901007387 */ /* 0x000fe80000100800 */
[----:B------:R-:W-:Y:S01]  /*41f0*/  STL [R1+0xf04], R137 ;  /* 0x000f048901007387 */ /* 0x000fe20000100800 */
[----:B-1----:R-:W-:-:S03]  /*4200*/  IMAD.WIDE R104, R162, 0x2, R160 ;  /* 0x00000002a2687825 */ /* 0x002fc600078e02a0 */
[----:B------:R-:W-:Y:S01]  /*4210*/  STL [R1+0x1024], R137 ;  /* 0x0010248901007387 */ /* 0x000fe20000100800 */
[----:B0-----:R-:W-:-:S03]  /*4220*/  IMAD.WIDE R100, R162, 0x2, R158 ;  /* 0x00000002a2647825 */ /* 0x001fc600078e029e */
[----:B------:R-:W-:Y:S01]  /*4230*/  STL [R1+0xdf0], R134 ;  /* 0x000df08601007387 */ /* 0x000fe20000100800 */
[----:B------:R-:W-:-:S03]  /*4240*/  VIADD R0, R78, 0xfffffff5 ;  /* 0xfffffff54e007836 */ /* 0x000fc60000000000 */
[----:B------:R-:W-:Y:S04]  /*4250*/  STL [R1+0x1028], R134 ;  /* 0x0010288601007387 */ /* 0x000fe80000100800 */
[----:B------:R-:W-:Y:S04]  /*4260*/  STL [R1+0xdec], R135 ;  /* 0x000dec8701007387 */ /* 0x000fe80000100800 */
[----:B------:R-:W-:Y:S04]  /*4270*/  STL [R1+0x102c], R135 ;  /* 0x00102c8701007387 */ /* 0x000fe80000100800 */
[----:B------:R-:W-:Y:S04]  /*4280*/  STL [R1+0xdf8], R132 ;  /* 0x000df88401007387 */ /* 0x000fe80000100800 */
[----:B------:R-:W2:Y:S04]  /*4290*/  @!P5 LDG.E.U16 R76, desc[UR16][R126.64] ;  /* 0x000000107e4cd981 */ /* 0x000ea8000c1e1500 */
[----:B------:R-:W2:Y:S01]  /*42a0*/  @!P5 LDG.E.U16 R77, desc[UR16][R124.64] ;  /* 0x000000107c4dd981 */ /* 0x000ea2000c1e1500 */
[----:B------:R-:W-:-:S03]  /*42b0*/  ISETP.GE.U32.AND P5, PT, R2, 0x7fffff7e, PT ;  /* 0x7fffff7e0200780c */ /* 0x000fc60003fa6070 */
[----:B------:R-:W-:Y:S04]  /*42c0*/  STL [R1+0x1030], R132 ;  /* 0x0010308401007387 */ /* 0x000fe80000100800 */
[----:B------:R-:W-:Y:S04]  /*42d0*/  STL [R1+0xdf4], R133 ;  /* 0x000df48501007387 */ /* 0x000fe80000100800 */
[----:B------:R-:W-:Y:S04]  /*42e0*/  STL [R1+0xf28], R133 ;  /* 0x000f288501007387 */ /* 0x000fe80000100800 */
[----:B------:R0:W2:Y:S04]  /*42f0*/  @!P6 LDG.E.U16 R69, desc[UR16][R104.64] ;  /* 0x000000106845e981 */ /* 0x0000a8000c1e1500 */
[----:B------:R1:W2:Y:S01]  /*4300*/  @!P6 LDG.E.U16 R74, desc[UR16][R100.64] ;  /* 0x00000010644ae981 */ /* 0x0002a2000c1e1500 */
[----:B------:R-:W-:Y:S01]  /*4310*/  ISETP.GE.U32.AND P6, PT, R0, 0x7fffff76, PT ;  /* 0x7fffff760000780c */ /* 0x000fe20003fc6070 */
[----:B------:R-:W-:-:S02]  /*4320*/  IMAD.SHL.U32 R0, R162, 0x2, RZ ;  /* 0x00000002a2007824 */ /* 0x000fc400078e00ff */
[----:B------:R-:W-:Y:S04]  /*4330*/  STL [R1+0xe00], R130 ;  /* 0x000e008201007387 */ /* 0x000fe80000100800 */
[----:B------:R-:W-:Y:S01]  /*4340*/  STL [R1+0xf34], R130 ;  /* 0x000f348201007387 */ /* 0x000fe20000100800 */
[----:B------:R-:W-:-:S03]  /*4350*/  IMAD.WIDE R108, R0, 0x2, R158 ;  /* 0x00000002006c7825 */ /* 0x000fc600078e029e */
[----:B------:R-:W-:Y:S01]  /*4360*/  STL [R1+0x1064], R130 ;  /* 0x0010648201007387 */ /* 0x000fe20000100800 */
[----:B------:R-:W-:-:S03]  /*4370*/  IMAD.WIDE R110, R0, 0x2, R160 ;  /* 0x00000002006e7825 */ /* 0x000fc600078e02a0 */
[----:B------:R-:W-:Y:S04]  /*4380*/  STL [R1+0xdfc], R131 ;  /* 0x000dfc8301007387 */ /* 0x000fe80000100800 */
[----:B------:R-:W-:Y:S04]  /*4390*/  STL [R1+0x1068], R131 ;  /* 0x0010688301007387 */ /* 0x000fe80000100800 */
[----:B------:R-:W-:Y:S01]  /*43a0*/  STL [R1+0xe08], R128 ;  /* 0x000e088001007387 */ /* 0x000fe20000100800 */
[----:B------:R-:W-:-:S03]  /*43b0*/  IMAD R2, R162, 0xa, RZ ;  /* 0x0000000aa2027824 */ /* 0x000fc600078e02ff */
[----:B------:R-:W-:Y:S04]  /*43c0*/  STL [R1+0x1034], R128 ;  /* 0x0010348001007387 */ /* 0x000fe80000100800 */
[----:B------:R-:W-:Y:S04]  /*43d0*/  STL [R1+0xe04], R129 ;  /* 0x000e048101007387 */ /* 0x000fe80000100800 */
[----:B------:R-:W-:Y:S04]  /*43e0*/  STL [R1+0x1038], R129 ;  /* 0x0010388101007387 */ /* 0x000fe80000100800 */
[----:B------:R-:W-:Y:S04]  /*43f0*/  STL [R1+0xe14], R126 ;  /* 0x000e147e01007387 */ /* 0x000fe80000100800 */
[----:B------:R0:W-:Y:S04]  /*4400*/  STL.64 [R1+0x580], R104 ;  /* 0x0005806801007387 */ /* 0x0001e80000100a00 */
[----:B------:R-:W2:Y:S04]  /*4410*/  @!P5 LDG.E.U16 R106, desc[UR16][R108.64] ;  /* 0x000000106c6ad981 */ /* 0x000ea8000c1e1500 */
[----:B------:R-:W-:Y:S04]  /*4420*/  STL [R1+0xe0c], R127 ;  /* 0x000e0c7f01007387 */ /* 0x000fe80000100800 */
[----:B------:R-:W3:Y:S01]  /*4430*/  @!P5 LDG.E.U16 R107, desc[UR16][R110.64] ;  /* 0x000000106e6bd981 */ /* 0x000ee2000c1e1500 */
[----:B0-----:R-:W-:-:S03]  /*4440*/  IMAD.WIDE R104, R2, 0x2, R160 ;  /* 0x0000000202687825 */ /* 0x001fc600078e02a0 */
[----:B------:R1:W-:Y:S04]  /*4450*/  STL.64 [R1+0x578], R100 ;  /* 0x0005786401007387 */ /* 0x0003e80000100a00 */
[----:B------:R0:W4:Y:S01]  /*4460*/  @!P6 LDG.E.U16 R97, desc[UR16][R104.64] ;  /* 0x000000106861e981 */ /* 0x000122000c1e1500 */
[----:B-1----:R-:W-:-:S05]  /*4470*/  IMAD.WIDE R100, R2, 0x2, R158 ;  /* 0x0000000202647825 */ /* 0x002fca00078e029e */
[----:B------:R1:W4:Y:S01]  /*4480*/  @!P6 LDG.E.U16 R96, desc[UR16][R100.64] ;  /* 0x000000106460e981 */ /* 0x000322000c1e1500 */
[C---:B------:R-:W-:Y:S02]  /*4490*/  VIADD R24, R78.reuse, 0xffffffed ;  /* 0xffffffed4e187836 */ /* 0x040fe40000000000 */
[----:B------:R-:W-:Y:S01]  /*44a0*/  VIADD R0, R78, 0xffffffe5 ;  /* 0xffffffe54e007836 */ /* 0x000fe20000000000 */
[----:B------:R-:W-:Y:S02]  /*44b0*/  STL [R1+0xf40], R127 ;  /* 0x000f407f01007387 */ /* 0x000fe40000100800 */
[----:B------:R-:W-:Y:S02]  /*44c0*/  ISETP.GE.U32.AND P5, PT, R24, 0x7fffff6e, PT ;  /* 0x7fffff6e1800780c */ /* 0x000fe40003fa6070 */
[----:B------:R-:W-:Y:S04]  /*44d0*/  STL [R1+0x103c], R127 ;  /* 0x00103c7f01007387 */ /* 0x000fe80000100800 */
[----:B------:R-:W-:Y:S01]  /*44e0*/  STL [R1+0xe20], R124 ;  /* 0x000e207c01007387 */ /* 0x000fe20000100800 */
[----:B------:R-:W-:-:S03]  /*44f0*/  ISETP.GE.U32.AND P6, PT, R0, 0x7fffff66, PT ;  /* 0x7fffff660000780c */ /* 0x000fc60003fc6070 */
[----:B------:R-:W-:Y:S01]  /*4500*/  STL [R1+0xe18], R125 ;  /* 0x000e187d01007387 */ /* 0x000fe20000100800 */
[----:B------:R-:W-:-:S03]  /*4510*/  IMAD R0, R162, 0x12, RZ ;  /* 0x00000012a2007824 */ /* 0x000fc600078e02ff */
[----:B------:R-:W-:Y:S04]  /*4520*/  STL [R1+0xf4c], R125 ;  /* 0x000f4c7d01007387 */ /* 0x000fe80000100800 */
[----:B------:R-:W-:Y:S04]  /*4530*/  STL.64 [R1+0x570], R110 ;  /* 0x0005706e01007387 */ /* 0x000fe80000100a00 */
[----:B------:R-:W-:Y:S04]  /*4540*/  STL.64 [R1+0x568], R108 ;  /* 0x0005686c01007387 */ /* 0x000fe80000100a00 */
[----:B------:R0:W-:Y:S04]  /*4550*/  STL.64 [R1+0x4f0], R104 ;  /* 0x0004f06801007387 */ /* 0x0001e80000100a00 */
[----:B------:R1:W-:Y:S01]  /*4560*/  STL.64 [R1+0x4e8], R100 ;  /* 0x0004e86401007387 */ /* 0x0003e20000100a00 */
[----:B------:R-:W-:-:S02]  /*4570*/  IMAD R2, R162, 0x1a, RZ ;  /* 0x0000001aa2027824 */ /* 0x000fc400078e02ff */
[----:B0-----:R-:W-:-:S05]  /*4580*/  IMAD.WIDE R104, R0, 0x2, R158 ;  /* 0x0000000200687825 */ /* 0x001fca00078e029e */
[----:B------:R-:W4:Y:S01]  /*4590*/  @!P5 LDG.E.U16 R102, desc[UR16][R104.64] ;  /* 0x000000106866d981 */ /* 0x000f22000c1e1500 */
[----:B-1----:R-:W-:-:S05]  /*45a0*/  IMAD.WIDE R100, R2, 0x2, R160 ;  /* 0x0000000202647825 */ /* 0x002fca00078e02a0 */
[----:B------:R0:W4:Y:S04]  /*45b0*/  @!P6 LDG.E.U16 R93, desc[UR16][R100.64] ;  /* 0x00000010645de981 */ /* 0x000128000c1e1500 */
[----:B--2---:R-:W-:Y:S04]  /*45c0*/  STL [R1+0x4a4], R106 ;  /* 0x0004a46a01007387 */ /* 0x004fe80000100800 */
[----:B---3--:R1:W-:Y:S02]  /*45d0*/  STL [R1+0x518], R107 ;  /* 0x0005186b01007387 */ /* 0x0083e40000100800 */
[----:B-1----:R-:W-:-:S05]  /*45e0*/  IMAD.WIDE R106, R0, 0x2, R160 ;  /* 0x00000002006a7825 */ /* 0x002fca00078e02a0 */
[----:B------:R-:W-:Y:S04]  /*45f0*/  STL.64 [R1+0x470], R106 ;  /* 0x0004706a01007387 */ /* 0x000fe80000100a00 */
[----:B------:R-:W2:Y:S04]  /*4600*/  @!P5 LDG.E.U16 R103, desc[UR16][R106.64] ;  /* 0x000000106a67d981 */ /* 0x000ea8000c1e1500 */
[----:B----4-:R-:W-:Y:S04]  /*4610*/  STL [R1+0x49c], R96 ;  /* 0x00049c6001007387 */ /* 0x010fe80000100800 */
[----:B------:R1:W-:Y:S02]  /*4620*/  STL [R1+0x4a0], R97 ;  /* 0x0004a06101007387 */ /* 0x0003e40000100800 */
[----:B-1----:R-:W-:-:S05]  /*4630*/  IMAD.WIDE R96, R2, 0x2, R158 ;  /* 0x0000000202607825 */ /* 0x002fca00078e029e */
[----:B------:R1:W3:Y:S01]  /*4640*/  @!P6 LDG.E.U16 R92, desc[UR16][R96.64] ;  /* 0x00000010605ce981 */ /* 0x0002e2000c1e1500 */
[C---:B------:R-:W-:Y:S02]  /*4650*/  VIADD R24, R78.reuse, 0xffffffdd ;  /* 0xffffffdd4e187836 */ /* 0x040fe40000000000 */
[----:B------:R-:W-:-:S03]  /*4660*/  VIADD R0, R78, 0xffffffd5 ;  /* 0xffffffd54e007836 */ /* 0x000fc60000000000 */
[----:B------:R-:W-:Y:S01]  /*4670*/  ISETP.GE.U32.AND P5, PT, R24, 0x7fffff5e, PT ;  /* 0x7fffff5e1800780c */ /* 0x000fe20003fa6070 */
[----:B------:R-:W-:Y:S01]  /*4680*/  STL.64 [R1+0x468], R104 ;  /* 0x0004686801007387 */ /* 0x000fe20000100a00 */
[----:B------:R-:W-:Y:S01]  /*4690*/  ISETP.GE.U32.AND P6, PT, R0, 0x7fffff56, PT ;  /* 0x7fffff560000780c */ /* 0x000fe20003fc6070 */
[----:B------:R-:W-:Y:S02]  /*46a0*/  IMAD R0, R162, 0x22, RZ ;  /* 0x00000022a2007824 */ /* 0x000fe400078e02ff */
[----:B------:R0:W-:Y:S01]  /*46b0*/  STL.64 [R1+0x3f0], R100 ;  /* 0x0003f06401007387 */ /* 0x0001e20000100a00 */
[----:B------:R-:W-:-:S03]  /*46c0*/  PRMT R99, RZ, 0x7610, R99 ;  /* 0x00007610ff637816 */ /* 0x000fc60000000063 */
[----:B------:R1:W-:Y:S01]  /*46d0*/  STL.64 [R1+0x3e8], R96 ;  /* 0x0003e86001007387 */ /* 0x0003e20000100a00 */
[----:B------:R-:W-:Y:S02]  /*46e0*/  IMAD R2, R162, 0x2a, RZ ;  /* 0x0000002aa2027824 */ /* 0x000fe400078e02ff */
[----:B0-----:R-:W-:Y:S01]  /*46f0*/  IMAD.WIDE R100, R0, 0x2, R158 ;  /* 0x0000000200647825 */ /* 0x001fe200078e029e */
[----:B------:R-:W-:Y:S01]  /*4700*/  STL [R1+0x424], R102 ;  /* 0x0004246601007387 */ /* 0x000fe20000100800 */
[----:B------:R-:W-:-:S03]  /*4710*/  PRMT R88, RZ, 0x7610, R88 ;  /* 0x00007610ff587816 */ /* 0x000fc60000000058 */
[----:B------:R-:W4:Y:S01]  /*4720*/  @!P5 LDG.E.U16 R98, desc[UR16][R100.64] ;  /* 0x000000106462d981 */ /* 0x000f22000c1e1500 */
[----:B------:R-:W-:Y:S01]  /*4730*/  PRMT R89, RZ, 0x7610, R89 ;  /* 0x00007610ff597816 */ /* 0x000fe20000000059 */
[----:B-1----:R-:W-:-:S05]  /*4740*/  IMAD.WIDE R96, R2, 0x2, R160 ;  /* 0x0000000202607825 */ /* 0x002fca00078e02a0 */
[----:B------:R0:W4:Y:S04]  /*4750*/  @!P6 LDG.E.U16 R89, desc[UR16][R96.64] ;  /* 0x000000106059e981 */ /* 0x000128000c1e1500 */
[----:B--2---:R1:W-:Y:S02]  /*4760*/  STL [R1+0x498], R103 ;  /* 0x0004986701007387 */ /* 0x0043e40000100800 */
[----:B-1----:R-:W-:-:S05]  /*4770*/  IMAD.WIDE R102, R0, 0x2, R160 ;  /* 0x0000000200667825 */ /* 0x002fca00078e02a0 */
[----:B------:R-:W-:Y:S04]  /*4780*/  STL.64 [R1+0x370], R102 ;  /* 0x0003706601007387 */ /* 0x000fe80000100a00 */
[----:B------:R-:W2:Y:S04]  /*4790*/  @!P5 LDG.E.U16 R99, desc[UR16][R102.64] ;  /* 0x000000106663d981 */ /* 0x000ea8000c1e1500 */
[----:B---3--:R-:W-:Y:S04]  /*47a0*/  STL [R1+0x41c], R92 ;  /* 0x00041c5c01007387 */ /* 0x008fe80000100800 */
        /* <DEDUP_REMOVED lines=12> */
[----:B------:R-:W-:-:S03]  /*4870*/  PRMT R95, RZ, 0x7610, R95 ;  /* 0x00007610ff5f7816 */ /* 0x000fc6000000005f */
[----:B----4-:R-:W-:Y:S01]  /*4880*/  STL [R1+0x3ac], R98 ;  /* 0x0003ac6201007387 */ /* 0x010fe20000100800 */
[----:B0-----:R-:W-:Y:S01]  /*4890*/  IMAD.WIDE R96, R0, 0x2, R158 ;  /* 0x0000000200607825 */ /* 0x001fe200078e029e */
[----:B------:R-:W-:-:S03]  /*48a0*/  PRMT R86, RZ, 0x7610, R86 ;  /* 0x00007610ff567816 */ /* 0x000fc60000000056 */
[----:B------:R-:W-:Y:S01]  /*48b0*/  IMAD R2, R162, 0x3a, RZ ;  /* 0x0000003aa2027824 */ /* 0x000fe200078e02ff */
[----:B------:R-:W4:Y:S01]  /*48c0*/  @!P5 LDG.E.U16 R94, desc[UR16][R96.64] ;  /* 0x00000010605ed981 */ /* 0x000f22000c1e1500 */
[----:B------:R-:W-:Y:S02]  /*48d0*/  PRMT R87, RZ, 0x7610, R87 ;  /* 0x00007610ff577816 */ /* 0x000fe40000000057 */
[----:B-1----:R-:W-:-:S05]  /*48e0*/  IMAD.WIDE R92, R2, 0x2, R160 ;  /* 0x00000002025c7825 */ /* 0x002fca00078e02a0 */
[----:B------:R-:W4:Y:S04]  /*48f0*/  @!P6 LDG.E.U16 R87, desc[UR16][R92.64] ;  /* 0x000000105c57e981 */ /* 0x000f28000c1e1500 */
[----:B--2---:R0:W-:Y:S02]  /*4900*/  STL [R1+0x418], R99 ;  /* 0x0004186301007387 */ /* 0x0041e40000100800 */
[----:B0-----:R-:W-:-:S05]  /*4910*/  IMAD.WIDE R98, R0, 0x2, R160 ;  /* 0x0000000200627825 */ /* 0x001fca00078e02a0 */
[----:B------:R-:W-:Y:S04]  /*4920*/  STL.64 [R1+0x270], R98 ;  /* 0x0002706201007387 */ /* 0x000fe80000100a00 */
[----:B------:R-:W2:Y:S04]  /*4930*/  @!P5 LDG.E.U16 R95, desc[UR16][R98.64] ;  /* 0x00000010625fd981 */ /* 0x000ea8000c1e1500 */
[----:B---3--:R-:W-:Y:S04]  /*4940*/  STL [R1+0x3a4], R88 ;  /* 0x0003a45801007387 */ /* 0x008fe80000100800 */
[----:B------:R0:W-:Y:S02]  /*4950*/  STL [R1+0x3a8], R89 ;  /* 0x0003a85901007387 */ /* 0x0001e40000100800 */
[----:B0-----:R-:W-:-:S05]  /*4960*/  IMAD.WIDE R88, R2, 0x2, R158 ;  /* 0x0000000202587825 */ /* 0x001fca00078e029e */
[----:B------:R0:W3:Y:S01]  /*4970*/  @!P6 LDG.E.U16 R86, desc[UR16][R88.64] ;  /* 0x000000105856e981 */ /* 0x0000e2000c1e1500 */
[----:B------:R-:W-:-:S03]  /*4980*/  IADD3 R0, PT, PT, R78, -0x4b, RZ ;  /* 0xffffffb54e007810 */ /* 0x000fc60007ffe0ff */
[----:B------:R-:W-:Y:S01]  /*4990*/  STL.64 [R1+0x268], R96 ;  /* 0x0002686001007387 */ /* 0x000fe20000100a00 */
[----:B------:R-:W-:Y:S01]  /*49a0*/  ISETP.GE.U32.AND P6, PT, R0, 0x7fffff36, PT ;  /* 0x7fffff360000780c */ /* 0x000fe20003fc6070 */
[C---:B------:R-:W-:Y:S02]  /*49b0*/  IMAD R0, R162.reuse, 0x42, RZ ;  /* 0x00000042a2007824 */ /* 0x040fe400078e02ff */
[----:B------:R-:W-:Y:S04]  /*49c0*/  STL.64 [R1+0x1f0], R92 ;  /* 0x0001f05c01007387 */ /* 0x000fe80000100a00 */
[----:B------:R0:W-:Y:S04]  /*49d0*/  STL.64 [R1+0x1e8], R88 ;  /* 0x0001e85801007387 */ /* 0x0001e80000100a00 */
[----:B----4-:R-:W-:Y:S01]  /*49e0*/  STL [R1+0x39c], R94 ;  /* 0x00039c5e01007387 */ /* 0x010fe20000100800 */
[----:B------:R-:W-:Y:S01]  /*49f0*/  IMAD R2, R162, 0x4a, RZ ;  /* 0x0000004aa2027824 */ /* 0x000fe200078e02ff */
[----:B------:R-:W-:-:S02]  /*4a00*/  PRMT R84, RZ, 0x7610, R84 ;  /* 0x00007610ff547816 */ /* 0x000fc40000000054 */
[----:B------:R-:W-:Y:S01]  /*4a10*/  PRMT R85, RZ, 0x7610, R85 ;  /* 0x00007610ff557816 */ /* 0x000fe20000000055 */
[----:B0-----:R-:W-:-:S05]  /*4a20*/  IMAD.WIDE R88, R2, 0x2, R160 ;  /* 0x0000000202587825 */ /* 0x001fca00078e02a0 */
[----:B------:R-:W4:Y:S04]  /*4a30*/  @!P6 LDG.E.U16 R85, desc[UR16][R88.64] ;  /* 0x000000105855e981 */ /* 0x000f28000c1e1500 */
[----:B--2---:R0:W-:Y:S02]  /*4a40*/  STL [R1+0x3a0], R95 ;  /* 0x0003a05f01007387 */ /* 0x0041e40000100800 */
[----:B0-----:R-:W-:-:S05]  /*4a50*/  IMAD.WIDE R94, R0, 0x2, R160 ;  /* 0x00000002005e7825 */ /* 0x001fca00078e02a0 */
[----:B------:R-:W-:Y:S04]  /*4a60*/  STL.64 [R1+0x170], R94 ;  /* 0x0001705e01007387 */ /* 0x000fe80000100a00 */
[----:B---3--:R-:W-:Y:S04]  /*4a70*/  STL [R1+0x334], R86 ;  /* 0x0003345601007387 */ /* 0x008fe80000100800 */
[----:B------:R0:W-:Y:S02]  /*4a80*/  STL [R1+0x398], R87 ;  /* 0x0003985701007387 */ /* 0x0001e40000100800 */
[----:B0-----:R-:W-:-:S05]  /*4a90*/  IMAD.WIDE R86, R2, 0x2, R158 ;  /* 0x0000000202567825 */ /* 0x001fca00078e029e */
[----:B------:R0:W2:Y:S01]  /*4aa0*/  @!P6 LDG.E.U16 R84, desc[UR16][R86.64] ;  /* 0x000000105654e981 */ /* 0x0000a2000c1e1500 */
[----:B------:R-:W-:-:S04]  /*4ab0*/  IMAD.WIDE R92, R0, 0x2, R158 ;  /* 0x00000002005c7825 */ /* 0x000fc800078e029e */
[C---:B------:R-:W-:Y:S02]  /*4ac0*/  VIADD R24, R78.reuse, 0xffffffbd ;  /* 0xffffffbd4e187836 */ /* 0x040fe40000000000 */
[----:B------:R-:W-:-:S03]  /*4ad0*/  VIADD R0, R78, 0xffffffa5 ;  /* 0xffffffa54e007836 */ /* 0x000fc60000000000 */
[----:B------:R-:W-:Y:S02]  /*4ae0*/  ISETP.GE.U32.AND P5, PT, R24, 0x7fffff3e, PT ;  /* 0x7fffff3e1800780c */ /* 0x000fe40003fa6070 */
[----:B------:R-:W-:Y:S01]  /*4af0*/  ISETP.GE.U32.AND P6, PT, R0, 0x7fffff26, PT ;  /* 0x7fffff260000780c */ /* 0x000fe20003fc6070 */
[----:B------:R-:W-:Y:S01]  /*4b00*/  IMAD R120, R162, 0x5a, RZ ;  /* 0x0000005aa2787824 */ /* 0x000fe200078e02ff */
[----:B------:R-:W-:Y:S02]  /*4b10*/  PRMT R91, RZ, 0x7610, R91 ;  /* 0x00007610ff5b7816 */ /* 0x000fe4000000005b */
[----:B------:R-:W-:Y:S01]  /*4b20*/  PRMT R90, RZ, 0x7610, R90 ;  /* 0x00007610ff5a7816 */ /* 0x000fe2000000005a */
[----:B------:R-:W-:Y:S01]  /*4b30*/  IMAD.WIDE R122, R120, 0x2, R160 ;  /* 0x00000002787a7825 */ /* 0x000fe200078e02a0 */
[----:B------:R-:W-:-:S03]  /*4b40*/  PRMT R4, RZ, 0x7610, R4 ;  /* 0x00007610ff047816 */ /* 0x000fc60000000004 */
[----:B------:R-:W-:Y:S02]  /*4b50*/  VIADD R24, R78, 0xffffffad ;  /* 0xffffffad4e187836 */ /* 0x000fe40000000000 */
[----:B------:R-:W3:Y:S04]  /*4b60*/  @!P5 LDG.E.U16 R91, desc[UR16][R94.64] ;  /* 0x000000105e5bd981 */ /* 0x000ee8000c1e1500 */
[----:B------:R-:W3:Y:S01]  /*4b70*/  @!P5 LDG.E.U16 R90, desc[UR16][R92.64] ;  /* 0x000000105c5ad981 */ /* 0x000ee2000c1e1500 */
[----:B------:R-:W-:-:S03]  /*4b80*/  ISETP.GE.U32.AND P5, PT, R24, 0x7fffff2e, PT ;  /* 0x7fffff2e1800780c */ /* 0x000fc60003fa6070 */
[----:B------:R-:W3:Y:S01]  /*4b90*/  @!P6 LDG.E.U16 R4, desc[UR16][R122.64] ;  /* 0x000000107a04e981 */ /* 0x000ee2000c1e1500 */
[----:B------:R-:W-:Y:S01]  /*4ba0*/  IMAD R0, R162, 0x52, RZ ;  /* 0x00000052a2007824 */ /* 0x000fe200078e02ff */
[----:B------:R-:W-:Y:S02]  /*4bb0*/  PRMT R83, RZ, 0x7610, R83 ;  /* 0x00007610ff537816 */ /* 0x000fe40000000053 */
[----:B------:R-:W-:Y:S01]  /*4bc0*/  STL.64 [R1+0x168], R92 ;  /* 0x0001685c01007387 */ /* 0x000fe20000100a00 */
[----:B------:R-:W-:-:S03]  /*4bd0*/  PRMT R82, RZ, 0x7610, R82 ;  /* 0x00007610ff527816 */ /* 0x000fc60000000052 */
[----:B------:R-:W-:Y:S04]  /*4be0*/  STL.64 [R1+0xf0], R88 ;  /* 0x0000f05801007387 */ /* 0x000fe80000100a00 */
[----:B------:R0:W-:Y:S01]  /*4bf0*/  STL.64 [R1+0xe8], R86 ;  /* 0x0000e85601007387 */ /* 0x0001e20000100a00 */
[----:B------:R-:W-:Y:S01]  /*4c00*/  PRMT R81, RZ, 0x7610, R81 ;  /* 0x00007610ff517816 */ /* 0x000fe20000000051 */
[----:B------:R-:W-:-:S05]  /*4c10*/  IMAD.WIDE R120, R120, 0x2, R158 ;  /* 0x0000000278787825 */ /* 0x000fca00078e029e */
[----:B------:R-:W3:Y:S01]  /*4c20*/  @!P6 LDG.E.U16 R81, desc[UR16][R120.64] ;  /* 0x000000107851e981 */ /* 0x000ee2000c1e1500 */
[----:B0-----:R-:W-:-:S05]  /*4c30*/  IMAD.WIDE R86, R0, 0x2, R160 ;  /* 0x0000000200567825 */ /* 0x001fca00078e02a0 */
[----:B------:R-:W3:Y:S04]  /*4c40*/  @!P5 LDG.E.U16 R83, desc[UR16][R86.64] ;  /* 0x000000105653d981 */ /* 0x000ee8000c1e1500 */
[----:B--2---:R-:W-:Y:S04]  /*4c50*/  STL [R1+0x324], R84 ;  /* 0x0003245401007387 */ /* 0x004fe80000100800 */
[----:B----4-:R0:W-:Y:S02]  /*4c60*/  STL [R1+0x328], R85 ;  /* 0x0003285501007387 */ /* 0x0101e40000100800 */
[----:B0-----:R-:W-:-:S05]  /*4c70*/  IMAD.WIDE R84, R0, 0x2, R158 ;  /* 0x0000000200547825 */ /* 0x001fca00078e029e */
[----:B------:R-:W2:Y:S01]  /*4c80*/  @!P5 LDG.E.U16 R82, desc[UR16][R84.64] ;  /* 0x000000105452d981 */ /* 0x000ea2000c1e1500 */
[----:B------:R-:W-:-:S05]  /*4c90*/  VIADD R2, R78, 0xffffff9d ;  /* 0xffffff9d4e027836 */ /* 0x000fca0000000000 */
[----:B------:R-:W-:Y:S01]  /*4ca0*/  ISETP.GE.U32.AND P5, PT, R2, 0x7fffff1e, PT ;  /* 0x7fffff1e0200780c */ /* 0x000fe20003fa6070 */
[----:B------:R-:W-:Y:S01]  /*4cb0*/  STL.64 [R1+0x70], R86 ;  /* 0x0000705601007387 */ /* 0x000fe20000100a00 */
[----:B------:R-:W-:Y:S01]  /*4cc0*/  IMAD R116, R162, 0x62, RZ ;  /* 0x00000062a2747824 */ /* 0x000fe200078e02ff */
[----:B------:R-:W-:Y:S02]  /*4cd0*/  PRMT R80, RZ, 0x7610, R80 ;  /* 0x00007610ff507816 */ /* 0x000fe40000000050 */
[----:B------:R-:W-:Y:S01]  /*4ce0*/  STL.64 [R1+0x68], R84 ;  /* 0x0000685401007387 */ /* 0x000fe20000100a00 */
[----:B------:R-:W-:-:S03]  /*4cf0*/  IMAD.WIDE R118, R116, 0x2, R160 ;  /* 0x0000000274767825 */ /* 0x000fc600078e02a0 */
[----:B---3--:R0:W-:Y:S04]  /*4d00*/  STL [R1+0x1074], R4 ;  /* 0x0010740401007387 */ /* 0x0081e80000100800 */
[----:B------:R-:W-:Y:S04]  /*4d10*/  STL [R1+0xe2c], R122 ;  /* 0x000e2c7a01007387 */ /* 0x000fe80000100800 */
[----:B------:R-:W-:Y:S01]  /*4d20*/  STL [R1+0xe24], R123 ;  /* 0x000e247b01007387 */ /* 0x000fe20000100800 */
[----:B------:R-:W-:-:S03]  /*4d30*/  VIADD R0, R78, 0xffffff95 ;  /* 0xffffff954e007836 */ /* 0x000fc60000000000 */
[----:B------:R-:W-:Y:S04]  /*4d40*/  STL [R1+0x1040], R123 ;  /* 0x0010407b01007387 */ /* 0x000fe80000100800 */
[----:B------:R-:W-:Y:S04]  /*4d50*/  STL [R1+0x330], R91 ;  /* 0x0003305b01007387 */ /* 0x000fe80000100800 */
[----:B------:R-:W-:Y:S04]  /*4d60*/  STL [R1+0x32c], R90 ;  /* 0x00032c5a01007387 */ /* 0x000fe80000100800 */
[----:B------:R-:W-:Y:S01]  /*4d70*/  STL [R1+0xe34], R120 ;  /* 0x000e347801007387 */ /* 0x000fe20000100800 */
[----:B------:R-:W-:-:S03]  /*4d80*/  IMAD R112, R162, 0x6a, RZ ;  /* 0x0000006aa2707824 */ /* 0x000fc600078e02ff */
[----:B------:R-:W-:Y:S01]  /*4d90*/  STL [R1+0xf6c], R120 ;  /* 0x000f6c7801007387 */ /* 0x000fe20000100800 */
[----:B------:R-:W-:-:S03]  /*4da0*/  IMAD.WIDE R116, R116, 0x2, R158 ;  /* 0x0000000274747825 */ /* 0x000fc600078e029e */
[----:B------:R-:W3:Y:S01]  /*4db0*/  @!P5 LDG.E.U16 R80, desc[UR16][R118.64] ;  /* 0x000000107650d981 */ /* 0x000ee2000c1e1500 */
[----:B------:R-:W-:-:S03]  /*4dc0*/  ISETP.GE.U32.AND P6, PT, R0, 0x7fffff16, PT ;  /* 0x7fffff160000780c */ /* 0x000fc60003fc6070 */
[----:B------:R-:W-:Y:S01]  /*4dd0*/  STL [R1+0x1044], R120 ;  /* 0x0010447801007387 */ /* 0x000fe20000100800 */
[----:B------:R-:W-:-:S03]  /*4de0*/  PRMT R79, RZ, 0x7610, R79 ;  /* 0x00007610ff4f7816 */ /* 0x000fc6000000004f */
[----:B------:R-:W-:Y:S01]  /*4df0*/  STL [R1+0xe30], R121 ;  /* 0x000e307901007387 */ /* 0x000fe20000100800 */
[----:B------:R-:W-:-:S03]  /*4e00*/  VIADD R2, R78, 0xffffff8d ;  /* 0xffffff8d4e027836 */ /* 0x000fc60000000000 */
[----:B------:R-:W-:Y:S01]  /*4e10*/  STL [R1+0xe40], R118 ;  /* 0x000e407601007387 */ /* 0x000fe20000100800 */
[----:B------:R-:W-:-:S03]  /*4e20*/  IMAD.WIDE R114, R112, 0x2, R160 ;  /* 0x0000000270727825 */ /* 0x000fc600078e02a0 */
[----:B------:R-:W-:Y:S04]  /*4e30*/  STL [R1+0xf70], R118 ;  /* 0x000f707601007387 */ /* 0x000fe80000100800 */
[----:B------:R-:W-:Y:S04]  /*4e40*/  STL [R1+0x1058], R118 ;  /* 0x0010587601007387 */ /* 0x000fe80000100800 */
[----:B------:R-:W-:Y:S04]  /*4e50*/  STL [R1+0xe3c], R119 ;  /* 0x000e3c7701007387 */ /* 0x000fe80000100800 */
[----:B------:R-:W-:Y:S01]  /*4e60*/  STL [R1+0x320], R83 ;  /* 0x0003205301007387 */ /* 0x000fe20000100800 */
[----:B0-----:R-:W-:-:S03]  /*4e70*/  PRMT R4, RZ, 0x7610, R4 ;  /* 0x00007610ff047816 */ /* 0x001fc60000000004 */
[----:B------:R-:W-:Y:S01]  /*4e80*/  STL [R1+0xe4c], R116 ;  /* 0x000e4c7401007387 */ /* 0x000fe20000100800 */
[----:B------:R-:W-:-:S03]  /*4e90*/  IMAD.WIDE R112, R112, 0x2, R158 ;  /* 0x0000000270707825 */ /* 0x000fc600078e029e */
[----:B------:R-:W4:Y:S01]  /*4ea0*/  @!P5 LDG.E.U16 R79, desc[UR16][R116.64] ;  /* 0x00000010744fd981 */ /* 0x000f22000c1e1500 */
[----:B------:R-:W-:Y:S01]  /*4eb0*/  ISETP.GE.U32.AND P5, PT, R2, 0x7fffff0e, PT ;  /* 0x7fffff0e0200780c */ /* 0x000fe20003fa6070 */
[----:B------:R-:W-:Y:S01]  /*4ec0*/  IMAD R108, R162, 0x72, RZ ;  /* 0x00000072a26c7824 */ /* 0x000fe200078e02ff */
[----:B------:R-:W-:Y:S01]  /*4ed0*/  PRMT R24, RZ, 0x7610, R24 ;  /* 0x00007610ff187816 */ /* 0x000fe20000000018 */
[----:B------:R0:W4:Y:S01]  /*4ee0*/  @!P6 LDG.E.U16 R4, desc[UR16][R112.64] ;  /* 0x000000107004e981 */ /* 0x000122000c1e1500 */
[----:B------:R-:W-:Y:S02]  /*4ef0*/  VIADD R0, R78, 0xffffff85 ;  /* 0xffffff854e007836 */ /* 0x000fe40000000000 */
[----:B------:R-:W-:Y:S01]  /*4f00*/  IMAD.WIDE R110, R108, 0x2, R160 ;  /* 0x000000026c6e7825 */ /* 0x000fe200078e02a0 */
[----:B------:R-:W-:Y:S01]  /*4f10*/  PRMT R131, RZ, 0x7610, R131 ;  /* 0x00007610ff837816 */ /* 0x000fe20000000083 */
[----:B------:R1:W4:Y:S01]  /*4f20*/  @!P6 LDG.E.U16 R24, desc[UR16][R114.64] ;  /* 0x000000107218e981 */ /* 0x000322000c1e1500 */
[----:B------:R-:W-:Y:S01]  /*4f30*/  ISETP.GE.U32.AND P6, PT, R0, 0x7fffff06, PT ;  /* 0x7fffff060000780c */ /* 0x000fe20003fc6070 */
[----:B------:R-:W-:Y:S01]  /*4f40*/  IMAD.WIDE R108, R108, 0x2, R158 ;  /* 0x000000026c6c7825 */ /* 0x000fe200078e029e */
[----:B------:R-:W-:-:S03]  /*4f50*/  PRMT R130, RZ, 0x7610, R130 ;  /* 0x00007610ff827816 */ /* 0x000fc60000000082 */
[----:B------:R-:W-:Y:S01]  /*4f60*/  IMAD R104, R162, 0x7a, RZ ;  /* 0x0000007aa2687824 */ /* 0x000fe200078e02ff */
[----:B------:R-:W4:Y:S03]  /*4f70*/  @!P5 LDG.E.U16 R131, desc[UR16][R108.64] ;  /* 0x000000106c83d981 */ /* 0x000f26000c1e1500 */
[----:B------:R-:W-:-:S04]  /*4f80*/  IMAD.WIDE R106, R104, 0x2, R160 ;  /* 0x00000002686a7825 */ /* 0x000fc800078e02a0 */
[----:B------:R-:W-:Y:S01]  /*4f90*/  IMAD.WIDE R104, R104, 0x2, R158 ;  /* 0x0000000268687825 */ /* 0x000fe200078e029e */
[----:B------:R-:W4:Y:S04]  /*4fa0*/  @!P6 LDG.E.U16 R130, desc[UR16][R106.64] ;  /* 0x000000106a82e981 */ /* 0x000f28000c1e1500 */
[----:B--2---:R-:W-:Y:S04]  /*4fb0*/  STL [R1+0x31c], R82 ;  /* 0x00031c5201007387 */ /* 0x004fe80000100800 */
[----:B------:R-:W-:Y:S04]  /*4fc0*/  STL [R1+0x105c], R116 ;  /* 0x00105c7401007387 */ /* 0x000fe80000100800 */
[----:B------:R-:W-:Y:S04]  /*4fd0*/  STL [R1+0xe48], R117 ;  /* 0x000e487501007387 */ /* 0x000fe80000100800 */
[----:B------:R-:W-:Y:S04]  /*4fe0*/  STL [R1+0xe58], R114 ;  /* 0x000e587201007387 */ /* 0x000fe80000100800 */
[----:B------:R-:W-:Y:S04]  /*4ff0*/  STL [R1+0x1060], R114 ;  /* 0x0010607201007387 */ /* 0x000fe80000100800 */
[----:B------:R-:W-:Y:S04]  /*5000*/  STL [R1+0xe54], R115 ;  /* 0x000e547301007387 */ /* 0x000fe80000100800 */
[----:B------:R-:W-:Y:S04]  /*5010*/  STL [R1+0x2b4], R81 ;  /* 0x0002b45101007387 */ /* 0x000fe80000100800 */
[----:B------:R-:W-:Y:S04]  /*5020*/  STL [R1+0xe64], R112 ;  /* 0x000e647001007387 */ /* 0x000fe80000100800 */
[----:B------:R0:W-:Y:S02]  /*5030*/  STL [R1+0x106c], R112 ;  /* 0x00106c7001007387 */ /* 0x0001e40000100800 */
[----:B0-----:R-:W-:-:S06]  /*5040*/  PRMT R112, RZ, 0x7610, R112 ;  /* 0x00007610ff707816 */ /* 0x001fcc0000000070 */
[----:B------:R-:W2:Y:S01]  /*5050*/  @!P5 LDG.E.U16 R112, desc[UR16][R110.64] ;  /* 0x000000106e70d981 */ /* 0x000ea2000c1e1500 */
[----:B-1----:R-:W-:-:S06]  /*5060*/  PRMT R114, RZ, 0x7610, R114 ;  /* 0x00007610ff727816 */ /* 0x002fcc0000000072 */
[----:B------:R-:W4:Y:S01]  /*5070*/  @!P6 LDG.E.U16 R114, desc[UR16][R104.64] ;  /* 0x000000106872e981 */ /* 0x000f22000c1e1500 */
[C---:B------:R-:W-:Y:S02]  /*5080*/  VIADD R2, R78.reuse, 0xfffffffc ;  /* 0xfffffffc4e027836 */ /* 0x040fe40000000000 */
[----:B------:R-:W-:-:S03]  /*5090*/  VIADD R0, R78, 0xfffffff4 ;  /* 0xfffffff44e007836 */ /* 0x000fc60000000000 */
[----:B------:R-:W-:Y:S02]  /*50a0*/  ISETP.GE.U32.AND P5, PT, R2, 0x7fffff7d, PT ;  /* 0x7fffff7d0200780c */ /* 0x000fe40003fa6070 */
[----:B------:R-:W-:Y:S01]  /*50b0*/  ISETP.GE.U32.AND P6, PT, R0, 0x7fffff75, PT ;  /* 0x7fffff750000780c */ /* 0x000fe20003fc6070 */
[C---:B------:R-:W-:Y:S01]  /*50c0*/  IMAD R0, R162.reuse, 0x3, RZ ;  /* 0x00000003a2007824 */ /* 0x040fe200078e02ff */
[----:B------:R-:W-:Y:S01]  /*50d0*/  PRMT R116, RZ, 0x7610, R116 ;  /* 0x00007610ff747816 */ /* 0x000fe20000000074 */
[----:B------:R-:W-:Y:S02]  /*50e0*/  IMAD R2, R162, 0xb, RZ ;  /* 0x0000000ba2027824 */ /* 0x000fe400078e02ff */
[C---:B------:R-:W-:Y:S01]  /*50f0*/  IMAD.WIDE R84, R0.reuse, 0x2, R160 ;  /* 0x0000000200547825 */ /* 0x040fe200078e02a0 */
[----:B------:R-:W-:Y:S01]  /*5100*/  STL [R1+0xe60], R113 ;  /* 0x000e607101007387 */ /* 0x000fe20000100800 */
[----:B------:R-:W-:Y:S02]  /*5110*/  PRMT R118, RZ, 0x7610, R118 ;  /* 0x00007610ff767816 */ /* 0x000fe40000000076 */
[----:B------:R-:W-:Y:S01]  /*5120*/  PRMT R120, RZ, 0x7610, R120 ;  /* 0x00007610ff787816 */ /* 0x000fe20000000078 */
[----:B---3--:R0:W-:Y:S01]  /*5130*/  STL [R1+0x2b0], R80 ;  /* 0x0002b05001007387 */ /* 0x0081e20000100800 */
[----:B------:R-:W-:-:S03]  /*5140*/  IMAD.WIDE R82, R0, 0x2, R158 ;  /* 0x0000000200527825 */ /* 0x000fc600078e029e */
[----:B------:R1:W3:Y:S04]  /*5150*/  @!P5 LDG.E.U16 R116, desc[UR16][R84.64] ;  /* 0x000000105474d981 */ /* 0x0002e8000c1e1500 */
[----:B------:R-:W3:Y:S01]  /*5160*/  @!P5 LDG.E.U16 R118, desc[UR16][R82.64] ;  /* 0x000000105276d981 */ /* 0x000ee2000c1e1500 */
[----:B0-----:R-:W-:-:S05]  /*5170*/  IMAD.WIDE R80, R2, 0x2, R160 ;  /* 0x0000000202507825 */ /* 0x001fca00078e02a0 */
[----:B------:R-:W3:Y:S01]  /*5180*/  @!P6 LDG.E.U16 R120, desc[UR16][R80.64] ;  /* 0x000000105078e981 */ /* 0x000ee2000c1e1500 */
[----:B------:R-:W-:Y:S01]  /*5190*/  PRMT R123, RZ, 0x7610, R123 ;  /* 0x00007610ff7b7816 */ /* 0x000fe2000000007b */
[C---:B------:R-:W-:Y:S01]  /*51a0*/  VIADD R0, R78.reuse, 0xffffffe4 ;  /* 0xffffffe44e007836 */ /* 0x040fe20000000000 */
[----:B------:R-:W-:Y:S01]  /*51b0*/  PRMT R127, RZ, 0x7610, R127 ;  /* 0x00007610ff7f7816 */ /* 0x000fe2000000007f */
[----:B--2---:R-:W-:Y:S04]  /*51c0*/  STL [R1+0x1078], R112 ;  /* 0x0010787001007387 */ /* 0x004fe80000100800 */
[----:B------:R-:W-:Y:S04]  /*51d0*/  STL [R1+0xe70], R110 ;  /* 0x000e706e01007387 */ /* 0x000fe80000100800 */
[----:B------:R-:W-:Y:S04]  /*51e0*/  STL [R1+0x107c], R110 ;  /* 0x00107c6e01007387 */ /* 0x000fe80000100800 */
[----:B------:R-:W-:Y:S04]  /*51f0*/  STL [R1+0xe6c], R111 ;  /* 0x000e6c6f01007387 */ /* 0x000fe80000100800 */
[----:B----4-:R-:W-:Y:S04]  /*5200*/  STL [R1+0x2ac], R79 ;  /* 0x0002ac4f01007387 */ /* 0x010fe80000100800 */
[----:B------:R-:W-:Y:S04]  /*5210*/  STL [R1+0x1080], R131 ;  /* 0x0010808301007387 */ /* 0x000fe80000100800 */
[----:B------:R-:W-:Y:S04]  /*5220*/  STL [R1+0xe7c], R108 ;  /* 0x000e7c6c01007387 */ /* 0x000fe80000100800 */
[----:B------:R-:W-:Y:S04]  /*5230*/  STL [R1+0x1084], R108 ;  /* 0x0010846c01007387 */ /* 0x000fe80000100800 */
[----:B------:R-:W-:Y:S04]  /*5240*/  STL [R1+0xe78], R109 ;  /* 0x000e786d01007387 */ /* 0x000fe80000100800 */
[----:B------:R0:W-:Y:S04]  /*5250*/  STL [R1+0x2a8], R24 ;  /* 0x0002a81801007387 */ /* 0x0001e80000100800 */
[----:B------:R-:W-:Y:S01]  /*5260*/  STL [R1+0x1088], R130 ;  /* 0x0010888201007387 */ /* 0x000fe20000100800 */
[----:B0-----:R-:W-:-:S02]  /*5270*/  VIADD R24, R78, 0xffffffec ;  /* 0xffffffec4e187836 */ /* 0x001fc40000000000 */
[----:B------:R-:W-:Y:S01]  /*5280*/  IMAD.WIDE R78, R2, 0x2, R158 ;  /* 0x00000002024e7825 */ /* 0x000fe200078e029e */
[----:B------:R-:W-:Y:S02]  /*5290*/  STL [R1+0xe88], R106 ;  /* 0x000e886a01007387 */ /* 0x000fe40000100800 */
[----:B------:R-:W-:Y:S02]  /*52a0*/  ISETP.GE.U32.AND P5, PT, R24, 0x7fffff6d, PT ;  /* 0x7fffff6d1800780c */ /* 0x000fe40003fa6070 */
[----:B------:R-:W-:Y:S04]  /*52b0*/  STL [R1+0x108c], R106 ;  /* 0x00108c6a01007387 */ /* 0x000fe80000100800 */
[----:B------:R-:W-:Y:S04]  /*52c0*/  STL [R1+0x51c], R4 ;  /* 0x00051c0401007387 */ /* 0x000fe80000100800 */
[----:B------:R-:W-:Y:S04]  /*52d0*/  STL [R1+0xe84], R107 ;  /* 0x000e846b01007387 */ /* 0x000fe80000100800 */
[----:B------:R0:W2:Y:S01]  /*52e0*/  @!P6 LDG.E.U16 R123, desc[UR16][R78.64] ;  /* 0x000000104e7be981 */ /* 0x0000a2000c1e1500 */
[----:B------:R-:W-:Y:S01]  /*52f0*/  ISETP.GE.U32.AND P6, PT, R0, 0x7fffff65, PT ;  /* 0x7fffff650000780c */ /* 0x000fe20003fc6070 */
[----:B------:R-:W-:-:S02]  /*5300*/  IMAD R0, R162, 0x13, RZ ;  /* 0x00000013a2007824 */ /* 0x000fc400078e02ff */
[----:B------:R-:W-:Y:S04]  /*5310*/  STL [R1+0x1090], R114 ;  /* 0x0010907201007387 */ /* 0x000fe80000100800 */
[----:B------:R-:W-:Y:S04]  /*5320*/  STL [R1+0xe94], R104 ;  /* 0x000e946801007387 */ /* 0x000fe80000100800 */
[----:B------:R-:W-:Y:S04]  /*5330*/  STL [R1+0x1094], R104 ;  /* 0x0010946801007387 */ /* 0x000fe80000100800 */
[----:B------:R-:W-:Y:S04]  /*5340*/  STL [R1+0xe90], R105 ;  /* 0x000e906901007387 */ /* 0x000fe80000100800 */
[----:B------:R1:W-:Y:S02]  /*5350*/  STL.64 [R1+0x560], R84 ;  /* 0x0005605401007387 */ /* 0x0003e40000100a00 */
[----:B-1----:R-:W-:-:S05]  /*5360*/  IMAD.WIDE R84, R0, 0x2, R160 ;  /* 0x0000000200547825 */ /* 0x002fca00078e02a0 */
[----:B------:R1:W4:Y:S04]  /*5370*/  @!P5 LDG.E.U16 R127, desc[UR16][R84.64] ;  /* 0x00000010547fd981 */ /* 0x000328000c1e1500 */
[----:B------:R-:W-:Y:S04]  /*5380*/  STL.64 [R1+0x558], R82 ;  /* 0x0005585201007387 */ /* 0x000fe80000100a00 */
[----:B---3--:R-:W-:Y:S04]  /*5390*/  STL [R1+0x1098], R116 ;  /* 0x0010987401007387 */ /* 0x008fe80000100800 */
[----:B------:R-:W-:Y:S04]  /*53a0*/  STL.64 [R1+0x4e0], R80 ;  /* 0x0004e05001007387 */ /* 0x000fe80000100a00 */
[----:B------:R-:W-:Y:S04]  /*53b0*/  STL.64 [R1+0x4d8], R78 ;  /* 0x0004d84e01007387 */ /* 0x000fe80000100a00 */
[----:B------:R-:W-:Y:S04]  /*53c0*/  STL [R1+0x109c], R118 ;  /* 0x00109c7601007387 */ /* 0x000fe80000100800 */
[----:B------:R3:W-:Y:S02]  /*53d0*/  STL [R1+0x10a0], R120 ;  /* 0x0010a07801007387 */ /* 0x0007e40000100800 */
[----:B---3--:R-:W3:Y:S01]  /*53e0*/  LDC R120, c[0x0][0x3a0] ;  /* 0x0000e800ff787b82 */ /* 0x008ee20000000800 */
[----:B------:R-:W-:Y:S01]  /*53f0*/  PRMT R129, RZ, 0x7610, R129 ;  /* 0x00007610ff817816 */ /* 0x000fe20000000081 */
[----:B------:R-:W-:-:S02]  /*5400*/  IMAD R2, R162, 0x1b, RZ ;  /* 0x0000001ba2027824 */ /* 0x000fc400078e02ff */
[----:B------:R-:W-:Y:S01]  /*5410*/  IMAD.WIDE R82, R0, 0x2, R158 ;  /* 0x0000000200527825 */ /* 0x000fe200078e029e */
[----:B------:R-:W-:Y:S02]  /*5420*/  PRMT R128, RZ, 0x7610, R128 ;  /* 0x00007610ff807816 */ /* 0x000fe40000000080 */
[----:B------:R-:W-:Y:S01]  /*5430*/  PRMT R132, RZ, 0x7610, R132 ;  /* 0x00007610ff847816 */ /* 0x000fe20000000084 */
[C---:B------:R-:W-:Y:S01]  /*5440*/  IMAD.WIDE R80, R2.reuse, 0x2, R160 ;  /* 0x0000000202507825 */ /* 0x040fe200078e02a0 */
[----:B------:R1:W4:Y:S03]  /*5450*/  @!P5 LDG.E.U16 R129, desc[UR16][R82.64] ;  /* 0x000000105281d981 */ /* 0x000326000c1e1500 */
[----:B0-----:R-:W-:Y:S01]  /*5460*/  IMAD.WIDE R78, R2, 0x2, R158 ;  /* 0x00000002024e7825 */ /* 0x001fe200078e029e */
[----:B------:R0:W4:Y:S04]  /*5470*/  @!P6 LDG.E.U16 R128, desc[UR16][R80.64] ;  /* 0x000000105080e981 */ /* 0x000128000c1e1500 */
[----:B------:R0:W4:Y:S01]  /*5480*/  @!P6 LDG.E.U16 R132, desc[UR16][R78.64] ;  /* 0x000000104e84e981 */ /* 0x000122000c1e1500 */
[----:B---3--:R-:W-:-:S02]  /*5490*/  VIADD R24, R120, 0xffffffdc ;  /* 0xffffffdc78187836 */ /* 0x008fc40000000000 */
[----:B------:R-:W-:-:S03]  /*54a0*/  VIADD R0, R120, 0xffffffd4 ;  /* 0xffffffd478007836 */ /* 0x000fc60000000000 */
[----:B------:R-:W-:Y:S02]  /*54b0*/  ISETP.GE.U32.AND P5, PT, R24, 0x7fffff5d, PT ;  /* 0x7fffff5d1800780c */ /* 0x000fe40003fa6070 */
[----:B------:R-:W-:Y:S01]  /*54c0*/  ISETP.GE.U32.AND P6, PT, R0, 0x7fffff55, PT ;  /* 0x7fffff550000780c */ /* 0x000fe20003fc6070 */
[C---:B------:R-:W-:Y:S01]  /*54d0*/  IMAD R0, R162.reuse, 0x23, RZ ;  /* 0x00000023a2007824 */ /* 0x040fe200078e02ff */
[----:B------:R-:W-:Y:S02]  /*54e0*/  PRMT R135, RZ, 0x7610, R135 ;  /* 0x00007610ff877816 */ /* 0x000fe40000000087 */
[----:B------:R-:W-:Y:S01]  /*54f0*/  PRMT R134, RZ, 0x7610, R134 ;  /* 0x00007610ff867816 */ /* 0x000fe20000000086 */
[----:B------:R-:W-:Y:S01]  /*5500*/  IMAD R2, R162, 0x2b, RZ ;  /* 0x0000002ba2027824 */ /* 0x000fe200078e02ff */
[----:B------:R-:W-:Y:S02]  /*5510*/  PRMT R137, RZ, 0x7610, R137 ;  /* 0x00007610ff897816 */ /* 0x000fe40000000089 */
[----:B------:R-:W-:Y:S01]  /*5520*/  PRMT R136, RZ, 0x7610, R136 ;  /* 0x00007610ff887816 */ /* 0x000fe20000000088 */
[----:B--2---:R-:W-:Y:S04]  /*5530*/  STL [R1+0x10a4], R123 ;  /* 0x0010a47b01007387 */ /* 0x004fe80000100800 */
[----:B------:R1:W-:Y:S04]  /*5540*/  STL.64 [R1+0x460], R84 ;  /* 0x0004605401007387 */ /* 0x0003e80000100a00 */
[----:B------:R2:W-:Y:S01]  /*5550*/  STL.64 [R1+0x458], R82 ;  /* 0x0004585201007387 */ /* 0x0005e20000100a00 */
[----:B-1----:R-:W-:-:S04]  /*5560*/  IMAD.WIDE R84, R0, 0x2, R160 ;  /* 0x0000000200547825 */ /* 0x002fc800078e02a0 */
[----:B--2---:R-:W-:Y:S01]  /*5570*/  IMAD.WIDE R82, R0, 0x2, R158 ;  /* 0x0000000200527825 */ /* 0x004fe200078e029e */
[----:B------:R1:W2:Y:S04]  /*5580*/  @!P5 LDG.E.U16 R135, desc[UR16][R84.64] ;  /* 0x000000105487d981 */ /* 0x0002a8000c1e1500 */
[----:B------:R3:W2:Y:S04]  /*5590*/  @!P5 LDG.E.U16 R134, desc[UR16][R82.64] ;  /* 0x000000105286d981 */ /* 0x0006a8000c1e1500 */
[----:B----4-:R-:W-:Y:S04]  /*55a0*/  STL [R1+0x10a8], R127 ;  /* 0x0010a87f01007387 */ /* 0x010fe80000100800 */
[----:B------:R0:W-:Y:S04]  /*55b0*/  STL.64 [R1+0x3e0], R80 ;  /* 0x0003e05001007387 */ /* 0x0001e80000100a00 */
[----:B------:R4:W-:Y:S01]  /*55c0*/  STL.64 [R1+0x3d8], R78 ;  /* 0x0003d84e01007387 */ /* 0x0009e20000100a00 */
[----:B0-----:R-:W-:-:S04]  /*55d0*/  IMAD.WIDE R80, R2, 0x2, R160 ;  /* 0x0000000202507825 */ /* 0x001fc800078e02a0 */
[----:B----4-:R-:W-:Y:S01]  /*55e0*/  IMAD.WIDE R78, R2, 0x2, R158 ;  /* 0x00000002024e7825 */ /* 0x010fe200078e029e */
[----:B------:R0:W4:Y:S04]  /*55f0*/  @!P6 LDG.E.U16 R137, desc[UR16][R80.64] ;  /* 0x000000105089e981 */ /* 0x000128000c1e1500 */
[----:B------:R0:W4:Y:S01]  /*5600*/  @!P6 LDG.E.U16 R136, desc[UR16][R78.64] ;  /* 0x000000104e88e981 */ /* 0x000122000c1e1500 */
[C---:B------:R-:W-:Y:S02]  /*5610*/  VIADD R24, R120.reuse, 0xffffffcc ;  /* 0xffffffcc78187836 */ /* 0x040fe40000000000 */
[----:B------:R-:W-:-:S03]  /*5620*/  VIADD R0, R120, 0xffffffc4 ;  /* 0xffffffc478007836 */ /* 0x000fc60000000000 */
[----:B------:R-:W-:Y:S02]  /*5630*/  ISETP.GE.U32.AND P5, PT, R24, 0x7fffff4d, PT ;  /* 0x7fffff4d1800780c */ /* 0x000fe40003fa6070 */
[----:B------:R-:W-:Y:S01]  /*5640*/  ISETP.GE.U32.AND P6, PT, R0, 0x7fffff45, PT ;  /* 0x7fffff450000780c */ /* 0x000fe20003fc6070 */
[C---:B------:R-:W-:Y:S01]  /*5650*/  IMAD R0, R162.reuse, 0x33, RZ ;  /* 0x00000033a2007824 */ /* 0x040fe200078e02ff */
[----:B------:R-:W-:Y:S01]  /*5660*/  PRMT R139, RZ, 0x7610, R139 ;  /* 0x00007610ff8b7816 */ /* 0x000fe2000000008b */
[----:B------:R-:W-:Y:S01]  /*5670*/  IMAD R2, R162, 0x3b, RZ ;  /* 0x0000003ba2027824 */ /* 0x000fe200078e02ff */
[----:B------:R-:W-:Y:S01]  /*5680*/  PRMT R138, RZ, 0x7610, R138 ;  /* 0x00007610ff8a7816 */ /* 0x000fe2000000008a */
[----:B------:R-:W-:Y:S01]  /*5690*/  VIADD R24, R120, 0xffffffbc ;  /* 0xffffffbc78187836 */ /* 0x000fe20000000000 */
[----:B------:R-:W-:Y:S02]  /*56a0*/  PRMT R141, RZ, 0x7610, R141 ;  /* 0x00007610ff8d7816 */ /* 0x000fe4000000008d */
[----:B------:R-:W-:Y:S01]  /*56b0*/  PRMT R140, RZ, 0x7610, R140 ;  /* 0x00007610ff8c7816 */ /* 0x000fe2000000008c */
[----:B------:R-:W-:Y:S04]  /*56c0*/  STL.64 [R1+0x1048], R128 ;  /* 0x0010488001007387 */ /* 0x000fe80000100a00 */
[----:B------:R-:W-:Y:S04]  /*56d0*/  STL [R1+0x10ac], R132 ;  /* 0x0010ac8401007387 */ /* 0x000fe80000100800 */
[----:B------:R1:W-:Y:S04]  /*56e0*/  STL.64 [R1+0x360], R84 ;  /* 0x0003605401007387 */ /* 0x0003e80000100a00 */
[----:B------:R3:W-:Y:S04]  /*56f0*/  STL.64 [R1+0x358], R82 ;  /* 0x0003585201007387 */ /* 0x0007e80000100a00 */
[----:B------:R0:W-:Y:S01]  /*5700*/  STL.64 [R1+0x2e0], R80 ;  /* 0x0002e05001007387 */ /* 0x0001e20000100a00 */
[----:B-1----:R-:W-:-:S04]  /*5710*/  IMAD.WIDE R84, R0, 0x2, R160 ;  /* 0x0000000200547825 */ /* 0x002fc800078e02a0 */
[----:B---3--:R-:W-:Y:S01]  /*5720*/  IMAD.WIDE R82, R0, 0x2, R158 ;  /* 0x0000000200527825 */ /* 0x008fe200078e029e */
[----:B------:R1:W3:Y:S03]  /*5730*/  @!P5 LDG.E.U16 R139, desc[UR16][R84.64] ;  /* 0x00000010548bd981 */ /* 0x0002e6000c1e1500 */
[----:B0-----:R-:W-:Y:S01]  /*5740*/  IMAD.WIDE R80, R2, 0x2, R160 ;  /* 0x0000000202507825 */ /* 0x001fe200078e02a0 */
[----:B------:R0:W3:Y:S01]  /*5750*/  @!P5 LDG.E.U16 R138, desc[UR16][R82.64] ;  /* 0x00000010528ad981 */ /* 0x0000e2000c1e1500 */
[----:B------:R-:W-:Y:S02]  /*5760*/  ISETP.GE.U32.AND P5, PT, R24, 0x7fffff3d, PT ;  /* 0x7fffff3d1800780c */ /* 0x000fe40003fa6070 */
[----:B------:R-:W-:Y:S01]  /*5770*/  VIADD R0, R120, 0xffffffb4 ;  /* 0xffffffb478007836 */ /* 0x000fe20000000000 */
[----:B------:R0:W3:Y:S01]  /*5780*/  @!P6 LDG.E.U16 R141, desc[UR16][R80.64] ;  /* 0x00000010508de981 */ /* 0x0000e2000c1e1500 */
[----:B------:R-:W-:-:S03]  /*5790*/  PRMT R143, RZ, 0x7610, R143 ;  /* 0x00007610ff8f7816 */ /* 0x000fc6000000008f */
[----:B--2---:R-:W-:Y:S04]  /*57a0*/  STL.64 [R1+0x1050], R134 ;  /* 0x0010508601007387 */ /* 0x004fe80000100a00 */
[----:B------:R2:W-:Y:S02]  /*57b0*/  STL.64 [R1+0x2d8], R78 ;  /* 0x0002d84e01007387 */ /* 0x0005e40000100a00 */
[----:B--2---:R-:W-:-:S05]  /*57c0*/  IMAD.WIDE R78, R2, 0x2, R158 ;  /* 0x00000002024e7825 */ /* 0x004fca00078e029e */
[----:B------:R2:W2:Y:S01]  /*57d0*/  @!P6 LDG.E.U16 R140, desc[UR16][R78.64] ;  /* 0x000000104e8ce981 */ /* 0x0004a2000c1e1500 */
[----:B------:R-:W-:Y:S01]  /*57e0*/  ISETP.GE.U32.AND P6, PT, R0, 0x7fffff35, PT ;  /* 0x7fffff350000780c */ /* 0x000fe20003fc6070 */
[----:B------:R-:W-:Y:S02]  /*57f0*/  IMAD R0, R162, 0x43, RZ ;  /* 0x00000043a2007824 */ /* 0x000fe400078e02ff */
[----:B----4-:R-:W-:Y:S04]  /*5800*/  STL [R1+0x10b0], R137 ;  /* 0x0010b08901007387 */ /* 0x010fe80000100800 */
[----:B------:R-:W-:Y:S04]  /*5810*/  STL [R1+0x10b4], R136 ;  /* 0x0010b48801007387 */ /* 0x000fe80000100800 */
[----:B------:R1:W-:Y:S02]  /*5820*/  STL.64 [R1+0x260], R84 ;  /* 0x0002605401007387 */ /* 0x0003e40000100a00 */
[----:B-1----:R-:W-:-:S05]  /*5830*/  IMAD.WIDE R84, R0, 0x2, R160 ;  /* 0x0000000200547825 */ /* 0x002fca00078e02a0 */
[----:B------:R-:W4:Y:S01]  /*5840*/  @!P5 LDG.E.U16 R143, desc[UR16][R84.64] ;  /* 0x00000010548fd981 */ /* 0x000f22000c1e1500 */
[----:B------:R-:W-:-:S03]  /*5850*/  IMAD R2, R162, 0x4b, RZ ;  /* 0x0000004ba2027824 */ /* 0x000fc600078e02ff */
[----:B------:R0:W-:Y:S01]  /*5860*/  STL.64 [R1+0x258], R82 ;  /* 0x0002585201007387 */ /* 0x0001e20000100a00 */
[----:B------:R-:W-:Y:S02]  /*5870*/  PRMT R145, RZ, 0x7610, R145 ;  /* 0x00007610ff917816 */ /* 0x000fe40000000091 */
[----:B------:R-:W-:Y:S02]  /*5880*/  PRMT R144, RZ, 0x7610, R144 ;  /* 0x00007610ff907816 */ /* 0x000fe40000000090 */
[----:B------:R-:W-:Y:S01]  /*5890*/  PRMT R142, RZ, 0x7610, R142 ;  /* 0x00007610ff8e7816 */ /* 0x000fe2000000008e */
[----:B------:R-:W-:Y:S02]  /*58a0*/  VIADD R24, R120, 0xffffffac ;  /* 0xffffffac78187836 */ /* 0x000fe40000000000 */
[----:B0-----:R-:W-:-:S04]  /*58b0*/  IMAD.WIDE R82, R0, 0x2, R158 ;  /* 0x0000000200527825 */ /* 0x001fc800078e029e */
[----:B------:R-:W-:Y:S01]  /*58c0*/  VIADD R0, R120, 0xffffffa4 ;  /* 0xffffffa478007836 */ /* 0x000fe20000000000 */
[----:B------:R-:W4:Y:S04]  /*58d0*/  @!P5 LDG.E.U16 R142, desc[UR16][R82.64] ;  /* 0x00000010528ed981 */ /* 0x000f28000c1e1500 */
[----:B---3--:R-:W-:Y:S04]  /*58e0*/  STL [R1+0x10b8], R139 ;  /* 0x0010b88b01007387 */ /* 0x008fe80000100800 */
[----:B------:R0:W-:Y:S04]  /*58f0*/  STL.64 [R1+0x1e0], R80 ;  /* 0x0001e05001007387 */ /* 0x0001e80000100a00 */
[----:B------:R2:W-:Y:S01]  /*5900*/  STL.64 [R1+0x1d8], R78 ;  /* 0x0001d84e01007387 */ /* 0x0005e20000100a00 */
[----:B0-----:R-:W-:-:S04]  /*5910*/  IMAD.WIDE R80, R2, 0x2, R160 ;  /* 0x0000000202507825 */ /* 0x001fc800078e02a0 */
[----:B--2---:R-:W-:Y:S01]  /*5920*/  IMAD.WIDE R78, R2, 0x2, R158 ;  /* 0x00000002024e7825 */ /* 0x004fe200078e029e */
[----:B------:R0:W2:Y:S04]  /*5930*/  @!P6 LDG.E.U16 R145, desc[UR16][R80.64] ;  /* 0x000000105091e981 */ /* 0x0000a8000c1e1500 */
[----:B------:R1:W3:Y:S01]  /*5940*/  @!P6 LDG.E.U16 R144, desc[UR16][R78.64] ;  /* 0x000000104e90e981 */ /* 0x0002e2000c1e1500 */
[----:B------:R-:W-:Y:S01]  /*5950*/  ISETP.GE.U32.AND P6, PT, R0, 0x7fffff25, PT ;  /* 0x7fffff250000780c */ /* 0x000fe20003fc6070 */
[----:B------:R-:W-:Y:S02]  /*5960*/  IMAD R100, R162, 0x5b, RZ ;  /* 0x0000005ba2647824 */ /* 0x000fe400078e02ff */
[----:B------:R-:W-:Y:S01]  /*5970*/  STL [R1+0x10bc], R138 ;  /* 0x0010bc8a01007387 */ /* 0x000fe20000100800 */
[----:B------:R-:W-:-:S03]  /*5980*/  ISETP.GE.U32.AND P5, PT, R24, 0x7fffff2d, PT ;  /* 0x7fffff2d1800780c */ /* 0x000fc60003fa6070 */
[----:B------:R-:W-:Y:S01]  /*5990*/  STL [R1+0x10c0], R141 ;  /* 0x0010c08d01007387 */ /* 0x000fe20000100800 */
[----:B------:R-:W-:Y:S01]  /*59a0*/  IMAD R0, R162, 0x53, RZ ;  /* 0x00000053a2007824 */ /* 0x000fe200078e02ff */
[----:B------:R-:W-:Y:S01]  /*59b0*/  PRMT R149, RZ, 0x7610, R149 ;  /* 0x00007610ff957816 */ /* 0x000fe20000000095 */
[----:B------:R-:W-:Y:S01]  /*59c0*/  IMAD.WIDE R102, R100, 0x2, R160 ;  /* 0x0000000264667825 */ /* 0x000fe200078e02a0 */
[----:B------:R-:W-:-:S03]  /*59d0*/  PRMT R148, RZ, 0x7610, R148 ;  /* 0x00007610ff947816 */ /* 0x000fc60000000094 */
[----:B------:R-:W-:Y:S01]  /*59e0*/  IMAD.WIDE R100, R100, 0x2, R158 ;  /* 0x0000000264647825 */ /* 0x000fe200078e029e */
[----:B------:R-:W-:Y:S01]  /*59f0*/  PRMT R147, RZ, 0x7610, R147 ;  /* 0x00007610ff937816 */ /* 0x000fe20000000093 */
[----:B------:R-:W2:Y:S01]  /*5a00*/  @!P6 LDG.E.U16 R149, desc[UR16][R102.64] ;  /* 0x000000106695e981 */ /* 0x000ea2000c1e1500 */
[----:B------:R-:W-:Y:S01]  /*5a10*/  PRMT R146, RZ, 0x7610, R146 ;  /* 0x00007610ff927816 */ /* 0x000fe20000000092 */
[----:B------:R-:W-:Y:S02]  /*5a20*/  VIADD R2, R120, 0xffffff9c ;  /* 0xffffff9c78027836 */ /* 0x000fe40000000000 */
[----:B------:R-:W2:Y:S01]  /*5a30*/  @!P6 LDG.E.U16 R148, desc[UR16][R100.64] ;  /* 0x000000106494e981 */ /* 0x000ea2000c1e1500 */
[C---:B------:R-:W-:Y:S01]  /*5a40*/  IMAD R92, R162.reuse, 0x6b, RZ ;  /* 0x0000006ba25c7824 */ /* 0x040fe200078e02ff */
[----:B------:R-:W-:Y:S01]  /*5a50*/  PRMT R153, RZ, 0x7610, R153 ;  /* 0x00007610ff997816 */ /* 0x000fe20000000099 */
[----:B------:R-:W-:Y:S01]  /*5a60*/  IMAD R96, R162, 0x63, RZ ;  /* 0x00000063a2607824 */ /* 0x000fe200078e02ff */
[----:B------:R-:W-:Y:S01]  /*5a70*/  PRMT R152, RZ, 0x7610, R152 ;  /* 0x00007610ff987816 */ /* 0x000fe20000000098 */
[----:B------:R-:W-:Y:S01]  /*5a80*/  IMAD.WIDE R94, R92, 0x2, R160 ;  /* 0x000000025c5e7825 */ /* 0x000fe200078e02a0 */
[----:B------:R-:W-:-:S03]  /*5a90*/  PRMT R151, RZ, 0x7610, R151 ;  /* 0x00007610ff977816 */ /* 0x000fc60000000097 */
[----:B------:R-:W-:Y:S01]  /*5aa0*/  IMAD.WIDE R92, R92, 0x2, R158 ;  /* 0x000000025c5c7825 */ /* 0x000fe200078e029e */
[----:B------:R-:W-:-:S03]  /*5ab0*/  PRMT R150, RZ, 0x7610, R150 ;  /* 0x00007610ff967816 */ /* 0x000fc60000000096 */
[----:B------:R-:W-:-:S04]  /*5ac0*/  IMAD.WIDE R98, R96, 0x2, R160 ;  /* 0x0000000260627825 */ /* 0x000fc800078e02a0 */
[----:B------:R-:W-:Y:S01]  /*5ad0*/  IMAD.WIDE R96, R96, 0x2, R158 ;  /* 0x0000000260607825 */ /* 0x000fe200078e029e */
[----:B------:R-:W-:Y:S02]  /*5ae0*/  PRMT R157, RZ, 0x7610, R157 ;  /* 0x00007610ff9d7816 */ /* 0x000fe4000000009d */
[----:B------:R-:W-:Y:S01]  /*5af0*/  PRMT R5, RZ, 0x7610, R5 ;  /* 0x00007610ff057816 */ /* 0x000fe20000000005 */
[----:B------:R-:W-:Y:S01]  /*5b00*/  IMAD R88, R162, 0x73, RZ ;  /* 0x00000073a2587824 */ /* 0x000fe200078e02ff */
[----:B------:R-:W-:Y:S02]  /*5b10*/  PRMT R155, RZ, 0x7610, R155 ;  /* 0x00007610ff9b7816 */ /* 0x000fe4000000009b */
[----:B------:R-:W-:Y:S01]  /*5b20*/  PRMT R154, RZ, 0x7610, R154 ;  /* 0x00007610ff9a7816 */ /* 0x000fe2000000009a */
[----:B------:R-:W-:-:S04]  /*5b30*/  IMAD.WIDE R90, R88, 0x2, R160 ;  /* 0x00000002585a7825 */ /* 0x000fc800078e02a0 */
[----:B------:R-:W-:Y:S01]  /*5b40*/  IMAD.WIDE R88, R88, 0x2, R158 ;  /* 0x0000000258587825 */ /* 0x000fe200078e029e */
[----:B------:R-:W-:Y:S02]  /*5b50*/  PRMT R23, RZ, 0x7610, R23 ;  /* 0x00007610ff177816 */ /* 0x000fe40000000017 */
[----:B------:R-:W-:Y:S02]  /*5b60*/  PRMT R22, RZ, 0x7610, R22 ;  /* 0x00007610ff167816 */ /* 0x000fe40000000016 */
[----:B------:R-:W-:Y:S02]  /*5b70*/  PRMT R165, RZ, 0x7610, R165 ;  /* 0x00007610ffa57816 */ /* 0x000fe400000000a5 */
[----:B------:R-:W-:Y:S01]  /*5b80*/  PRMT R164, RZ, 0x7610, R164 ;  /* 0x00007610ffa47816 */ /* 0x000fe200000000a4 */
[----:B------:R-:W-:Y:S01]  /*5b90*/  VIADD R24, R120, 0xffffffeb ;  /* 0xffffffeb78187836 */ /* 0x000fe20000000000 */
[----:B------:R-:W-:Y:S02]  /*5ba0*/  PRMT R19, RZ, 0x7610, R19 ;  /* 0x00007610ff137816 */ /* 0x000fe40000000013 */
[----:B------:R-:W-:-:S02]  /*5bb0*/  PRMT R18, RZ, 0x7610, R18 ;  /* 0x00007610ff127816 */ /* 0x000fc40000000012 */
[----:B------:R-:W-:Y:S02]  /*5bc0*/  PRMT R21, RZ, 0x7610, R21 ;  /* 0x00007610ff157816 */ /* 0x000fe40000000015 */
[----:B------:R-:W-:Y:S02]  /*5bd0*/  PRMT R20, RZ, 0x7610, R20 ;  /* 0x00007610ff147816 */ /* 0x000fe40000000014 */
[----:B------:R-:W-:Y:S02]  /*5be0*/  PRMT R15, RZ, 0x7610, R15 ;  /* 0x00007610ff0f7816 */ /* 0x000fe4000000000f */
[----:B------:R-:W-:Y:S02]  /*5bf0*/  PRMT R14, RZ, 0x7610, R14 ;  /* 0x00007610ff0e7816 */ /* 0x000fe4000000000e */
        /* <DEDUP_REMOVED lines=11> */
[----:B------:R-:W-:Y:S01]  /*5cb0*/  PRMT R121, RZ, 0x7610, R121 ;  /* 0x00007610ff797816 */ /* 0x000fe20000000079 */
[----:B------:R-:W-:Y:S04]  /*5cc0*/  STL [R1+0x10c4], R140 ;  /* 0x0010c48c01007387 */ /* 0x000fe80000100800 */
[----:B------:R-:W-:Y:S04]  /*5cd0*/  STL.64 [R1+0x160], R84 ;  /* 0x0001605401007387 */ /* 0x000fe80000100a00 */
[----:B------:R-:W-:Y:S04]  /*5ce0*/  STL.64 [R1+0x158], R82 ;  /* 0x0001585201007387 */ /* 0x000fe80000100a00 */
[----:B----4-:R-:W-:Y:S04]  /*5cf0*/  STL [R1+0x10c8], R143 ;  /* 0x0010c88f01007387 */ /* 0x010fe80000100800 */
[----:B------:R0:W-:Y:S04]  /*5d00*/  STL.64 [R1+0xe0], R80 ;  /* 0x0000e05001007387 */ /* 0x0001e80000100a00 */
[----:B------:R1:W-:Y:S01]  /*5d10*/  STL.64 [R1+0xd8], R78 ;  /* 0x0000d84e01007387 */ /* 0x0003e20000100a00 */
[----:B0-----:R-:W-:-:S04]  /*5d20*/  IMAD.WIDE R80, R0, 0x2, R160 ;  /* 0x0000000200507825 */ /* 0x001fc800078e02a0 */
[----:B-1----:R-:W-:Y:S01]  /*5d30*/  IMAD.WIDE R78, R0, 0x2, R158 ;  /* 0x00000002004e7825 */ /* 0x002fe200078e029e */
[----:B------:R-:W-:Y:S01]  /*5d40*/  IADD3 R0, PT, PT, R120, -0x6c, RZ ;  /* 0xffffff9478007810 */ /* 0x000fe20007ffe0ff */
[----:B------:R0:W4:Y:S03]  /*5d50*/  @!P5 LDG.E.U16 R147, desc[UR16][R80.64] ;  /* 0x000000105093d981 */ /* 0x000126000c1e1500 */
[----:B------:R-:W-:Y:S01]  /*5d60*/  ISETP.GE.U32.AND P6, PT, R0, 0x7fffff15, PT ;  /* 0x7fffff150000780c */ /* 0x000fe20003fc6070 */
[----:B------:R1:W2:Y:S01]  /*5d70*/  @!P5 LDG.E.U16 R146, desc[UR16][R78.64] ;  /* 0x000000104e92d981 */ /* 0x0002a2000c1e1500 */
[----:B------:R-:W-:Y:S01]  /*5d80*/  ISETP.GE.U32.AND P5, PT, R2, 0x7fffff1d, PT ;  /* 0x7fffff1d0200780c */ /* 0x000fe20003fa6070 */
[C---:B------:R-:W-:Y:S02]  /*5d90*/  VIADD R0, R120.reuse, 0xffffff84 ;  /* 0xffffff8478007836 */ /* 0x040fe40000000000 */
[----:B------:R-:W-:-:S02]  /*5da0*/  VIADD R2, R120, 0xffffff8c ;  /* 0xffffff8c78027836 */ /* 0x000fc40000000000 */
[----:B------:R-:W-:-:S06]  /*5db0*/  IMAD R84, R162, 0x7b, RZ ;  /* 0x0000007ba2547824 */ /* 0x000fcc00078e02ff */
[----:B------:R-:W2:Y:S04]  /*5dc0*/  @!P6 LDG.E.U16 R153, desc[UR16][R94.64] ;  /* 0x000000105e99e981 */ /* 0x000ea8000c1e1500 */
[----:B------:R-:W2:Y:S01]  /*5dd0*/  @!P6 LDG.E.U16 R152, desc[UR16][R92.64] ;  /* 0x000000105c98e981 */ /* 0x000ea2000c1e1500 */
[----:B------:R-:W-:-:S03]  /*5de0*/  ISETP.GE.U32.AND P6, PT, R0, 0x7fffff05, PT ;  /* 0x7fffff050000780c */ /* 0x000fc60003fc6070 */
[----:B------:R-:W2:Y:S04]  /*5df0*/  @!P5 LDG.E.U16 R151, desc[UR16][R98.64] ;  /* 0x000000106297d981 */ /* 0x000ea8000c1e1500 */
[----:B------:R-:W2:Y:S01]  /*5e00*/  @!P5 LDG.E.U16 R150, desc[UR16][R96.64] ;  /* 0x000000106096d981 */ /* 0x000ea2000c1e1500 */
[----:B------:R-:W-:Y:S01]  /*5e10*/  ISETP.GE.U32.AND P5, PT, R2, 0x7fffff0d, PT ;  /* 0x7fffff0d0200780c */ /* 0x000fe20003fa6070 */
[C---:B------:R-:W-:Y:S02]  /*5e20*/  IMAD.WIDE R86, R84.reuse, 0x2, R160 ;  /* 0x0000000254567825 */ /* 0x040fe400078e02a0 */
[----:B------:R0:W-:Y:S02]  /*5e30*/  STL.64 [R1+0x60], R80 ;  /* 0x0000605001007387 */ /* 0x0001e40000100a00 */
[----:B------:R-:W-:-:S02]  /*5e40*/  IMAD.WIDE R84, R84, 0x2, R158 ;  /* 0x0000000254547825 */ /* 0x000fc400078e029e */
[----:B------:R1:W-:Y:S02]  /*5e50*/  STL.64 [R1+0x58], R78 ;  /* 0x0000584e01007387 */ /* 0x0003e40000100a00 */
[C---:B------:R-:W-:Y:S02]  /*5e60*/  VIADD R0, R120.reuse, 0xfffffff3 ;  /* 0xfffffff378007836 */ /* 0x040fe40000000000 */
[----:B------:R-:W-:Y:S01]  /*5e70*/  STL [R1+0xea0], R102 ;  /* 0x000ea06601007387 */ /* 0x000fe20000100800 */
[----:B------:R-:W-:-:S03]  /*5e80*/  VIADD R2, R120, 0xfffffffb ;  /* 0xfffffffb78027836 */ /* 0x000fc60000000000 */
[----:B------:R-:W-:Y:S04]  /*5e90*/  STL [R1+0xe9c], R103 ;  /* 0x000e9c6701007387 */ /* 0x000fe80000100800 */
[----:B------:R-:W2:Y:S04]  /*5ea0*/  @!P6 LDG.E.U16 R157, desc[UR16][R86.64] ;  /* 0x00000010569de981 */ /* 0x000ea8000c1e1500 */
[----:B------:R-:W2:Y:S01]  /*5eb0*/  @!P6 LDG.E.U16 R5, desc[UR16][R84.64] ;  /* 0x000000105405e981 */ /* 0x000ea2000c1e1500 */
[----:B------:R-:W-:-:S03]  /*5ec0*/  ISETP.GE.U32.AND P6, PT, R0, 0x7fffff74, PT ;  /* 0x7fffff740000780c */ /* 0x000fc60003fc6070 */
[----:B------:R-:W-:Y:S01]  /*5ed0*/  STL [R1+0xeac], R100 ;  /* 0x000eac6401007387 */ /* 0x000fe20000100800 */
[----:B------:R-:W-:-:S03]  /*5ee0*/  IMAD.SHL.U32 R0, R162, 0x4, RZ ;  /* 0x00000004a2007824 */ /* 0x000fc600078e00ff */
[----:B------:R-:W-:Y:S04]  /*5ef0*/  STL [R1+0xea8], R101 ;  /* 0x000ea86501007387 */ /* 0x000fe80000100800 */
[----:B------:R-:W-:Y:S04]  /*5f00*/  STL [R1+0xeb8], R98 ;  /* 0x000eb86201007387 */ /* 0x000fe80000100800 */
[----:B------:R-:W2:Y:S04]  /*5f10*/  @!P5 LDG.E.U16 R155, desc[UR16][R90.64] ;  /* 0x000000105a9bd981 */ /* 0x000ea8000c1e1500 */
[----:B------:R-:W2:Y:S01]  /*5f20*/  @!P5 LDG.E.U16 R154, desc[UR16][R88.64] ;  /* 0x00000010589ad981 */ /* 0x000ea2000c1e1500 */
[----:B------:R-:W-:Y:S01]  /*5f30*/  ISETP.GE.U32.AND P5, PT, R2, 0x7fffff7c, PT ;  /* 0x7fffff7c0200780c */ /* 0x000fe20003fa6070 */
[----:B------:R-:W-:-:S02]  /*5f40*/  IMAD R2, R162, 0xc, RZ ;  /* 0x0000000ca2027824 */ /* 0x000fc400078e02ff */
[----:B------:R-:W-:Y:S04]  /*5f50*/  STL [R1+0xeb4], R99 ;  /* 0x000eb46301007387 */ /* 0x000fe80000100800 */
[----:B------:R-:W-:Y:S01]  /*5f60*/  STL [R1+0xec4], R96 ;  /* 0x000ec46001007387 */ /* 0x000fe20000100800 */
[----:B------:R-:W-:-:S03]  /*5f70*/  IMAD.WIDE R128, R0, 0x2, R160 ;  /* 0x0000000200807825 */ /* 0x000fc600078e02a0 */
[----:B------:R-:W-:Y:S01]  /*5f80*/  STL [R1+0xec0], R97 ;  /* 0x000ec06101007387 */ /* 0x000fe20000100800 */
[----:B------:R-:W-:-:S03]  /*5f90*/  IMAD.WIDE R82, R0, 0x2, R158 ;  /* 0x0000000200527825 */ /* 0x000fc600078e029e */
[----:B------:R-:W-:Y:S01]  /*5fa0*/  STL [R1+0xed0], R94 ;  /* 0x000ed05e01007387 */ /* 0x000fe20000100800 */
[----:B0-----:R-:W-:-:S03]  /*5fb0*/  IMAD.WIDE R80, R2, 0x2, R160 ;  /* 0x0000000202507825 */ /* 0x001fc600078e02a0 */
[----:B------:R-:W-:Y:S01]  /*5fc0*/  STL [R1+0xecc], R95 ;  /* 0x000ecc5f01007387 */ /* 0x000fe20000100800 */
[----:B-1----:R-:W-:-:S03]  /*5fd0*/  IMAD.WIDE R78, R2, 0x2, R158 ;  /* 0x00000002024e7825 */ /* 0x002fc600078e029e */
        /* <DEDUP_REMOVED lines=16> */
[----:B------:R0:W2:Y:S04]  /*60e0*/  @!P5 LDG.E.U16 R165, desc[UR16][R128.64] ;  /* 0x0000001080a5d981 */ /* 0x0000a8000c1e1500 */
[----:B------:R1:W2:Y:S01]  /*60f0*/  @!P5 LDG.E.U16 R164, desc[UR16][R82.64] ;  /* 0x0000001052a4d981 */ /* 0x0002a2000c1e1500 */
[----:B------:R-:W-:-:S03]  /*6100*/  ISETP.GE.U32.AND P5, PT, R24, 0x7fffff6c, PT ;  /* 0x7fffff6c1800780c */ /* 0x000fc60003fa6070 */
[----:B------:R0:W-:Y:S04]  /*6110*/  STL.64 [R1+0x550], R128 ;  /* 0x0005508001007387 */ /* 0x0001e80000100a00 */
[----:B------:R1:W-:Y:S04]  /*6120*/  STL.64 [R1+0x548], R82 ;  /* 0x0005485201007387 */ /* 0x0003e80000100a00 */
[----:B------:R3:W-:Y:S04]  /*6130*/  STL.64 [R1+0x4d0], R80 ;  /* 0x0004d05001007387 */ /* 0x0007e80000100a00 */
[----:B------:R3:W-:Y:S01]  /*6140*/  STL.64 [R1+0x4c8], R78 ;  /* 0x0004c84e01007387 */ /* 0x0007e20000100a00 */
[----:B0-----:R-:W-:-:S04]  /*6150*/  IMAD.WIDE R128, R0, 0x2, R160 ;  /* 0x0000000200807825 */ /* 0x001fc800078e02a0 */
[----:B-1----:R-:W-:Y:S01]  /*6160*/  IMAD.WIDE R82, R0, 0x2, R158 ;  /* 0x0000000200527825 */ /* 0x002fe200078e029e */
[----:B------:R0:W2:Y:S03]  /*6170*/  @!P5 LDG.E.U16 R21, desc[UR16][R128.64] ;  /* 0x000000108015d981 */ /* 0x0000a6000c1e1500 */
[C---:B---3--:R-:W-:Y:S01]  /*6180*/  IMAD.WIDE R80, R2.reuse, 0x2, R160 ;  /* 0x0000000202507825 */ /* 0x048fe200078e02a0 */
[----:B------:R1:W3:Y:S03]  /*6190*/  @!P5 LDG.E.U16 R20, desc[UR16][R82.64] ;  /* 0x000000105214d981 */ /* 0x0002e6000c1e1500 */
[----:B------:R-:W-:Y:S01]  /*61a0*/  IMAD.WIDE R78, R2, 0x2, R158 ;  /* 0x00000002024e7825 */ /* 0x000fe200078e029e */
[----:B------:R0:W2:Y:S03]  /*61b0*/  @!P6 LDG.E.U16 R19, desc[UR16][R80.64] ;  /* 0x000000105013e981 */ /* 0x0000a6000c1e1500 */
[C---:B------:R-:W-:Y:S01]  /*61c0*/  VIADD R0, R120.reuse, 0xffffffd3 ;  /* 0xffffffd378007836 */ /* 0x040fe20000000000 */
[----:B------:R0:W2:Y:S01]  /*61d0*/  @!P6 LDG.E.U16 R18, desc[UR16][R78.64] ;  /* 0x000000104e12e981 */ /* 0x0000a2000c1e1500 */
[----:B------:R-:W-:-:S03]  /*61e0*/  VIADD R24, R120, 0xffffffdb ;  /* 0xffffffdb78187836 */ /* 0x000fc60000000000 */
[----:B------:R-:W-:Y:S01]  /*61f0*/  ISETP.GE.U32.AND P6, PT, R0, 0x7fffff54, PT ;  /* 0x7fffff540000780c */ /* 0x000fe20003fc6070 */
[----:B------:R0:W-:Y:S01]  /*6200*/  STL.64 [R1+0x450], R128 ;  /* 0x0004508001007387 */ /* 0x0001e20000100a00 */
[----:B------:R-:W-:Y:S01]  /*6210*/  ISETP.GE.U32.AND P5, PT, R24, 0x7fffff5c, PT ;  /* 0x7fffff5c1800780c */ /* 0x000fe20003fa6070 */
[C---:B------:R-:W-:Y:S02]  /*6220*/  IMAD R0, R162.reuse, 0x24, RZ ;  /* 0x00000024a2007824 */ /* 0x040fe400078e02ff */
[----:B------:R-:W-:Y:S01]  /*6230*/  IMAD R2, R162, 0x2c, RZ ;  /* 0x0000002ca2027824 */ /* 0x000fe200078e02ff */
[----:B------:R1:W-:Y:S04]  /*6240*/  STL.64 [R1+0x448], R82 ;  /* 0x0004485201007387 */ /* 0x0003e80000100a00 */
[----:B------:R1:W-:Y:S01]  /*6250*/  STL.64 [R1+0x3d0], R80 ;  /* 0x0003d05001007387 */ /* 0x0003e20000100a00 */
[----:B0-----:R-:W-:-:S03]  /*6260*/  IMAD.WIDE R128, R0, 0x2, R160 ;  /* 0x0000000200807825 */ /* 0x001fc600078e02a0 */
[----:B------:R0:W-:Y:S01]  /*6270*/  STL.64 [R1+0x3c8], R78 ;  /* 0x0003c84e01007387 */ /* 0x0001e20000100a00 */
[----:B-1----:R-:W-:-:S03]  /*6280*/  IMAD.WIDE R82, R0, 0x2, R158 ;  /* 0x0000000200527825 */ /* 0x002fc600078e029e */
[----:B------:R1:W2:Y:S01]  /*6290*/  @!P5 LDG.E.U16 R17, desc[UR16][R128.64] ;  /* 0x000000108011d981 */ /* 0x0002a2000c1e1500 */
[----:B------:R-:W-:-:S03]  /*62a0*/  IMAD.WIDE R80, R2, 0x2, R160 ;  /* 0x0000000202507825 */ /* 0x000fc600078e02a0 */
[----:B------:R1:W2:Y:S01]  /*62b0*/  @!P5 LDG.E.U16 R16, desc[UR16][R82.64] ;  /* 0x000000105210d981 */ /* 0x0002a2000c1e1500 */
[----:B0-----:R-:W-:-:S03]  /*62c0*/  IMAD.WIDE R78, R2, 0x2, R158 ;  /* 0x00000002024e7825 */ /* 0x001fc600078e029e */
[----:B------:R0:W2:Y:S01]  /*62d0*/  @!P6 LDG.E.U16 R15, desc[UR16][R80.64] ;  /* 0x00000010500fe981 */ /* 0x0000a2000c1e1500 */
[----:B------:R-:W-:-:S03]  /*62e0*/  VIADD R0, R120, 0xffffffc3 ;  /* 0xffffffc378007836 */ /* 0x000fc60000000000 */
[----:B------:R0:W2:Y:S01]  /*62f0*/  @!P6 LDG.E.U16 R14, desc[UR16][R78.64] ;  /* 0x000000104e0ee981 */ /* 0x0000a2000c1e1500 */
[----:B------:R-:W-:Y:S01]  /*6300*/  VIADD R24, R120, 0xffffffcb ;  /* 0xffffffcb78187836 */ /* 0x000fe20000000000 */
[----:B------:R-:W-:Y:S02]  /*6310*/  ISETP.GE.U32.AND P6, PT, R0, 0x7fffff44, PT ;  /* 0x7fffff440000780c */ /* 0x000fe40003fc6070 */
[----:B------:R1:W-:Y:S02]  /*6320*/  STL.64 [R1+0x350], R128 ;  /* 0x0003508001007387 */ /* 0x0003e40000100a00 */
[----:B------:R-:W-:Y:S01]  /*6330*/  ISETP.GE.U32.AND P5, PT, R24, 0x7fffff4c, PT ;  /* 0x7fffff4c1800780c */ /* 0x000fe20003fa6070 */
[C---:B------:R-:W-:Y:S02]  /*6340*/  IMAD R0, R162.reuse, 0x34, RZ ;  /* 0x00000034a2007824 */ /* 0x040fe400078e02ff */
[----:B------:R-:W-:Y:S01]  /*6350*/  IMAD R2, R162, 0x3c, RZ ;  /* 0x0000003ca2027824 */ /* 0x000fe200078e02ff */
[----:B------:R0:W-:Y:S04]  /*6360*/  STL.64 [R1+0x348], R82 ;  /* 0x0003485201007387 */ /* 0x0001e80000100a00 */
[----:B------:R0:W-:Y:S01]  /*6370*/  STL.64 [R1+0x2d0], R80 ;  /* 0x0002d05001007387 */ /* 0x0001e20000100a00 */
[----:B-1----:R-:W-:-:S03]  /*6380*/  IMAD.WIDE R128, R0, 0x2, R160 ;  /* 0x0000000200807825 */ /* 0x002fc600078e02a0 */
[----:B------:R1:W-:Y:S01]  /*6390*/  STL.64 [R1+0x2c8], R78 ;  /* 0x0002c84e01007387 */ /* 0x0003e20000100a00 */
[----:B0-----:R-:W-:-:S03]  /*63a0*/  IMAD.WIDE R82, R0, 0x2, R158 ;  /* 0x0000000200527825 */ /* 0x001fc600078e029e */
[----:B------:R0:W2:Y:S01]  /*63b0*/  @!P5 LDG.E.U16 R13, desc[UR16][R128.64] ;  /* 0x00000010800dd981 */ /* 0x0000a2000c1e1500 */
[----:B------:R-:W-:-:S03]  /*63c0*/  IMAD.WIDE R80, R2, 0x2, R160 ;  /* 0x0000000202507825 */ /* 0x000fc600078e02a0 */
[----:B------:R0:W2:Y:S01]  /*63d0*/  @!P5 LDG.E.U16 R12, desc[UR16][R82.64] ;  /* 0x00000010520cd981 */ /* 0x0000a2000c1e1500 */
[----:B-1----:R-:W-:-:S03]  /*63e0*/  IMAD.WIDE R78, R2, 0x2, R158 ;  /* 0x00000002024e7825 */ /* 0x002fc600078e029e */
        /* <DEDUP_REMOVED lines=15> */
[----:B------:R-:W-:-:S04]  /*64e0*/  IMAD.WIDE R80, R2, 0x2, R160 ;  /* 0x0000000202507825 */ /* 0x000fc800078e02a0 */
[----:B0-----:R-:W-:Y:S01]  /*64f0*/  IMAD.WIDE R78, R2, 0x2, R158 ;  /* 0x00000002024e7825 */ /* 0x001fe200078e029e */
[----:B------:R0:W2:Y:S03]  /*6500*/  @!P6 LDG.E.U16 R133, desc[UR16][R80.64] ;  /* 0x000000105085e981 */ /* 0x0000a6000c1e1500 */
[C---:B------:R-:W-:Y:S01]  /*6510*/  VIADD R0, R120.reuse, 0xffffffa3 ;  /* 0xffffffa378007836 */ /* 0x040fe20000000000 */
[----:B------:R-:W2:Y:S01]  /*6520*/  @!P6 LDG.E.U16 R126, desc[UR16][R78.64] ;  /* 0x000000104e7ee981 */ /* 0x000ea2000c1e1500 */
[----:B------:R-:W-:-:S03]  /*6530*/  VIADD R24, R120, 0xffffffab ;  /* 0xffffffab78187836 */ /* 0x000fc60000000000 */
[----:B------:R1:W-:Y:S01]  /*6540*/  STL.64 [R1+0x150], R128 ;  /* 0x0001508001007387 */ /* 0x0003e20000100a00 */
[----:B------:R-:W-:-:S03]  /*6550*/  ISETP.GE.U32.AND P6, PT, R0, 0x7fffff24, PT ;  /* 0x7fffff240000780c */ /* 0x000fc60003fc6070 */
[----:B------:R-:W-:Y:S01]  /*6560*/  STL.64 [R1+0x148], R82 ;  /* 0x0001485201007387 */ /* 0x000fe20000100a00 */
[----:B------:R-:W-:-:S03]  /*6570*/  IMAD R0, R162, 0x54, RZ ;  /* 0x00000054a2007824 */ /* 0x000fc600078e02ff */
[----:B------:R0:W-:Y:S04]  /*6580*/  STL.64 [R1+0xd0], R80 ;  /* 0x0000d05001007387 */ /* 0x0001e80000100a00 */
[----:B------:R4:W2:Y:S01]  /*6590*/  @!P5 LDG.E.U16 R163, desc[UR16][R82.64] ;  /* 0x0000001052a3d981 */ /* 0x0008a2000c1e1500 */
[----:B------:R-:W-:Y:S01]  /*65a0*/  ISETP.GE.U32.AND P5, PT, R24, 0x7fffff2c, PT ;  /* 0x7fffff2c1800780c */ /* 0x000fe20003fa6070 */
[----:B-1----:R-:W-:Y:S02]  /*65b0*/  IMAD.WIDE R128, R0, 0x2, R160 ;  /* 0x0000000200807825 */ /* 0x002fe400078e02a0 */
[----:B------:R1:W-:Y:S02]  /*65c0*/  STL.64 [R1+0xc8], R78 ;  /* 0x0000c84e01007387 */ /* 0x0003e40000100a00 */
[----:B0-----:R-:W-:-:S04]  /*65d0*/  IMAD R80, R162, 0x5c, RZ ;  /* 0x0000005ca2507824 */ /* 0x001fc800078e02ff */
[----:B----4-:R-:W-:Y:S01]  /*65e0*/  IMAD.WIDE R82, R80, 0x2, R160 ;  /* 0x0000000250527825 */ /* 0x010fe200078e02a0 */
[----:B------:R-:W-:-:S03]  /*65f0*/  PRMT R125, RZ, 0x7610, R125 ;  /* 0x00007610ff7d7816 */ /* 0x000fc6000000007d */
[----:B-1----:R-:W-:Y:S01]  /*6600*/  IMAD.WIDE R78, R0, 0x2, R158 ;  /* 0x00000002004e7825 */ /* 0x002fe200078e029e */
[----:B------:R-:W-:Y:S01]  /*6610*/  PRMT R124, RZ, 0x7610, R124 ;  /* 0x00007610ff7c7816 */ /* 0x000fe2000000007c */
[----:B------:R-:W4:Y:S02]  /*6620*/  @!P6 LDG.E.U16 R122, desc[UR16][R82.64] ;  /* 0x00000010527ae981 */ /* 0x000f24000c1e1500 */
[----:B------:R-:W-:Y:S02]  /*6630*/  IMAD.WIDE R80, R80, 0x2, R158 ;  /* 0x0000000250507825 */ /* 0x000fe400078e029e */
[----:B------:R-:W2:Y:S02]  /*6640*/  @!P5 LDG.E.U16 R125, desc[UR16][R128.64] ;  /* 0x00000010807dd981 */ /* 0x000ea4000c1e1500 */
[C---:B------:R-:W-:Y:S02]  /*6650*/  VIADD R0, R120.reuse, 0xffffff93 ;  /* 0xffffff9378007836 */ /* 0x040fe40000000000 */
[----:B------:R-:W-:Y:S01]  /*6660*/  VIADD R2, R120, 0xffffff9b ;  /* 0xffffff9b78027836 */ /* 0x000fe20000000000 */
[----:B------:R-:W2:Y:S02]  /*6670*/  @!P6 LDG.E.U16 R121, desc[UR16][R80.64] ;  /* 0x000000105079e981 */ /* 0x000ea4000c1e1500 */
[----:B------:R-:W-:Y:S01]  /*6680*/  ISETP.GE.U32.AND P6, PT, R0, 0x7fffff14, PT ;  /* 0x7fffff140000780c */ /* 0x000fe20003fc6070 */
[----:B------:R-:W-:Y:S01]  /*6690*/  IMAD.MOV.U32 R118, RZ, RZ, R72 ;  /* 0x000000ffff767224 */ /* 0x000fe200078e0048 */
[----:B------:R0:W2:Y:S01]  /*66a0*/  @!P5 LDG.E.U16 R124, desc[UR16][R78.64] ;  /* 0x000000104e7cd981 */ /* 0x0000a2000c1e1500 */
[----:B------:R-:W-:Y:S01]  /*66b0*/  IMAD R72, R162, 0x6c, RZ ;  /* 0x0000006ca2487824 */ /* 0x000fe200078e02ff */
[----:B------:R-:W-:Y:S01]  /*66c0*/  ISETP.GE.U32.AND P5, PT, R2, 0x7fffff1c, PT ;  /* 0x7fffff1c0200780c */ /* 0x000fe20003fa6070 */
[----:B------:R-:W-:Y:S01]  /*66d0*/  IMAD.MOV.U32 R112, RZ, RZ, R76 ;  /* 0x000000ffff707224 */ /* 0x000fe200078e004c */
[----:B------:R-:W-:Y:S01]  /*66e0*/  MOV R110, R75 ;  /* 0x0000004b006e7202 */ /* 0x000fe20000000f00 */
[----:B------:R-:W-:Y:S01]  /*66f0*/  IMAD.MOV.U32 R131, RZ, RZ, R74 ;  /* 0x000000ffff837224 */ /* 0x000fe200078e004a */
[----:B------:R-:W-:Y:S01]  /*6700*/  PRMT R115, RZ, 0x7610, R115 ;  /* 0x00007610ff737816 */ /* 0x000fe20000000073 */
[----:B------:R-:W-:Y:S01]  /*6710*/  IMAD R76, R162, 0x64, RZ ;  /* 0x00000064a24c7824 */ /* 0x000fe200078e02ff */
[----:B------:R-:W-:Y:S01]  /*6720*/  PRMT R113, RZ, 0x7610, R113 ;  /* 0x00007610ff717816 */ /* 0x000fe20000000071 */
[----:B------:R-:W-:Y:S01]  /*6730*/  IMAD.MOV.U32 R108, RZ, RZ, R73 ;  /* 0x000000ffff6c7224 */ /* 0x000fe200078e0049 */
[----:B------:R-:W-:Y:S01]  /*6740*/  STL.64 [R1+0x50], R128 ;  /* 0x0000508001007387 */ /* 0x000fe20000100a00 */
[----:B------:R-:W-:Y:S01]  /*6750*/  IMAD.WIDE R74, R72, 0x2, R160 ;  /* 0x00000002484a7825 */ /* 0x000fe200078e02a0 */
[----:B------:R-:W-:-:S02]  /*6760*/  PRMT R119, RZ, 0x7610, R119 ;  /* 0x00007610ff777816 */ /* 0x000fc40000000077 */
[----:B------:R0:W-:Y:S01]  /*6770*/  STL.64 [R1+0x48], R78 ;  /* 0x0000484e01007387 */ /* 0x0001e20000100a00 */
[----:B------:R-:W-:Y:S01]  /*6780*/  IMAD.WIDE R72, R72, 0x2, R158 ;  /* 0x0000000248487825 */ /* 0x000fe200078e029e */
[----:B------:R-:W-:-:S03]  /*6790*/  PRMT R117, RZ, 0x7610, R117 ;  /* 0x00007610ff757816 */ /* 0x000fc60000000075 */
[----:B------:R-:W-:Y:S01]  /*67a0*/  VIADD R0, R120, 0xffffff83 ;  /* 0xffffff8378007836 */ /* 0x000fe20000000000 */
[----:B------:R-:W-:Y:S01]  /*67b0*/  STL [R1+0xf18], R82 ;  /* 0x000f185201007387 */ /* 0x000fe20000100800 */
[----:B------:R-:W-:Y:S02]  /*67c0*/  IMAD.MOV.U32 R4, RZ, RZ, R77 ;  /* 0x000000ffff047224 */ /* 0x000fe400078e004d */
[----:B------:R-:W-:Y:S01]  /*67d0*/  IMAD.MOV.U32 R106, RZ, RZ, R68 ;  /* 0x000000ffff6a7224 */ /* 0x000fe200078e0044 */
[----:B------:R-:W-:Y:S01]  /*67e0*/  STL [R1+0xf14], R83 ;  /* 0x000f145301007387 */ /* 0x000fe20000100800 */
[----:B0-----:R-:W-:-:S03]  /*67f0*/  IMAD.WIDE R78, R76, 0x2, R160 ;  /* 0x000000024c4e7825 */ /* 0x001fc600078e02a0 */
[----:B------:R-:W-:Y:S01]  /*6800*/  STL [R1+0xf20], R80 ;  /* 0x000f205001007387 */ /* 0x000fe20000100800 */
[----:B------:R-:W-:-:S03]  /*6810*/  IMAD.WIDE R76, R76, 0x2, R158 ;  /* 0x000000024c4c7825 */ /* 0x000fc600078e029e */
[----:B------:R-:W2:Y:S01]  /*6820*/  @!P6 LDG.E.U16 R115, desc[UR16][R74.64] ;  /* 0x000000104a73e981 */ /* 0x000ea2000c1e1500 */
[----:B------:R-:W-:-:S03]  /*6830*/  VIADD R2, R120, 0xffffff8b ;  /* 0xffffff8b78027836 */ /* 0x000fc60000000000 */
[----:B------:R-:W2:Y:S01]  /*6840*/  @!P6 LDG.E.U16 R113, desc[UR16][R72.64] ;  /* 0x000000104871e981 */ /* 0x000ea2000c1e1500 */
[----:B------:R-:W-:Y:S01]  /*6850*/  ISETP.GE.U32.AND P6, PT, R0, 0x7fffff04, PT ;  /* 0x7fffff040000780c */ /* 0x000fe20003fc6070 */
[----:B------:R-:W-:Y:S02]  /*6860*/  IMAD R68, R162, 0x74, RZ ;  /* 0x00000074a2447824 */ /* 0x000fe400078e02ff */
[----:B------:R-:W-:Y:S01]  /*6870*/  STL [R1+0xf1c], R81 ;  /* 0x000f1c5101007387 */ /* 0x000fe20000100800 */
[----:B------:R-:W-:-:S03]  /*6880*/  IMAD.MOV.U32 R116, RZ, RZ, R71 ;  /* 0x000000ffff747224 */ /* 0x000fc600078e0047 */
[----:B------:R-:W-:Y:S01]  /*6890*/  STL [R1+0xf2c], R78 ;  /* 0x000f2c4e01007387 */ /* 0x000fe20000100800 */
[----:B------:R-:W-:Y:S02]  /*68a0*/  IMAD.MOV.U32 R104, RZ, RZ, R70 ;  /* 0x000000ffff687224 */ /* 0x000fe400078e0046 */
[----:B------:R-:W-:Y:S01]  /*68b0*/  IMAD.MOV.U32 R130, RZ, RZ, R64 ;  /* 0x000000ffff827224 */ /* 0x000fe200078e0040 */
[----:B------:R-:W-:Y:S01]  /*68c0*/  STL [R1+0xf24], R79 ;  /* 0x000f244f01007387 */ /* 0x000fe20000100800 */
[----:B------:R-:W-:Y:S02]  /*68d0*/  IMAD R64, R162, 0x7c, RZ ;  /* 0x0000007ca2407824 */ /* 0x000fe400078e02ff */
[----:B------:R-:W-:Y:S01]  /*68e0*/  IMAD.WIDE R70, R68, 0x2, R160 ;  /* 0x0000000244467825 */ /* 0x000fe200078e02a0 */
[----:B------:R-:W2:Y:S04]  /*68f0*/  @!P5 LDG.E.U16 R119, desc[UR16][R78.64] ;  /* 0x000000104e77d981 */ /* 0x000ea8000c1e1500 */
[----:B------:R-:W2:Y:S01]  /*6900*/  @!P5 LDG.E.U16 R117, desc[UR16][R76.64] ;  /* 0x000000104c75d981 */ /* 0x000ea2000c1e1500 */
[----:B------:R-:W-:Y:S01]  /*6910*/  ISETP.GE.U32.AND P5, PT, R2, 0x7fffff0c, PT ;  /* 0x7fffff0c0200780c */ /* 0x000fe20003fa6070 */
[----:B------:R-:W-:-:S02]  /*6920*/  IMAD.MOV.U32 R114, RZ, RZ, R69 ;  /* 0x000000ffff727224 */ /* 0x000fc400078e0045 */
[----:B------:R-:W-:Y:S01]  /*6930*/  STL [R1+0xf38], R76 ;  /* 0x000f384c01007387 */ /* 0x000fe20000100800 */
[C---:B------:R-:W-:Y:S02]  /*6940*/  VIADD R2, R120.reuse, 0xfffffffa ;  /* 0xfffffffa78027836 */ /* 0x040fe40000000000 */
[----:B------:R-:W-:Y:S01]  /*6950*/  VIADD R0, R120, 0xfffffff2 ;  /* 0xfffffff278007836 */ /* 0x000fe20000000000 */
[----:B------:R-:W-:Y:S01]  /*6960*/  STL [R1+0xf30], R77 ;  /* 0x000f304d01007387 */ /* 0x000fe20000100800 */
[----:B------:R-:W-:Y:S01]  /*6970*/  IMAD.WIDE R68, R68, 0x2, R158 ;  /* 0x0000000244447825 */ /* 0x000fe200078e029e */
[----:B------:R-:W-:Y:S02]  /*6980*/  PRMT R107, RZ, 0x7610, R107 ;  /* 0x00007610ff6b7816 */ /* 0x000fe4000000006b */
[----:B------:R-:W-:Y:S01]  /*6990*/  STL [R1+0xf44], R74 ;  /* 0x000f444a01007387 */ /* 0x000fe20000100800 */
[----:B------:R-:W-:Y:S02]  /*69a0*/  IMAD.MOV.U32 R120, RZ, RZ, R108 ;  /* 0x000000ffff787224 */ /* 0x000fe400078e006c */
[----:B------:R-:W-:Y:S01]  /*69b0*/  IMAD.MOV.U32 R108, RZ, RZ, R156 ;  /* 0x000000ffff6c7224 */ /* 0x000fe200078e009c */
[----:B------:R-:W-:Y:S01]  /*69c0*/  STL [R1+0xf3c], R75 ;  /* 0x000f3c4b01007387 */ /* 0x000fe20000100800 */
[----:B------:R-:W-:-:S02]  /*69d0*/  IMAD.MOV.U32 R129, RZ, RZ, R67 ;  /* 0x000000ffff817224 */ /* 0x000fc400078e0043 */
[----:B------:R-:W-:Y:S01]  /*69e0*/  IMAD.MOV.U32 R127, RZ, RZ, R66 ;  /* 0x000000ffff7f7224 */ /* 0x000fe200078e0042 */
[----:B------:R-:W-:Y:S01]  /*69f0*/  STL [R1+0xf50], R72 ;  /* 0x000f504801007387 */ /* 0x000fe20000100800 */
[----:B------:R-:W-:-:S03]  /*6a00*/  IMAD.WIDE R66, R64, 0x2, R160 ;  /* 0x0000000240427825 */ /* 0x000fc600078e02a0 */
[----:B------:R-:W-:Y:S01]  /*6a10*/  STL [R1+0xf48], R73 ;  /* 0x000f484901007387 */ /* 0x000fe20000100800 */
[----:B------:R-:W0:Y:S03]  /*6a20*/  S2R R156, SR_TID.X ;  /* 0x00000000009c7919 */ /* 0x000e260000002100 */
[----:B------:R-:W-:Y:S04]  /*6a30*/  STL [R1+0xf5c], R70 ;  /* 0x000f5c4601007387 */ /* 0x000fe80000100800 */
[----:B------:R-:W-:Y:S04]  /*6a40*/  STL [R1+0xf54], R71 ;  /* 0x000f544701007387 */ /* 0x000fe80000100800 */
[----:B------:R-:W-:Y:S04]  /*6a50*/  STL [R1+0xf68], R68 ;  /* 0x000f684401007387 */ /* 0x000fe80000100800 */
[----:B------:R-:W-:Y:S04]  /*6a60*/  STL [R1+0xf60], R69 ;  /* 0x000f604501007387 */ /* 0x000fe80000100800 */
[----:B------:R1:W2:Y:S04]  /*6a70*/  @!P6 LDG.E.U16 R107, desc[UR16][R66.64] ;  /* 0x00000010426be981 */ /* 0x0002a8000c1e1500 */
[----:B------:R1:W-:Y:S01]  /*6a80*/  STL [R1+0xf74], R67 ;  /* 0x000f744301007387 */ /* 0x0003e20000100800 */
[----:B------:R-:W-:Y:S01]  /*6a90*/  PRMT R111, RZ, 0x7610, R111 ;  /* 0x00007610ff6f7816 */ /* 0x000fe2000000006f */
[----:B------:R-:W-:Y:S01]  /*6aa0*/  IMAD.MOV.U32 R123, RZ, RZ, R65 ;  /* 0x000000ffff7b7224 */ /* 0x000fe200078e0041 */
[----:B-1----:R-:W1:Y:S01]  /*6ab0*/  LDC R67, c[0x0][0x3a0] ;  /* 0x0000e800ff437b82 */ /* 0x002e620000000800 */
[----:B------:R-:W-:Y:S01]  /*6ac0*/  PRMT R109, RZ, 0x7610, R109 ;  /* 0x00007610ff6d7816 */ /* 0x000fe2000000006d */
[----:B------:R-:W-:Y:S01]  /*6ad0*/  IMAD.WIDE R64, R64, 0x2, R158 ;  /* 0x0000000240407825 */ /* 0x000fe200078e029e */
[----:B------:R-:W-:Y:S01]  /*6ae0*/  PRMT R105, RZ, 0x7610, R105 ;  /* 0x00007610ff697816 */ /* 0x000fe20000000069 */
[----:B------:R-:W2:Y:S04]  /*6af0*/  @!P5 LDG.E.U16 R111, desc[UR16][R70.64] ;  /* 0x00000010466fd981 */ /* 0x000ea8000c1e1500 */
[----:B------:R-:W2:Y:S01]  /*6b00*/  @!P5 LDG.E.U16 R109, desc[UR16][R68.64] ;  /* 0x00000010446dd981 */ /* 0x000ea2000c1e1500 */
[----:B------:R-:W-:-:S03]  /*6b10*/  ISETP.GE.U32.AND P5, PT, R2, 0x7fffff7b, PT ;  /* 0x7fffff7b0200780c */ /* 0x000fc60003fa6070 */
[----:B------:R-:W2:Y:S01]  /*6b20*/  @!P6 LDG.E.U16 R105, desc[UR16][R64.64] ;  /* 0x000000104069e981 */ /* 0x000ea2000c1e1500 */
[----:B------:R-:W-:Y:S01]  /*6b30*/  ISETP.GE.U32.AND P6, PT, R0, 0x7fffff73, PT ;  /* 0x7fffff730000780c */ /* 0x000fe20003fc6070 */
[C---:B------:R-:W-:Y:S02]  /*6b40*/  IMAD R0, R162.reuse, 0x5, RZ ;  /* 0x00000005a2007824 */ /* 0x040fe400078e02ff */
[----:B------:R-:W-:Y:S01]  /*6b50*/  IMAD R2, R162, 0xd, RZ ;  /* 0x0000000da2027824 */ /* 0x000fe200078e02ff */
[----:B------:R-:W-:Y:S01]  /*6b60*/  PRMT R103, RZ, 0x7610, R103 ;  /* 0x00007610ff677816 */ /* 0x000fe20000000067 */
[C---:B------:R-:W-:Y:S01]  /*6b70*/  IMAD.WIDE R140, R0.reuse, 0x2, R160 ;  /* 0x00000002008c7825 */ /* 0x040fe200078e02a0 */
[----:B------:R-:W-:Y:S02]  /*6b80*/  PRMT R101, RZ, 0x7610, R101 ;  /* 0x00007610ff657816 */ /* 0x000fe40000000065 */
[----:B------:R-:W-:Y:S01]  /*6b90*/  PRMT R99, RZ, 0x7610, R99 ;  /* 0x00007610ff637816 */ /* 0x000fe20000000063 */
[----:B------:R-:W-:Y:S01]  /*6ba0*/  IMAD.WIDE R138, R0, 0x2, R158 ;  /* 0x00000002008a7825 */ /* 0x000fe200078e029e */
[----:B------:R-:W-:Y:S01]  /*6bb0*/  PRMT R97, RZ, 0x7610, R97 ;  /* 0x00007610ff617816 */ /* 0x000fe20000000061 */
[----:B------:R-:W2:Y:S02]  /*6bc0*/  @!P5 LDG.E.U16 R103, desc[UR16][R140.64] ;  /* 0x000000108c67d981 */ /* 0x000ea4000c1e1500 */
[----:B------:R-:W-:Y:S01]  /*6bd0*/  IMAD.WIDE R136, R2, 0x2, R160 ;  /* 0x0000000202887825 */ /* 0x000fe200078e02a0 */
[----:B------:R-:W-:-:S04]  /*6be0*/  @!UP1 UIADD3 UR10, UPT, UPT, -UR10, 0x100000, URZ ;  /* 0x001000000a0a9890 */ /* 0x000fc8000fffe1ff */
[----:B------:R-:W-:Y:S02]  /*6bf0*/  @!UP1 USHF.L.U32 UR11, UR10, 0xb, URZ ;  /* 0x0000000b0a0b9899 */ /* 0x000fe400080006ff */
[----:B------:R-:W-:Y:S01]  /*6c00*/  @!UP1 USHF.L.U32 UR10, UR10, 0x1, URZ ;  /* 0x000000010a0a9899 */ /* 0x000fe200080006ff */
[----:B------:R-:W2:Y:S01]  /*6c10*/  @!P5 LDG.E.U16 R101, desc[UR16][R138.64] ;  /* 0x000000108a65d981 */ /* 0x000ea2000c1e1500 */
[----:B------:R-:W-:Y:S01]  /*6c20*/  IMAD.WIDE R134, R2, 0x2, R158 ;  /* 0x0000000202867825 */ /* 0x000fe200078e029e */
[----:B0-----:R-:W-:Y:S02]  /*6c30*/  SHF.L.U32 R2, R156, 0x1, RZ ;  /* 0x000000019c027819 */ /* 0x001fe400000006ff */
[----:B------:R0:W2:Y:S01]  /*6c40*/  @!P6 LDG.E.U16 R99, desc[UR16][R136.64] ;  /* 0x000000108863e981 */ /* 0x0000a2000c1e1500 */
[C---:B-1----:R-:W-:Y:S02]  /*6c50*/  VIADD R24, R67.reuse, 0xffffffea ;  /* 0xffffffea43187836 */ /* 0x042fe40000000000 */
[----:B------:R-:W-:Y:S01]  /*6c60*/  VIADD R0, R67, 0xffffffe2 ;  /* 0xffffffe243007836 */ /* 0x000fe20000000000 */
[----:B------:R1:W2:Y:S01]  /*6c70*/  @!P6 LDG.E.U16 R97, desc[UR16][R134.64] ;  /* 0x000000108661e981 */ /* 0x0002a2000c1e1500 */
[----:B------:R-:W-:-:S02]  /*6c80*/  LOP3.LUT R2, R2, 0x7e, RZ, 0xc0, !PT ;  /* 0x0000007e02027812 */ /* 0x000fc400078ec0ff */
[----:B------:R-:W-:Y:S01]  /*6c90*/  ISETP.GE.U32.AND P5, PT, R24, 0x7fffff6b, PT ;  /* 0x7fffff6b1800780c */ /* 0x000fe20003fa6070 */
[----:B------:R-:W-:Y:S01]  /*6ca0*/  STL.64 [R1+0x540], R140 ;  /* 0x0005408c01007387 */ /* 0x000fe20000100a00 */
[----:B------:R-:W-:Y:S01]  /*6cb0*/  ISETP.GE.U32.AND P6, PT, R0, 0x7fffff63, PT ;  /* 0x7fffff630000780c */ /* 0x000fe20003fc6070 */
[----:B------:R-:W-:Y:S01]  /*6cc0*/  IMAD R0, R162, 0x15, RZ ;  /* 0x00000015a2007824 */ /* 0x000fe200078e02ff */
[----:B------:R-:W-:Y:S01]  /*6cd0*/  LOP3.LUT R24, R156, 0x40, RZ, 0xc0, !PT ;  /* 0x000000409c187812 */ /* 0x000fe200078ec0ff */
[----:B------:R-:W-:Y:S01]  /*6ce0*/  STL.64 [R1+0x538], R138 ;  /* 0x0005388a01007387 */ /* 0x000fe20000100a00 */
[----:B------:R-:W-:-:S03]  /*6cf0*/  VOTEU.ALL UP1, P2 ;  /* 0x0000000000ff7886 */ /* 0x000fc60001020000 */
[----:B------:R0:W-:Y:S01]  /*6d00*/  STL.64 [R1+0x4c0], R136 ;  /* 0x0004c08801007387 */ /* 0x0001e20000100a00 */
[----:B------:R-:W-:Y:S02]  /*6d10*/  PRMT R95, RZ, 0x7610, R95 ;  /* 0x00007610ff5f7816 */ /* 0x000fe4000000005f */
[----:B------:R-:W-:Y:S01]  /*6d20*/  PRMT R93, RZ, 0x7610, R93 ;  /* 0x00007610ff5d7816 */ /* 0x000fe2000000005d */
[----:B------:R1:W-:Y:S01]  /*6d30*/  STL.64 [R1+0x4b8], R134 ;  /* 0x0004b88601007387 */ /* 0x0003e20000100a00 */
[----:B------:R-:W-:Y:S01]  /*6d40*/  VIADD R85, R67, 0xffffffda ;  /* 0xffffffda43557836 */ /* 0x000fe20000000000 */
[----:B------:R0:W2:Y:S02]  /*6d50*/  @!UP1 SYNCS.EXCH.64 URZ, [UR5+0x24008], UR10 ;  /* 0x0240080a05ff95b2 */ /* 0x0000a40008000100 */
[----:B0-----:R-:W-:-:S04]  /*6d60*/  IMAD.WIDE R136, R0, 0x2, R160 ;  /* 0x0000000200887825 */ /* 0x001fc800078e02a0 */
[----:B-1----:R-:W-:Y:S01]  /*6d70*/  IMAD.WIDE R134, R0, 0x2, R158 ;  /* 0x0000000200867825 */ /* 0x002fe200078e029e */
[----:B------:R-:W2:Y:S01]  /*6d80*/  @!P5 LDG.E.U16 R95, desc[UR16][R136.64] ;  /* 0x00000010885fd981 */ /* 0x000ea2000c1e1500 */
[----:B------:R-:W-:Y:S01]  /*6d90*/  PRMT R91, RZ, 0x7610, R91 ;  /* 0x00007610ff5b7816 */ /* 0x000fe2000000005b */
[----:B------:R-:W0:Y:S01]  /*6da0*/  LDCU UR10, c[0x0][0x3b0] ;  /* 0x00007600ff0a77ac */ /* 0x000e220008000800 */
[----:B------:R-:W-:Y:S01]  /*6db0*/  IMAD R0, R24, 0x100, R2 ;  /* 0x0000010018007824 */ /* 0x000fe200078e0202 */
[----:B------:R1:W2:Y:S01]  /*6dc0*/  @!P5 LDG.E.U16 R93, desc[UR16][R134.64] ;  /* 0x00000010865dd981 */ /* 0x0002a2000c1e1500 */
[----:B------:R-:W-:Y:S02]  /*6dd0*/  PRMT R89, RZ, 0x7610, R89 ;  /* 0x00007610ff597816 */ /* 0x000fe40000000059 */
[----:B------:R-:W-:Y:S01]  /*6de0*/  PRMT R87, RZ, 0x7610, R87 ;  /* 0x00007610ff577816 */ /* 0x000fe20000000057 */
[----:B------:R1:W-:Y:S01]  /*6df0*/  STS.U16 [R0+UR5+0x8000], R25 ;  /* 0x0080001900007988 */ /* 0x0003e20008000405 */
[----:B------:R-:W-:-:S02]  /*6e00*/  ISETP.GE.U32.AND P5, PT, R85, 0x7fffff5b, PT ;  /* 0x7fffff5b5500780c */ /* 0x000fc40003fa6070 */
[----:B------:R-:W-:Y:S01]  /*6e10*/  PRMT R83, RZ, 0x7610, R83 ;  /* 0x00007610ff537816 */ /* 0x000fe20000000053 */
[----:B------:R-:W-:Y:S01]  /*6e20*/  STL.64 [R1+0x440], R136 ;  /* 0x0004408801007387 */ /* 0x000fe20000100a00 */
[----:B------:R-:W-:Y:S02]  /*6e30*/  PRMT R81, RZ, 0x7610, R81 ;  /* 0x00007610ff517816 */ /* 0x000fe40000000051 */
[----:B------:R-:W-:Y:S02]  /*6e40*/  PRMT R80, RZ, 0x7610, R80 ;  /* 0x00007610ff507816 */ /* 0x000fe40000000050 */
[----:B------:R-:W-:Y:S01]  /*6e50*/  PRMT R78, RZ, 0x7610, R78 ;  /* 0x00007610ff4e7816 */ /* 0x000fe2000000004e */
[C---:B-1----:R-:W-:Y:S01]  /*6e60*/  IMAD R25, R162.reuse, 0x1d, RZ ;  /* 0x0000001da2197824 */ /* 0x042fe200078e02ff */
[----:B------:R1:W-:Y:S01]  /*6e70*/  STL.64 [R1+0x438], R134 ;  /* 0x0004388601007387 */ /* 0x0003e20000100a00 */
[----:B------:R-:W-:Y:S02]  /*6e80*/  PRMT R76, RZ, 0x7610, R76 ;  /* 0x00007610ff4c7816 */ /* 0x000fe4000000004c */
[----:B------:R-:W-:Y:S01]  /*6e90*/  PRMT R74, RZ, 0x7610, R74 ;  /* 0x00007610ff4a7816 */ /* 0x000fe2000000004a */
[C---:B------:R-:W-:Y:S01]  /*6ea0*/  IMAD.WIDE R138, R25.reuse, 0x2, R160 ;  /* 0x00000002198a7825 */ /* 0x040fe200078e02a0 */
[----:B------:R0:W-:Y:S01]  /*6eb0*/  STS.U16 [R0+UR5], R26 ;  /* 0x0000001a00007988 */ /* 0x0001e20008000405 */
[----:B------:R-:W-:Y:S01]  /*6ec0*/  PRMT R72, RZ, 0x7610, R72 ;  /* 0x00007610ff487816 */ /* 0x000fe20000000048 */
[----:B------:R-:W2:Y:S01]  /*6ed0*/  LDCU UR11, c[0x0][0x3b0] ;  /* 0x00007600ff0b77ac */ /* 0x000ea20008000800 */
[----:B-1----:R-:W-:Y:S01]  /*6ee0*/  IMAD.WIDE R134, R25, 0x2, R158 ;  /* 0x0000000219867825 */ /* 0x002fe200078e029e */
[----:B------:R-:W-:Y:S03]  /*6ef0*/  STL.64 [R1+0x3c0], R138 ;  /* 0x0003c08a01007387 */ /* 0x000fe60000100a00 */
[----:B------:R-:W-:Y:S01]  /*6f00*/  VIADD R25, R67, 0xffffffd2 ;  /* 0xffffffd243197836 */ /* 0x000fe20000000000 */
[----:B------:R-:W2:Y:S01]  /*6f10*/  @!P6 LDG.E.U16 R91, desc[UR16][R138.64] ;  /* 0x000000108a5be981 */ /* 0x000ea2000c1e1500 */
[----:B0-----:R-:W-:-:S03]  /*6f20*/  IMAD R26, R162, 0x25, RZ ;  /* 0x00000025a21a7824 */ /* 0x001fc600078e02ff */
[----:B------:R0:W-:Y:S01]  /*6f30*/  STL.64 [R1+0x3b8], R134 ;  /* 0x0003b88601007387 */ /* 0x0001e20000100a00 */
[----:B------:R-:W-:-:S03]  /*6f40*/  IMAD.WIDE R136, R26, 0x2, R160 ;  /* 0x000000021a887825 */ /* 0x000fc600078e02a0 */
[----:B------:R0:W2:Y:S01]  /*6f50*/  @!P6 LDG.E.U16 R89, desc[UR16][R134.64] ;  /* 0x000000108659e981 */ /* 0x0000a2000c1e1500 */
[----:B------:R-:W-:Y:S01]  /*6f60*/  ISETP.GE.U32.AND P6, PT, R25, 0x7fffff53, PT ;  /* 0x7fffff531900780c */ /* 0x000fe20003fc6070 */
[----:B------:R-:W-:Y:S02]  /*6f70*/  VIADD R25, R67, 0xffffffca ;  /* 0xffffffca43197836 */ /* 0x000fe40000000000 */
[----:B------:R-:W2:Y:S01]  /*6f80*/  @!P5 LDG.E.U16 R87, desc[UR16][R136.64] ;  /* 0x000000108857d981 */ /* 0x000ea2000c1e1500 */
[----:B0-----:R-:W-:-:S05]  /*6f90*/  IMAD.WIDE R134, R26, 0x2, R158 ;  /* 0x000000021a867825 */ /* 0x001fca00078e029e */
[----:B------:R0:W2:Y:S01]  /*6fa0*/  @!P5 LDG.E.U16 R83, desc[UR16][R134.64] ;  /* 0x000000108653d981 */ /* 0x0000a2000c1e1500 */
[----:B------:R-:W-:Y:S01]  /*6fb0*/  ISETP.GE.U32.AND P5, PT, R25, 0x7fffff4b, PT ;  /* 0x7fffff4b1900780c */ /* 0x000fe20003fa6070 */
[C---:B------:R-:W-:Y:S02]  /*6fc0*/  IMAD R25, R162.reuse, 0x2d, RZ ;  /* 0x0000002da2197824 */ /* 0x040fe400078e02ff */
[----:B------:R-:W-:Y:S02]  /*6fd0*/  STL.64 [R1+0x340], R136 ;  /* 0x0003408801007387 */ /* 0x000fe40000100a00 */
[----:B------:R-:W-:Y:S02]  /*6fe0*/  IMAD.WIDE R138, R25, 0x2, R160 ;  /* 0x00000002198a7825 */ /* 0x000fe400078e02a0 */
[----:B------:R0:W-:Y:S02]  /*6ff0*/  STL.64 [R1+0x338], R134 ;  /* 0x0003388601007387 */ /* 0x0001e40000100a00 */
[----:B------:R-:W-:-:S02]  /*7000*/  IMAD R26, R162, 0x35, RZ ;  /* 0x00000035a21a7824 */ /* 0x000fc400078e02ff */
[----:B------:R-:W-:Y:S04]  /*7010*/  STL.64 [R1+0x2c0], R138 ;  /* 0x0002c08a01007387 */ /* 0x000fe80000100a00 */
[----:B------:R-:W2:Y:S01]  /*7020*/  @!P6 LDG.E.U16 R81, desc[UR16][R138.64] ;  /* 0x000000108a51e981 */ /* 0x000ea2000c1e1500 */
[----:B0-----:R-:W-:-:S04]  /*7030*/  IMAD.WIDE R134, R25, 0x2, R158 ;  /* 0x0000000219867825 */ /* 0x001fc800078e029e */
[----:B------:R-:W-:Y:S01]  /*7040*/  VIADD R25, R67, 0xffffffc2 ;  /* 0xffffffc243197836 */ /* 0x000fe20000000000 */
[----:B------:R0:W-:Y:S01]  /*7050*/  STL.64 [R1+0x2b8], R134 ;  /* 0x0002b88601007387 */ /* 0x0001e20000100a00 */
[----:B------:R-:W-:-:S03]  /*7060*/  IMAD.WIDE R136, R26, 0x2, R160 ;  /* 0x000000021a887825 */ /* 0x000fc600078e02a0 */
[----:B------:R0:W2:Y:S01]  /*7070*/  @!P6 LDG.E.U16 R80, desc[UR16][R134.64] ;  /* 0x000000108650e981 */ /* 0x0000a2000c1e1500 */
[----:B------:R-:W-:Y:S01]  /*7080*/  ISETP.GE.U32.AND P6, PT, R25, 0x7fffff43, PT ;  /* 0x7fffff431900780c */ /* 0x000fe20003fc6070 */
[----:B------:R-:W-:Y:S02]  /*7090*/  VIADD R25, R67, 0xffffffba ;  /* 0xffffffba43197836 */ /* 0x000fe40000000000 */
[----:B------:R1:W2:Y:S01]  /*70a0*/  @!P5 LDG.E.U16 R78, desc[UR16][R136.64] ;  /* 0x00000010884ed981 */ /* 0x0002a2000c1e1500 */
[----:B0-----:R-:W-:-:S05]  /*70b0*/  IMAD.WIDE R134, R26, 0x2, R158 ;  /* 0x000000021a867825 */ /* 0x001fca00078e029e */
[----:B------:R0:W2:Y:S01]  /*70c0*/  @!P5 LDG.E.U16 R76, desc[UR16][R134.64] ;  /* 0x00000010864cd981 */ /* 0x0000a2000c1e1500 */
[----:B------:R-:W-:Y:S01]  /*70d0*/  ISETP.GE.U32.AND P5, PT, R25, 0x7fffff3b, PT ;  /* 0x7fffff3b1900780c */ /* 0x000fe20003fa6070 */
[----:B------:R-:W-:Y:S02]  /*70e0*/  IMAD R25, R162, 0x3d, RZ ;  /* 0x0000003da2197824 */ /* 0x000fe400078e02ff */
[----:B------:R1:W-:Y:S02]  /*70f0*/  STL.64 [R1+0x240], R136 ;  /* 0x0002408801007387 */ /* 0x0003e40000100a00 */
[----:B------:R-:W-:Y:S01]  /*7100*/  IMAD.WIDE R138, R25, 0x2, R160 ;  /* 0x00000002198a7825 */ /* 0x000fe200078e02a0 */
[----:B------:R-:W-:-:S03]  /*7110*/  PRMT R70, RZ, 0x7610, R70 ;  /* 0x00007610ff467816 */ /* 0x000fc60000000046 */
[----:B------:R-:W-:Y:S01]  /*7120*/  IMAD R26, R162, 0x45, RZ ;  /* 0x00000045a21a7824 */ /* 0x000fe200078e02ff */
[----:B------:R0:W-:Y:S01]  /*7130*/  STL.64 [R1+0x238], R134 ;  /* 0x0002388601007387 */ /* 0x0001e20000100a00 */
[----:B------:R-:W-:-:S03]  /*7140*/  PRMT R9, RZ, 0x7610, R9 ;  /* 0x00007610ff097816 */ /* 0x000fc60000000009 */
[----:B------:R-:W-:Y:S01]  /*7150*/  STS.U16 [R0+UR5+0xa400], R45 ;  /* 0x00a4002d00007988 */ /* 0x000fe20008000405 */
[----:B-1----:R-:W-:-:S03]  /*7160*/  IMAD.WIDE R136, R25, 0x2, R158 ;  /* 0x0000000219887825 */ /* 0x002fc600078e029e */
[----:B------:R1:W-:Y:S01]  /*7170*/  STS.U16 [R0+UR5+0x2800], R44 ;  /* 0x0028002c00007988 */ /* 0x0003e20008000405 */
[----:B------:R-:W-:-:S03]  /*7180*/  VIADD R25, R67, 0xffffffb2 ;  /* 0xffffffb243197836 */ /* 0x000fc60000000000 */
[----:B------:R-:W2:Y:S01]  /*7190*/  @!P6 LDG.E.U16 R74, desc[UR16][R138.64] ;  /* 0x000000108a4ae981 */ /* 0x000ea2000c1e1500 */
[----:B0-----:R-:W-:-:S03]  /*71a0*/  IMAD.WIDE R134, R26, 0x2, R160 ;  /* 0x000000021a867825 */ /* 0x001fc600078e02a0 */
[----:B------:R-:W2:Y:S01]  /*71b0*/  @!P6 LDG.E.U16 R72, desc[UR16][R136.64] ;  /* 0x000000108848e981 */ /* 0x000ea2000c1e1500 */
[----:B------:R-:W-:Y:S01]  /*71c0*/  ISETP.GE.U32.AND P6, PT, R25, 0x7fffff33, PT ;  /* 0x7fffff331900780c */ /* 0x000fe20003fc6070 */
[----:B-1----:R-:W-:Y:S02]  /*71d0*/  IMAD.WIDE R44, R26, 0x2, R158 ;  /* 0x000000021a2c7825 */ /* 0x002fe400078e029e */
[----:B------:R-:W2:Y:S02]  /*71e0*/  @!P5 LDG.E.U16 R70, desc[UR16][R134.64] ;  /* 0x000000108646d981 */ /* 0x000ea4000c1e1500 */
[----:B------:R-:W-:Y:S02]  /*71f0*/  VIADD R25, R67, 0xffffffaa ;  /* 0xffffffaa43197836 */ /* 0x000fe40000000000 */
[----:B------:R0:W2:Y:S03]  /*7200*/  @!P5 LDG.E.U16 R9, desc[UR16][R44.64] ;  /* 0x000000102c09d981 */ /* 0x0000a6000c1e1500 */
[----:B------:R-:W-:Y:S01]  /*7210*/  ISETP.GE.U32.AND P5, PT, R25, 0x7fffff2b, PT ;  /* 0x7fffff2b1900780c */ /* 0x000fe20003fa6070 */
[C---:B------:R-:W-:Y:S01]  /*7220*/  IMAD R25, R162.reuse, 0x4d, RZ ;  /* 0x0000004da2197824 */ /* 0x040fe200078e02ff */
[----:B------:R-:W-:Y:S01]  /*7230*/  STL.64 [R1+0x1c0], R138 ;  /* 0x0001c08a01007387 */ /* 0x000fe20000100a00 */
[----:B------:R-:W-:-:S03]  /*7240*/  IMAD R26, R162, 0x55, RZ ;  /* 0x00000055a21a7824 */ /* 0x000fc600078e02ff */
[----:B------:R-:W-:Y:S04]  /*7250*/  STL.64 [R1+0x1b8], R136 ;  /* 0x0001b88801007387 */ /* 0x000fe80000100a00 */
[----:B------:R-:W-:Y:S04]  /*7260*/  STS.U16 [R0+UR5+0x9c00], R49 ;  /* 0x009c003100007988 */ /* 0x000fe80008000405 */
[----:B------:R1:W-:Y:S04]  /*7270*/  STS.U16 [R0+UR5+0x2000], R48 ;  /* 0x0020003000007988 */ /* 0x0003e80008000405 */
[----:B------:R-:W-:Y:S04]  /*7280*/  STL.64 [R1+0x140], R134 ;  /* 0x0001408601007387 */ /* 0x000fe80000100a00 */
[----:B------:R0:W-:Y:S01]  /*7290*/  STL.64 [R1+0x138], R44 ;  /* 0x0001382c01007387 */ /* 0x0001e20000100a00 */
[----:B-1----:R-:W-:-:S03]  /*72a0*/  IMAD.WIDE R48, R25, 0x2, R160 ;  /* 0x0000000219307825 */ /* 0x002fc600078e02a0 */
[----:B------:R-:W-:Y:S04]  /*72b0*/  STS.U16 [R0+UR5+0xa000], R47 ;  /* 0x00a0002f00007988 */ /* 0x000fe80008000405 */
[----:B------:R1:W-:Y:S01]  /*72c0*/  STS.U16 [R0+UR5+0x2400], R46 ;  /* 0x0024002e00007988 */ /* 0x0003e20008000405 */
[----:B0-----:R-:W-:-:S03]  /*72d0*/  IMAD.WIDE R44, R25, 0x2, R158 ;  /* 0x00000002192c7825 */ /* 0x001fc600078e029e */
[----:B------:R-:W-:Y:S01]  /*72e0*/  STL.64 [R1+0xc0], R48 ;  /* 0x0000c03001007387 */ /* 0x000fe20000100a00 */
[----:B-1----:R-:W-:-:S03]  /*72f0*/  IMAD.WIDE R46, R26, 0x2, R160 ;  /* 0x000000021a2e7825 */ /* 0x002fc600078e02a0 */
[----:B------:R-:W-:Y:S04]  /*7300*/  STL.64 [R1+0xb8], R44 ;  /* 0x0000b82c01007387 */ /* 0x000fe80000100a00 */
[----:B------:R-:W-:Y:S04]  /*7310*/  STL.64 [R1+0x40], R46 ;  /* 0x0000402e01007387 */ /* 0x000fe80000100a00 */
[----:B------:R-:W2:Y:S04]  /*7320*/  LDL.LU R136, [R1+0x120] ;  /* 0x0001200001887983 */ /* 0x000ea80000300800 */
[----:B------:R-:W3:Y:S01]  /*7330*/  LDL.LU R137, [R1+0xb4] ;  /* 0x0000b40001897983 */ /* 0x000ee20000300800 */
[----:B------:R-:W-:-:S03]  /*7340*/  IMAD.MOV.U32 R141, RZ, RZ, R129 ;  /* 0x000000ffff8d7224 */ /* 0x000fc600078e0081 */
[----:B------:R-:W4:Y:S04]  /*7350*/  LDL.LU R134, [R1+0xb0] ;  /* 0x0000b00001867983 */ /* 0x000f280000300800 */
[----:B------:R-:W4:Y:S04]  /*7360*/  LDL.LU R135, [R1+0xac] ;  /* 0x0000ac0001877983 */ /* 0x000f280000300800 */
[----:B------:R-:W4:Y:S04]  /*7370*/  LDL.LU R132, [R1+0xa8] ;  /* 0x0000a80001847983 */ /* 0x000f280000300800 */
[----:B------:R-:W4:Y:S04]  /*7380*/  LDL.LU R128, [R1+0x34] ;  /* 0x0000340001807983 */ /* 0x000f280000300800 */
[----:B------:R-:W4:Y:S01]  /*7390*/  LDL.LU R129, [R1+0x30] ;  /* 0x0000300001817983 */ /* 0x000f220000300800 */
[----:B------:R-:W-:-:S02]  /*73a0*/  IMAD.MOV.U32 R138, RZ, RZ, R127 ;  /* 0x000000ffff8a7224 */ /* 0x000fc400078e007f */
[----:B------:R-:W-:Y:S01]  /*73b0*/  IMAD.MOV.U32 R139, RZ, RZ, R123 ;  /* 0x000000ffff8b7224 */ /* 0x000fe200078e007b */
[----:B------:R-:W4:Y:S04]  /*73c0*/  LDL.LU R127, [R1+0x2c] ;  /* 0x00002c00017f7983 */ /* 0x000f280000300800 */
[----:B------:R-:W4:Y:S01]  /*73d0*/  LDL.LU R123, [R1+0x28] ;  /* 0x00002800017b7983 */ /* 0x000f220000300800 */
[----:B------:R-:W-:Y:S02]  /*73e0*/  PRMT R8, RZ, 0x7610, R8 ;  /* 0x00007610ff087816 */ /* 0x000fe40000000008 */
[----:B------:R-:W-:Y:S01]  /*73f0*/  PRMT R7, RZ, 0x7610, R7 ;  /* 0x00007610ff077816 */ /* 0x000fe20000000007 */
[----:B------:R-:W-:Y:S01]  /*7400*/  VIADD R25, R67, 0xffffffa2 ;  /* 0xffffffa243197836 */ /* 0x000fe20000000000 */
[----:B------:R-:W-:Y:S01]  /*7410*/  LOP3.LUT R143, R0, 0x10, RZ, 0x3c, !PT ;  /* 0x00000010008f7812 */ /* 0x000fe200078e3cff */
[----:B------:R-:W-:Y:S04]  /*7420*/  STS.U16 [R0+UR5+0x400], R38 ;  /* 0x0004002600007988 */ /* 0x000fe80008000405 */
        /* <DEDUP_REMOVED lines=12> */
[----:B------:R0:W-:Y:S04]  /*74f0*/  STS.U16 [R0+UR5+0xa800], R43 ;  /* 0x00a8002b00007988 */ /* 0x0001e80008000405 */
[----:B------:R1:W-:Y:S04]  /*7500*/  STS.U16 [R0+UR5+0x2c00], R42 ;  /* 0x002c002a00007988 */ /* 0x0003e80008000405 */
[----:B------:R-:W-:Y:S01]  /*7510*/  STS.U16 [R0+UR5+0xac00], R41 ;  /* 0x00ac002900007988 */ /* 0x000fe20008000405 */
[----:B0-----:R-:W-:-:S03]  /*7520*/  PRMT R43, RZ, 0x7610, R43 ;  /* 0x00007610ff2b7816 */ /* 0x001fc6000000002b */
[----:B------:R-:W-:Y:S01]  /*7530*/  STS.U16 [R0+UR5+0x3000], R40 ;  /* 0x0030002800007988 */ /* 0x000fe20008000405 */
[----:B-1----:R-:W-:-:S03]  /*7540*/  PRMT R42, RZ, 0x7610, R42 ;  /* 0x00007610ff2a7816 */ /* 0x002fc6000000002a */
        /* <DEDUP_REMOVED lines=8> */
[----:B------:R-:W4:Y:S04]  /*75d0*/  @!P6 LDG.E.U16 R8, desc[UR16][R48.64] ;  /* 0x000000103008e981 */ /* 0x000f28000c1e1500 */
[----:B------:R0:W4:Y:S01]  /*75e0*/  @!P6 LDG.E.U16 R7, desc[UR16][R44.64] ;  /* 0x000000102c07e981 */ /* 0x000122000c1e1500 */
[----:B------:R-:W-:Y:S01]  /*75f0*/  ISETP.GE.U32.AND P6, PT, R25, 0x7fffff23, PT ;  /* 0x7fffff231900780c */ /* 0x000fe20003fc6070 */
[----:B------:R-:W-:-:S02]  /*7600*/  VIADD R25, R67, 0xffffff9a ;  /* 0xffffff9a43197836 */ /* 0x000fc40000000000 */
[----:B------:R-:W-:Y:S04]  /*7610*/  STS.U16 [R143+UR5+0x8480], R62 ;  /* 0x0084803e8f007988 */ /* 0x000fe80008000405 */
[----:B------:R-:W-:Y:S01]  /*7620*/  STS.U16 [R143+UR5+0x880], R61 ;  /* 0x0008803d8f007988 */ /* 0x000fe20008000405 */
[----:B0-----:R-:W-:-:S03]  /*7630*/  IMAD.WIDE R44, R26, 0x2, R158 ;  /* 0x000000021a2c7825 */ /* 0x001fc600078e029e */
[----:B------:R0:W-:Y:S01]  /*7640*/  STS.U16 [R143+UR5+0x8880], R60 ;  /* 0x0088803c8f007988 */ /* 0x0001e20008000405 */
[----:B------:R-:W-:-:S03]  /*7650*/  PRMT R30, RZ, 0x7610, R30 ;  /* 0x00007610ff1e7816 */ /* 0x000fc6000000001e */
[----:B------:R-:W4:Y:S01]  /*7660*/  @!P5 LDG.E.U16 R43, desc[UR16][R46.64] ;  /* 0x000000102e2bd981 */ /* 0x000f22000c1e1500 */
[----:B------:R-:W-:-:S03]  /*7670*/  PRMT R29, RZ, 0x7610, R29 ;  /* 0x00007610ff1d7816 */ /* 0x000fc6000000001d */
[----:B------:R1:W4:Y:S01]  /*7680*/  @!P5 LDG.E.U16 R42, desc[UR16][R44.64] ;  /* 0x000000102c2ad981 */ /* 0x000322000c1e1500 */
[C---:B0-----:R-:W-:Y:S01]  /*7690*/  IMAD R60, R162.reuse, 0x5d, RZ ;  /* 0x0000005da23c7824 */ /* 0x041fe200078e02ff */
[----:B------:R-:W-:Y:S01]  /*76a0*/  ISETP.GE.U32.AND P5, PT, R25, 0x7fffff1b, PT ;  /* 0x7fffff1b1900780c */ /* 0x000fe20003fa6070 */
[----:B------:R-:W-:Y:S02]  /*76b0*/  IMAD R56, R162, 0x65, RZ ;  /* 0x00000065a2387824 */ /* 0x000fe400078e02ff */
[C---:B------:R-:W-:Y:S01]  /*76c0*/  IMAD.WIDE R62, R60.reuse, 0x2, R160 ;  /* 0x000000023c3e7825 */ /* 0x040fe200078e02a0 */
[----:B------:R-:W-:Y:S03]  /*76d0*/  STS.U16 [R143+UR5+0xc80], R59 ;  /* 0x000c803b8f007988 */ /* 0x000fe60008000405 */
[----:B------:R-:W-:Y:S01]  /*76e0*/  IMAD.WIDE R60, R60, 0x2, R158 ;  /* 0x000000023c3c7825 */ /* 0x000fe200078e029e */
[----:B------:R0:W-:Y:S03]  /*76f0*/  STS.U16 [R143+UR5+0x8c80], R58 ;  /* 0x008c803a8f007988 */ /* 0x0001e60008000405 */
[----:B------:R-:W-:Y:S01]  /*7700*/  VIADD R25, R67, 0xffffff92 ;  /* 0xffffff9243197836 */ /* 0x000fe20000000000 */
[----:B------:R1:W-:Y:S01]  /*7710*/  STS.U16 [R143+UR5+0x1080], R57 ;  /* 0x001080398f007988 */ /* 0x0003e20008000405 */
[----:B------:R-:W-:-:S02]  /*7720*/  PRMT R28, RZ, 0x7610, R28 ;  /* 0x00007610ff1c7816 */ /* 0x000fc4000000001c */
[----:B------:R-:W-:Y:S01]  /*7730*/  PRMT R27, RZ, 0x7610, R27 ;  /* 0x00007610ff1b7816 */ /* 0x000fe2000000001b */
[----:B------:R-:W4:Y:S01]  /*7740*/  @!P6 LDG.E.U16 R30, desc[UR16][R62.64] ;  /* 0x000000103e1ee981 */ /* 0x000f22000c1e1500 */
[----:B0-----:R-:W-:-:S03]  /*7750*/  IMAD.WIDE R58, R56, 0x2, R160 ;  /* 0x00000002383a7825 */ /* 0x001fc600078e02a0 */
[----:B------:R-:W4:Y:S01]  /*7760*/  @!P6 LDG.E.U16 R29, desc[UR16][R60.64] ;  /* 0x000000103c1de981 */ /* 0x000f22000c1e1500 */
[----:B------:R-:W-:Y:S01]  /*7770*/  ISETP.GE.U32.AND P6, PT, R25, 0x7fffff13, PT ;  /* 0x7fffff131900780c */ /* 0x000fe20003fc6070 */
[----:B-1----:R-:W-:Y:S02]  /*7780*/  IMAD.WIDE R56, R56, 0x2, R158 ;  /* 0x0000000238387825 */ /* 0x002fe400078e029e */
[----:B------:R-:W4:Y:S02]  /*7790*/  @!P5 LDG.E.U16 R28, desc[UR16][R58.64] ;  /* 0x000000103a1cd981 */ /* 0x000f24000c1e1500 */
[----:B------:R-:W-:Y:S02]  /*77a0*/  VIADD R25, R67, 0xffffff8a ;  /* 0xffffff8a43197836 */ /* 0x000fe40000000000 */
[----:B------:R-:W-:Y:S01]  /*77b0*/  IMAD R52, R162, 0x6d, RZ ;  /* 0x0000006da2347824 */ /* 0x000fe200078e02ff */
[----:B------:R-:W4:Y:S01]  /*77c0*/  @!P5 LDG.E.U16 R27, desc[UR16][R56.64] ;  /* 0x00000010381bd981 */ /* 0x000f22000c1e1500 */
[----:B------:R-:W-:-:S02]  /*77d0*/  PRMT R26, RZ, 0x7610, R26 ;  /* 0x00007610ff1a7816 */ /* 0x000fc4000000001a */
[----:B------:R-:W-:Y:S01]  /*77e0*/  ISETP.GE.U32.AND P5, PT, R25, 0x7fffff0b, PT ;  /* 0x7fffff0b1900780c */ /* 0x000fe20003fa6070 */
[----:B------:R-:W-:Y:S01]  /*77f0*/  IMAD.WIDE R54, R52, 0x2, R160 ;  /* 0x0000000234367825 */ /* 0x000fe200078e02a0 */
[----:B------:R-:W-:-:S03]  /*7800*/  PRMT R25, RZ, 0x7610, R25 ;  /* 0x00007610ff197816 */ /* 0x000fc60000000019 */
[----:B------:R-:W-:Y:S01]  /*7810*/  IMAD.WIDE R52, R52, 0x2, R158 ;  /* 0x0000000234347825 */ /* 0x000fe200078e029e */
[----:B------:R-:W4:Y:S03]  /*7820*/  @!P6 LDG.E.U16 R26, desc[UR16][R54.64] ;  /* 0x00000010361ae981 */ /* 0x000f26000c1e1500 */
[----:B------:R-:W-:Y:S01]  /*7830*/  VIADD R31, R67, 0xffffff82 ;  /* 0xffffff82431f7836 */ /* 0x000fe20000000000 */
[----:B------:R-:W4:Y:S01]  /*7840*/  @!P6 LDG.E.U16 R25, desc[UR16][R52.64] ;  /* 0x000000103419e981 */ /* 0x000f22000c1e1500 */
[----:B------:R-:W-:Y:S01]  /*7850*/  IMAD R48, R162, 0x75, RZ ;  /* 0x00000075a2307824 */ /* 0x000fe200078e02ff */
[----:B------:R-:W-:Y:S02]  /*7860*/  PRMT R34, RZ, 0x7610, R34 ;  /* 0x00007610ff227816 */ /* 0x000fe40000000022 */
[----:B------:R-:W-:Y:S01]  /*7870*/  PRMT R33, RZ, 0x7610, R33 ;  /* 0x00007610ff217816 */ /* 0x000fe20000000021 */
[C---:B------:R-:W-:Y:S01]  /*7880*/  IMAD.WIDE R50, R48.reuse, 0x2, R160 ;  /* 0x0000000230327825 */ /* 0x040fe200078e02a0 */
[----:B------:R-:W-:Y:S01]  /*7890*/  ISETP.GE.U32.AND P6, PT, R31, 0x7fffff03, PT ;  /* 0x7fffff031f00780c */ /* 0x000fe20003fc6070 */
[----:B------:R0:W-:Y:S02]  /*78a0*/  STL.64 [R1+0x38], R44 ;  /* 0x0000382c01007387 */ /* 0x0001e40000100a00 */
[----:B------:R-:W-:-:S02]  /*78b0*/  IMAD.WIDE R48, R48, 0x2, R158 ;  /* 0x0000000230307825 */ /* 0x000fc400078e029e */
[----:B------:R-:W4:Y:S02]  /*78c0*/  @!P5 LDG.E.U16 R34, desc[UR16][R50.64] ;  /* 0x000000103222d981 */ /* 0x000f24000c1e1500 */
[----:B------:R-:W-:Y:S02]  /*78d0*/  VIADD R31, R67, 0xfffffff9 ;  /* 0xfffffff9431f7836 */ /* 0x000fe40000000000 */
[----:B------:R-:W4:Y:S01]  /*78e0*/  @!P5 LDG.E.U16 R33, desc[UR16][R48.64] ;  /* 0x000000103021d981 */ /* 0x000f22000c1e1500 */
[----:B0-----:R-:W-:Y:S02]  /*78f0*/  IMAD R44, R162, 0x7d, RZ ;  /* 0x0000007da22c7824 */ /* 0x001fe400078e02ff */
[----:B------:R-:W-:Y:S02]  /*7900*/  ISETP.GE.U32.AND P5, PT, R31, 0x7fffff7a, PT ;  /* 0x7fffff7a1f00780c */ /* 0x000fe40003fa6070 */
[----:B------:R-:W-:Y:S01]  /*7910*/  PRMT R32, RZ, 0x7610, R32 ;  /* 0x00007610ff207816 */ /* 0x000fe20000000020 */
[C---:B------:R-:W-:Y:S01]  /*7920*/  IMAD.WIDE R46, R44.reuse, 0x2, R160 ;  /* 0x000000022c2e7825 */ /* 0x040fe200078e02a0 */
[----:B------:R-:W-:Y:S01]  /*7930*/  PRMT R31, RZ, 0x7610, R31 ;  /* 0x00007610ff1f7816 */ /* 0x000fe2000000001f */
[----:B------:R-:W-:Y:S02]  /*7940*/  STS.U16 [R143+UR5+0x9080], R141 ;  /* 0x0090808d8f007988 */ /* 0x000fe40008000405 */
[----:B------:R-:W-:-:S02]  /*7950*/  IMAD.WIDE R44, R44, 0x2, R158 ;  /* 0x000000022c2c7825 */ /* 0x000fc400078e029e */
[----:B------:R-:W-:Y:S02]  /*7960*/  STS.U16 [R143+UR5+0x1480], R138 ;  /* 0x0014808a8f007988 */ /* 0x000fe40008000405 */
[----:B------:R-:W-:Y:S02]  /*7970*/  VIADD R35, R67, 0xfffffff1 ;  /* 0xfffffff143237836 */ /* 0x000fe40000000000 */
[----:B------:R-:W-:Y:S04]  /*7980*/  STS.U16 [R143+UR5+0x9480], R139 ;  /* 0x0094808b8f007988 */ /* 0x000fe80008000405 */
[----:B------:R-:W4:Y:S04]  /*7990*/  @!P6 LDG.E.U16 R32, desc[UR16][R46.64] ;  /* 0x000000102e20e981 */ /* 0x000f28000c1e1500 */
[----:B------:R-:W4:Y:S01]  /*79a0*/  @!P6 LDG.E.U16 R31, desc[UR16][R44.64] ;  /* 0x000000102c1fe981 */ /* 0x000f22000c1e1500 */
[----:B------:R-:W-:Y:S01]  /*79b0*/  ISETP.GE.U32.AND P6, PT, R35, 0x7fffff72, PT ;  /* 0x7fffff722300780c */ /* 0x000fe20003fc6070 */
[----:B------:R-:W-:Y:S01]  /*79c0*/  IMAD R35, R162, 0x6, RZ ;  /* 0x00000006a2237824 */ /* 0x000fe200078e02ff */
[----:B------:R-:W-:-:S02]  /*79d0*/  PRMT R38, RZ, 0x7610, R38 ;  /* 0x00007610ff267816 */ /* 0x000fc40000000026 */
[----:B------:R-:W-:Y:S01]  /*79e0*/  PRMT R37, RZ, 0x7610, R37 ;  /* 0x00007610ff257816 */ /* 0x000fe20000000025 */
[C---:B------:R-:W-:Y:S01]  /*79f0*/  IMAD R39, R162.reuse, 0xe, RZ ;  /* 0x0000000ea2277824 */ /* 0x040fe200078e02ff */
[----:B------:R-:W-:Y:S01]  /*7a00*/  PRMT R36, RZ, 0x7610, R36 ;  /* 0x00007610ff247816 */ /* 0x000fe20000000024 */
[----:B------:R-:W-:Y:S01]  /*7a10*/  IMAD R85, R162, 0x16, RZ ;  /* 0x00000016a2557824 */ /* 0x000fe200078e02ff */
[----:B------:R-:W-:Y:S01]  /*7a20*/  PRMT R41, RZ, 0x7610, R41 ;  /* 0x00007610ff297816 */ /* 0x000fe20000000029 */
[----:B--2---:R-:W-:Y:S04]  /*7a30*/  STS.U16 [R143+UR5+0x1880], R136 ;  /* 0x001880888f007988 */ /* 0x004fe80008000405 */
[----:B---3--:R-:W-:Y:S04]  /*7a40*/  STS.U16 [R143+UR5+0x9880], R137 ;  /* 0x009880898f007988 */ /* 0x008fe80008000405 */
[----:B----4-:R-:W-:Y:S04]  /*7a50*/  STS.U16 [R143+UR5+0x1c80], R134 ;  /* 0x001c80868f007988 */ /* 0x010fe80008000405 */
[----:B------:R0:W-:Y:S04]  /*7a60*/  STS.U16 [R143+UR5+0x9c80], R135 ;  /* 0x009c80878f007988 */ /* 0x0001e80008000405 */
[----:B------:R-:W-:Y:S04]  /*7a70*/  STS.U16 [R143+UR5+0x2080], R132 ;  /* 0x002080848f007988 */ /* 0x000fe80008000405 */
[----:B------:R-:W-:Y:S01]  /*7a80*/  STS.U16 [R143+UR5+0xa080], R128 ;  /* 0x00a080808f007988 */ /* 0x000fe20008000405 */
[----:B0-----:R-:W-:-:S03]  /*7a90*/  IMAD.WIDE R134, R35, 0x2, R160 ;  /* 0x0000000223867825 */ /* 0x001fc600078e02a0 */
[----:B------:R0:W-:Y:S04]  /*7aa0*/  STS.U16 [R143+UR5+0x2480], R129 ;  /* 0x002480818f007988 */ /* 0x0001e80008000405 */
[----:B------:R1:W2:Y:S01]  /*7ab0*/  @!P5 LDG.E.U16 R38, desc[UR16][R134.64] ;  /* 0x000000108626d981 */ /* 0x0002a2000c1e1500 */
[----:B0-----:R-:W-:-:S04]  /*7ac0*/  IMAD.WIDE R128, R35, 0x2, R158 ;  /* 0x0000000223807825 */ /* 0x001fc800078e029e */
[----:B------:R-:W-:Y:S01]  /*7ad0*/  VIADD R35, R67, 0xffffffe9 ;  /* 0xffffffe943237836 */ /* 0x000fe20000000000 */
[----:B------:R0:W3:Y:S04]  /*7ae0*/  @!P5 LDG.E.U16 R37, desc[UR16][R128.64] ;  /* 0x000000108025d981 */ /* 0x0000e8000c1e1500 */
[----:B------:R1:W-:Y:S01]  /*7af0*/  STL.64 [R1+0x530], R134 ;  /* 0x0005308601007387 */ /* 0x0003e20000100a00 */
[----:B------:R-:W-:Y:S02]  /*7b00*/  ISETP.GE.U32.AND P5, PT, R35, 0x7fffff6a, PT ;  /* 0x7fffff6a2300780c */ /* 0x000fe40003fa6070 */
[----:B------:R-:W-:Y:S01]  /*7b10*/  PRMT R35, RZ, 0x7610, R35 ;  /* 0x00007610ff237816 */ /* 0x000fe20000000023 */
[----:B------:R-:W-:Y:S04]  /*7b20*/  STS.U16 [R143+UR5+0xa480], R127 ;  /* 0x00a4807f8f007988 */ /* 0x000fe80008000405 */
[----:B------:R0:W-:Y:S04]  /*7b30*/  STL.64 [R1+0x528], R128 ;  /* 0x0005288001007387 */ /* 0x0001e80000100a00 */
[----:B------:R4:W-:Y:S01]  /*7b40*/  STS.U16 [R143+UR5+0x2880], R123 ;  /* 0x0028807b8f007988 */ /* 0x0009e20008000405 */
[----:B-1----:R-:W-:-:S05]  /*7b50*/  IMAD.WIDE R134, R39, 0x2, R160 ;  /* 0x0000000227867825 */ /* 0x002fca00078e02a0 */
[----:B------:R-:W2:Y:S01]  /*7b60*/  @!P6 LDG.E.U16 R36, desc[UR16][R134.64] ;  /* 0x000000108624e981 */ /* 0x000ea2000c1e1500 */
[----:B0-----:R-:W-:Y:S01]  /*7b70*/  IMAD.WIDE R128, R39, 0x2, R158 ;  /* 0x0000000227807825 */ /* 0x001fe200078e029e */
[----:B----4-:R-:W-:-:S03]  /*7b80*/  MOV R123, R120 ;  /* 0x00000078007b7202 */ /* 0x010fc60000000f00 */
[----:B------:R-:W-:Y:S01]  /*7b90*/  VIADD R39, R67, 0xffffffe1 ;  /* 0xffffffe143277836 */ /* 0x000fe20000000000 */
[----:B------:R0:W4:Y:S01]  /*7ba0*/  @!P6 LDG.E.U16 R35, desc[UR16][R128.64] ;  /* 0x000000108023e981 */ /* 0x000122000c1e1500 */
[----:B------:R-:W-:Y:S02]  /*7bb0*/  IMAD.MOV.U32 R120, RZ, RZ, R118 ;  /* 0x000000ffff787224 */ /* 0x000fe400078e0076 */
[----:B------:R-:W-:Y:S02]  /*7bc0*/  IMAD.MOV.U32 R118, RZ, RZ, R116 ;  /* 0x000000ffff767224 */ /* 0x000fe400078e0074 */
[----:B------:R-:W-:Y:S01]  /*7bd0*/  IMAD.MOV.U32 R116, RZ, RZ, R104 ;  /* 0x000000ffff747224 */ /* 0x000fe200078e0068 */
[----:B------:R-:W-:Y:S01]  /*7be0*/  STL.64 [R1+0x4b0], R134 ;  /* 0x0004b08601007387 */ /* 0x000fe20000100a00 */
[----:B------:R-:W-:Y:S01]  /*7bf0*/  IMAD.MOV.U32 R104, RZ, RZ, R114 ;  /* 0x000000ffff687224 */ /* 0x000fe200078e0072 */
[----:B------:R-:W-:Y:S01]  /*7c00*/  ISETP.GE.U32.AND P6, PT, R39, 0x7fffff62, PT ;  /* 0x7fffff622700780c */ /* 0x000fe20003fc6070 */
[----:B------:R-:W-:Y:S01]  /*7c10*/  IMAD.MOV.U32 R114, RZ, RZ, R106 ;  /* 0x000000ffff727224 */ /* 0x000fe200078e006a */
[----:B------:R0:W-:Y:S01]  /*7c20*/  STL.64 [R1+0x4a8], R128 ;  /* 0x0004a88001007387 */ /* 0x0001e20000100a00 */
[----:B------:R-:W-:-:S02]  /*7c30*/  IMAD.MOV.U32 R106, RZ, RZ, R130 ;  /* 0x000000ffff6a7224 */ /* 0x000fc400078e0082 */
[----:B------:R-:W-:Y:S02]  /*7c40*/  IMAD.MOV.U32 R130, RZ, RZ, R108 ;  /* 0x000000ffff827224 */ /* 0x000fe400078e006c */
[----:B------:R-:W-:Y:S02]  /*7c50*/  IMAD.MOV.U32 R108, RZ, RZ, R6 ;  /* 0x000000ffff6c7224 */ /* 0x000fe400078e0006 */
[----:B------:R-:W-:Y:S02]  /*7c60*/  IMAD R6, R162, 0x1e, RZ ;  /* 0x0000001ea2067824 */ /* 0x000fe400078e02ff */
[----:B0-----:R-:W-:Y:S01]  /*7c70*/  IMAD.WIDE R128, R85, 0x2, R160 ;  /* 0x0000000255807825 */ /* 0x001fe200078e02a0 */
[----:B------:R-:W-:-:S03]  /*7c80*/  PRMT R39, RZ, 0x7610, R39 ;  /* 0x00007610ff277816 */ /* 0x000fc60000000027 */
[----:B------:R-:W-:Y:S01]  /*7c90*/  IMAD.WIDE R134, R85, 0x2, R158 ;  /* 0x0000000255867825 */ /* 0x000fe200078e029e */
[----:B------:R0:W-:Y:S04]  /*7ca0*/  STL.64 [R1+0x430], R128 ;  /* 0x0004308001007387 */ /* 0x0001e80000100a00 */
[----:B------:R0:W2:Y:S04]  /*7cb0*/  @!P5 LDG.E.U16 R41, desc[UR16][R128.64] ;  /* 0x000000108029d981 */ /* 0x0000a8000c1e1500 */
[----:B------:R-:W-:Y:S01]  /*7cc0*/  STL.64 [R1+0x428], R134 ;  /* 0x0004288601007387 */ /* 0x000fe20000100a00 */
[----:B0-----:R-:W-:-:S05]  /*7cd0*/  IMAD.WIDE R128, R6, 0x2, R160 ;  /* 0x0000000206807825 */ /* 0x001fca00078e02a0 */
[----:B------:R0:W-:Y:S04]  /*7ce0*/  STL.64 [R1+0x3b0], R128 ;  /* 0x0003b08001007387 */ /* 0x0001e80000100a00 */
[----:B------:R1:W2:Y:S04]  /*7cf0*/  @!P6 LDG.E.U16 R39, desc[UR16][R128.64] ;  /* 0x000000108027e981 */ /* 0x0002a8000c1e1500 */
[----:B0-----:R-:W2:Y:S04]  /*7d00*/  LDL.LU R129, [R1+0x518] ;  /* 0x0005180001817983 */ /* 0x001ea80000300800 */
[----:B------:R-:W3:Y:S04]  /*7d10*/  LDL.LU R140, [R1+0x4a4] ;  /* 0x0004a400018c7983 */ /* 0x000ee80000300800 */
[----:B------:R-:W4:Y:S04]  /*7d20*/  LDL.LU R141, [R1+0x4a0] ;  /* 0x0004a000018d7983 */ /* 0x000f280000300800 */
[----:B------:R-:W4:Y:S04]  /*7d30*/  LDL.LU R138, [R1+0x49c] ;  /* 0x00049c00018a7983 */ /* 0x000f280000300800 */
[----:B------:R-:W4:Y:S04]  /*7d40*/  LDL.LU R139, [R1+0x498] ;  /* 0x00049800018b7983 */ /* 0x000f280000300800 */
[----:B------:R-:W4:Y:S04]  /*7d50*/  LDL.LU R136, [R1+0x424] ;  /* 0x0004240001887983 */ /* 0x000f280000300800 */
[----:B------:R-:W4:Y:S04]  /*7d60*/  LDL.LU R137, [R1+0x420] ;  /* 0x0004200001897983 */ /* 0x000f280000300800 */
[----:B------:R-:W4:Y:S04]  /*7d70*/  LDL.LU R132, [R1+0x41c] ;  /* 0x00041c0001847983 */ /* 0x000f280000300800 */
[----:B------:R0:W-:Y:S04]  /*7d80*/  STS.U16 [R143+UR5+0xa880], R123 ;  /* 0x00a8807b8f007988 */ /* 0x0001e80008000405 */
[----:B------:R-:W4:Y:S01]  /*7d90*/  LDL.LU R127, [R1+0x418] ;  /* 0x00041800017f7983 */ /* 0x000f220000300800 */
[----:B-1----:R-:W-:-:S03]  /*7da0*/  IMAD.MOV.U32 R128, RZ, RZ, R104 ;  /* 0x000000ffff807224 */ /* 0x002fc600078e0068 */
[----:B------:R1:W-:Y:S04]  /*7db0*/  STS.U16 [R143+UR5+0x2c80], R120 ;  /* 0x002c80788f007988 */ /* 0x0003e80008000405 */
[----:B0-----:R-:W4:Y:S04]  /*7dc0*/  LDL.LU R123, [R1+0x3ac] ;  /* 0x0003ac00017b7983 */ /* 0x001f280000300800 */
[----:B------:R0:W-:Y:S04]  /*7dd0*/  STS.U16 [R143+UR5+0xac80], R118 ;  /* 0x00ac80768f007988 */ /* 0x0001e80008000405 */
[----:B-1----:R-:W4:Y:S04]  /*7de0*/  LDL.LU R120, [R1+0x3a8] ;  /* 0x0003a80001787983 */ /* 0x002f280000300800 */
[----:B------:R1:W-:Y:S04]  /*7df0*/  STS.U16 [R143+UR5+0x3080], R116 ;  /* 0x003080748f007988 */ /* 0x0003e80008000405 */
[----:B0-----:R-:W4:Y:S01]  /*7e00*/  LDL.LU R118, [R1+0x3a4] ;  /* 0x0003a40001767983 */ /* 0x001f220000300800 */
[----:B------:R-:W-:-:S03]  /*7e10*/  IMAD R2, R24, 0x40, R2 ;  /* 0x0000004018027824 */ /* 0x000fc600078e0202 */
[----:B------:R0:W-:Y:S04]  /*7e20*/  STS.U16 [R143+UR5+0xb080], R114 ;  /* 0x00b080728f007988 */ /* 0x0001e80008000405 */
[----:B-1----:R-:W4:Y:S04]  /*7e30*/  LDL.LU R116, [R1+0x3a0] ;  /* 0x0003a00001747983 */ /* 0x002f280000300800 */
[----:B------:R-:W4:Y:S01]  /*7e40*/  LDL.LU R104, [R1+0x39c] ;  /* 0x00039c0001687983 */ /* 0x000f220000300800 */
[----:B------:R-:W-:-:S03]  /*7e50*/  IMAD.MOV.U32 R24, RZ, RZ, R131 ;  /* 0x000000ffff187224 */ /* 0x000fc600078e0083 */
[----:B------:R1:W-:Y:S04]  /*7e60*/  STS.U16 [R143+UR5+0x3480], R106 ;  /* 0x0034806a8f007988 */ /* 0x0003e80008000405 */
[----:B0-----:R-:W4:Y:S04]  /*7e70*/  LDL.LU R114, [R1+0x398] ;  /* 0x0003980001727983 */ /* 0x001f280000300800 */
[----:B------:R0:W-:Y:S04]  /*7e80*/  STS.U16 [R143+UR5+0xb480], R130 ;  /* 0x00b480828f007988 */ /* 0x0001e80008000405 */
[----:B-1----:R-:W4:Y:S04]  /*7e90*/  LDL.LU R106, [R1+0x334] ;  /* 0x00033400016a7983 */ /* 0x002f280000300800 */
[----:B------:R1:W-:Y:S04]  /*7ea0*/  STS.U16 [R143+UR5+0x3880], R108 ;  /* 0x0038806c8f007988 */ /* 0x0003e80008000405 */
[----:B0-----:R-:W4:Y:S04]  /*7eb0*/  LDL.LU R130, [R1+0x330] ;  /* 0x0003300001827983 */ /* 0x001f280000300800 */
[----:B------:R0:W-:Y:S04]  /*7ec0*/  STS.U16 [R143+UR5+0xb880], R110 ;  /* 0x00b8806e8f007988 */ /* 0x0001e80008000405 */
[----:B-1----:R-:W4:Y:S04]  /*7ed0*/  LDL.LU R108, [R1+0x32c] ;  /* 0x00032c00016c7983 */ /* 0x002f280000300800 */
[----:B------:R-:W4:Y:S04]  /*7ee0*/  LDL.LU R131, [R1+0x328] ;  /* 0x0003280001837983 */ /* 0x000f280000300800 */
[----:B------:R1:W-:Y:S04]  /*7ef0*/  STS.U16 [R143+UR5+0x3c80], R112 ;  /* 0x003c80708f007988 */ /* 0x0003e80008000405 */
[----:B0-----:R-:W4:Y:S04]  /*7f00*/  LDL.LU R110, [R1+0x324] ;  /* 0x00032400016e7983 */ /* 0x001f280000300800 */
[----:B------:R0:W-:Y:S04]  /*7f10*/  STS.U16 [R143+UR5+0xbc80], R4 ;  /* 0x00bc80048f007988 */ /* 0x0001e80008000405 */
[----:B-1----:R-:W4:Y:S04]  /*7f20*/  LDL.LU R112, [R1+0x320] ;  /* 0x0003200001707983 */ /* 0x002f280000300800 */
[----:B0-----:R-:W4:Y:S01]  /*7f30*/  LDL.LU R4, [R1+0x31c] ;  /* 0x00031c0001047983 */ /* 0x001f220000300800 */
[----:B------:R-:W-:-:S03]  /*7f40*/  PRMT R40, RZ, 0x7610, R40 ;  /* 0x00007610ff287816 */ /* 0x000fc60000000028 */
[----:B------:R-:W-:Y:S04]  /*7f50*/  STS.U16 [R143+UR5+0x80], R128 ;  /* 0x000080808f007988 */ /* 0x000fe80008000405 */
[----:B------:R0:W-:Y:S04]  /*7f60*/  STS.U16 [R143+UR5+0x8080], R24 ;  /* 0x008080188f007988 */ /* 0x0001e80008000405 */
[----:B------:R1:W4:Y:S04]  /*7f70*/  @!P5 LDG.E.U16 R40, desc[UR16][R134.64] ;  /* 0x000000108628d981 */ /* 0x000328000c1e1500 */
[----:B------:R-:W4:Y:S01]  /*7f80*/  LDL.LU R85, [R1+0x2b4] ;  /* 0x0002b40001557983 */ /* 0x000f220000300800 */
[----:B0-----:R-:W-:-:S03]  /*7f90*/  LOP3.LUT R24, R0, 0x20, RZ, 0x3c, !PT ;  /* 0x0000002000187812 */ /* 0x001fc600078e3cff */
[----:B------:R-:W4:Y:S04]  /*7fa0*/  LDL.LU R134, [R1+0x2b0] ;  /* 0x0002b00001867983 */ /* 0x000f280000300800 */
[----:B------:R-:W4:Y:S04]  /*7fb0*/  LDL.LU R135, [R1+0x2ac] ;  /* 0x0002ac0001877983 */ /* 0x000f280000300800 */
[----:B------:R-:W4:Y:S04]  /*7fc0*/  LDL.LU R128, [R1+0x2a8] ;  /* 0x0002a80001807983 */ /* 0x000f280000300800 */
[----:B------:R-:W4:Y:S04]  /*7fd0*/  LDL.LU R143, [R1+0x10c8] ;  /* 0x0010c800018f7983 */ /* 0x000f280000300800 */
[----:B--2---:R0:W-:Y:S04]  /*7fe0*/  STS.U16 [R24+UR5+0x100], R129 ;  /* 0x0001008118007988 */ /* 0x0041e80008000405 */
[----:B---3--:R2:W-:Y:S04]  /*7ff0*/  STS.U16 [R24+UR5+0x8100], R140 ;  /* 0x0081008c18007988 */ /* 0x0085e80008000405 */
[----:B----4-:R3:W-:Y:S04]  /*8000*/  STS.U16 [R24+UR5+0x500], R141 ;  /* 0x0005008d18007988 */ /* 0x0107e80008000405 */
[----:B0-----:R-:W4:Y:S04]  /*8010*/  LDL.LU R129, [R1+0x51c] ;  /* 0x00051c0001817983 */ /* 0x001f280000300800 */
[----:B--2---:R-:W2:Y:S04]  /*8020*/  LDL.LU R140, [R1+0x10c4] ;  /* 0x0010c400018c7983 */ /* 0x004ea80000300800 */
[----:B---3--:R-:W3:Y:S04]  /*8030*/  LDL.LU R141, [R1+0x10c0] ;  /* 0x0010c000018d7983 */ /* 0x008ee80000300800 */
[----:B------:R0:W-:Y:S04]  /*8040*/  STS.U16 [R24+UR5+0x8500], R138 ;  /* 0x0085008a18007988 */ /* 0x0001e80008000405 */
[----:B------:R1:W-:Y:S04]  /*8050*/  STS.U16 [R24+UR5+0x900], R139 ;  /* 0x0009008b18007988 */ /* 0x0003e80008000405 */
[----:B------:R1:W-:Y:S04]  /*8060*/  STS.U16 [R24+UR5+0x8900], R136 ;  /* 0x0089008818007988 */ /* 0x0003e80008000405 */
[----:B0-----:R-:W2:Y:S04]  /*8070*/  LDL.LU R138, [R1+0x10bc] ;  /* 0x0010bc00018a7983 */ /* 0x001ea80000300800 */
[----:B-1----:R-:W2:Y:S04]  /*8080*/  LDL.LU R139, [R1+0x10b8] ;  /* 0x0010b800018b7983 */ /* 0x002ea80000300800 */
[----:B------:R-:W2:Y:S04]  /*8090*/  LDL.LU R136, [R1+0x10b4] ;  /* 0x0010b40001887983 */ /* 0x000ea80000300800 */
        /* <DEDUP_REMOVED lines=31> */
[----:B0-----:R-:W2:Y:S04]  /*8290*/  LDL.LU R4, [R1+0x1074] ;  /* 0x0010740001047983 */ /* 0x001ea80000300800 */
[----:B--2---:R0:W-:Y:S04]  /*82a0*/  STS.U16 [R24+UR5+0x2d00], R4 ;  /* 0x002d000418007988 */ /* 0x0041e80008000405 */
[----:B0-----:R-:W2:Y:S04]  /*82b0*/  LDL.LU R4, [R1+0x1070] ;  /* 0x0010700001047983 */ /* 0x001ea80000300800 */
[----:B------:R-:W-:Y:S04]  /*82c0*/  STS.U16 [R24+UR5+0xad00], R85 ;  /* 0x00ad005518007988 */ /* 0x000fe80008000405 */
[----:B------:R-:W-:Y:S04]  /*82d0*/  STS.U16 [R24+UR5+0x3100], R134 ;  /* 0x0031008618007988 */ /* 0x000fe80008000405 */
[----:B------:R-:W-:Y:S04]  /*82e0*/  STS.U16 [R24+UR5+0xb100], R135 ;  /* 0x00b1008718007988 */ /* 0x000fe80008000405 */
[----:B------:R-:W-:Y:S04]  /*82f0*/  STS.U16 [R24+UR5+0x3500], R128 ;  /* 0x0035008018007988 */ /* 0x000fe80008000405 */
[----:B----4-:R-:W-:Y:S04]  /*8300*/  STS.U16 [R24+UR5+0xb500], R129 ;  /* 0x00b5008118007988 */ /* 0x010fe80008000405 */
[----:B------:R0:W-:Y:S04]  /*8310*/  STS.U16 [R24+UR5+0x3900], R112 ;  /* 0x0039007018007988 */ /* 0x0001e80008000405 */
[----:B------:R1:W-:Y:S04]  /*8320*/  STS.U16 [R24+UR5+0xb900], R131 ;  /* 0x00b9008318007988 */ /* 0x0003e80008000405 */
[----:B------:R4:W-:Y:S04]  /*8330*/  STS.U16 [R24+UR5+0x3d00], R130 ;  /* 0x003d008218007988 */ /* 0x0009e80008000405 */
[----:B0-----:R-:W3:Y:S04]  /*8340*/  LDL.LU R112, [R1+0x106c] ;  /* 0x00106c0001707983 */ /* 0x001ee80000300800 */
[----:B-1----:R-:W3:Y:S04]  /*8350*/  LDL.LU R131, [R1+0x1068] ;  /* 0x0010680001837983 */ /* 0x002ee80000300800 */
[----:B----4-:R-:W4:Y:S04]  /*8360*/  LDL.LU R130, [R1+0x1064] ;  /* 0x0010640001827983 */ /* 0x010f280000300800 */
[----:B------:R0:W-:Y:S04]  /*8370*/  STS.U16 [R24+UR5+0xbd00], R114 ;  /* 0x00bd007218007988 */ /* 0x0001e80008000405 */
[----:B0-----:R-:W4:Y:S01]  /*8380*/  LDL.LU R114, [R1+0x1060] ;  /* 0x0010600001727983 */ /* 0x001f220000300800 */
[----:B--2---:R-:W-:-:S02]  /*8390*/  IMAD.MOV.U32 R85, RZ, RZ, R4 ;  /* 0x000000ffff557224 */ /* 0x004fc400078e0004 */
[----:B------:R-:W-:-:S05]  /*83a0*/  VIADD R4, R67, 0xfffffff8 ;  /* 0xfffffff843047836 */ /* 0x000fca0000000000 */
[----:B------:R-:W-:Y:S02]  /*83b0*/  ISETP.GE.U32.AND P5, PT, R4, 0x7fffff79, PT ;  /* 0x7fffff790400780c */ /* 0x000fe40003fa6070 */
[----:B------:R-:W-:-:S05]  /*83c0*/  LOP3.LUT R4, R0, 0x30, RZ, 0x3c, !PT ;  /* 0x0000003000047812 */ /* 0x000fca00078e3cff */
[----:B------:R0:W-:Y:S04]  /*83d0*/  STS.U16 [R4+UR5+0x180], R116 ;  /* 0x0001807404007988 */ /* 0x0001e80008000405 */
[----:B------:R1:W-:Y:S04]  /*83e0*/  STS.U16 [R4+UR5+0x8180], R118 ;  /* 0x0081807604007988 */ /* 0x0003e80008000405 */
[----:B0-----:R-:W2:Y:S01]  /*83f0*/  LDL.LU R116, [R1+0x105c] ;  /* 0x00105c0001747983 */ /* 0x001ea20000300800 */
[----:B-1----:R-:W-:-:S03]  /*8400*/  IMAD R4, R162, 0x7, RZ ;  /* 0x00000007a2047824 */ /* 0x002fc600078e02ff */
[----:B------:R-:W2:Y:S01]  /*8410*/  LDL.LU R118, [R1+0x1058] ;  /* 0x0010580001767983 */ /* 0x000ea20000300800 */
[----:B------:R-:W-:-:S04]  /*8420*/  IMAD.WIDE R134, R4, 0x2, R160 ;  /* 0x0000000204867825 */ /* 0x000fc800078e02a0 */
[----:B------:R-:W-:Y:S01]  /*8430*/  IMAD.WIDE R128, R4, 0x2, R158 ;  /* 0x0000000204807825 */ /* 0x000fe200078e029e */
[----:B---3--:R-:W-:Y:S02]  /*8440*/  PRMT R131, RZ, 0x7610, R131 ;  /* 0x00007610ff837816 */ /* 0x008fe40000000083 */
[----:B----4-:R-:W-:Y:S01]  /*8450*/  PRMT R130, RZ, 0x7610, R130 ;  /* 0x00007610ff827816 */ /* 0x010fe20000000082 */
[----:B------:R0:W-:Y:S04]  /*8460*/  STL.64 [R1+0x520], R134 ;  /* 0x0005208601007387 */ /* 0x0001e80000100a00 */
[----:B------:R-:W3:Y:S04]  /*8470*/  @!P5 LDG.E.U16 R131, desc[UR16][R134.64] ;  /* 0x000000108683d981 */ /* 0x000ee8000c1e1500 */
[----:B------:R-:W4:Y:S04]  /*8480*/  @!P5 LDG.E.U16 R130, desc[UR16][R128.64] ;  /* 0x000000108082d981 */ /* 0x000f28000c1e1500 */
[----:B0-----:R-:W2:Y:S04]  /*8490*/  LDL.LU.64 R134, [R1+0x1050] ;  /* 0x0010500001867983 */ /* 0x001ea80000300a00 */
[----:B------:R0:W-:Y:S04]  /*84a0*/  STL.64 [R1+0x518], R128 ;  /* 0x0005188001007387 */ /* 0x0001e80000100a00 */
[----:B0-----:R-:W2:Y:S01]  /*84b0*/  LDL.LU.64 R128, [R1+0x1048] ;  /* 0x0010480001807983 */ /* 0x001ea20000300a00 */
[----:B------:R-:W-:-:S05]  /*84c0*/  VIADD R4, R67, 0xffffffd9 ;  /* 0xffffffd943047836 */ /* 0x000fca0000000000 */
[----:B------:R-:W-:Y:S02]  /*84d0*/  ISETP.GE.U32.AND P5, PT, R4, 0x7fffff5a, PT ;  /* 0x7fffff5a0400780c */ /* 0x000fe40003fa6070 */
[----:B------:R-:W-:-:S05]  /*84e0*/  LOP3.LUT R4, R0, 0x30, RZ, 0x3c, !PT ;  /* 0x0000003000047812 */ /* 0x000fca00078e3cff */
[----:B------:R0:W-:Y:S04]  /*84f0*/  STS.U16 [R4+UR5+0x580], R120 ;  /* 0x0005807804007988 */ /* 0x0001e80008000405 */
[----:B------:R1:W-:Y:S04]  /*8500*/  STS.U16 [R4+UR5+0x8580], R123 ;  /* 0x0085807b04007988 */ /* 0x0003e80008000405 */
[----:B------:R1:W-:Y:S04]  /*8510*/  STS.U16 [R4+UR5+0x980], R127 ;  /* 0x0009807f04007988 */ /* 0x0003e80008000405 */
[----:B0-----:R-:W3:Y:S04]  /*8520*/  LDL.LU R120, [R1+0x1044] ;  /* 0x0010440001787983 */ /* 0x001ee80000300800 */
[----:B-1----:R-:W3:Y:S04]  /*8530*/  LDL.LU R123, [R1+0x1040] ;  /* 0x00104000017b7983 */ /* 0x002ee80000300800 */
[----:B------:R-:W3:Y:S01]  /*8540*/  LDL.LU R127, [R1+0x103c] ;  /* 0x00103c00017f7983 */ /* 0x000ee20000300800 */
[----:B------:R-:W-:-:S02]  /*8550*/  VIADD R24, R67, 0xfffffff0 ;  /* 0xfffffff043187836 */ /* 0x000fc40000000000 */
[----:B------:R-:W-:-:S03]  /*8560*/  @!P4 IMAD.MOV R85, RZ, RZ, -R85 ;  /* 0x000000ffff55c224 */ /* 0x000fc600078e0a55 */
[----:B------:R-:W-:Y:S02]  /*8570*/  ISETP.GE.U32.AND P4, PT, R24, 0x7fffff71, PT ;  /* 0x7fffff711800780c */ /* 0x000fe40003f86070 */
[C---:B------:R-:W-:Y:S01]  /*8580*/  LOP3.LUT R24, R0.reuse, 0x40, RZ, 0x3c, !PT ;  /* 0x0000004000187812 */ /* 0x040fe200078e3cff */
[----:B--2---:R0:W-:Y:S04]  /*8590*/  STS.U16 [R4+UR5+0x8980], R129 ;  /* 0x0089808104007988 */ /* 0x0041e80008000405 */
[----:B------:R1:W-:Y:S04]  /*85a0*/  STS.U16 [R4+UR5+0xd80], R128 ;  /* 0x000d808004007988 */ /* 0x0003e80008000405 */
[----:B------:R2:W-:Y:S04]  /*85b0*/  STS.U16 [R4+UR5+0x8d80], R132 ;  /* 0x008d808404007988 */ /* 0x0005e80008000405 */
[----:B0-----:R-:W3:Y:S04]  /*85c0*/  LDL.LU R129, [R1+0x1038] ;  /* 0x0010380001817983 */ /* 0x001ee80000300800 */
[----:B-1----:R-:W3:Y:S04]  /*85d0*/  LDL.LU R128, [R1+0x1034] ;  /* 0x0010340001807983 */ /* 0x002ee80000300800 */
[----:B--2---:R-:W2:Y:S04]  /*85e0*/  LDL.LU R132, [R1+0x1030] ;  /* 0x0010300001847983 */ /* 0x004ea80000300800 */
[----:B------:R0:W-:Y:S04]  /*85f0*/  STS.U16 [R4+UR5+0x1180], R135 ;  /* 0x0011808704007988 */ /* 0x0001e80008000405 */
[----:B------:R1:W-:Y:S04]  /*8600*/  STS.U16 [R4+UR5+0x9180], R134 ;  /* 0x0091808604007988 */ /* 0x0003e80008000405 */
[----:B------:R4:W-:Y:S04]  /*8610*/  STS.U16 [R4+UR5+0x1580], R137 ;  /* 0x0015808904007988 */ /* 0x0009e80008000405 */
[----:B0-----:R-:W2:Y:S04]  /*8620*/  LDL.LU R135, [R1+0x102c] ;  /* 0x00102c0001877983 */ /* 0x001ea80000300800 */
[----:B-1----:R-:W2:Y:S04]  /*8630*/  LDL.LU R134, [R1+0x1028] ;  /* 0x0010280001867983 */ /* 0x002ea80000300800 */
[----:B----4-:R-:W4:Y:S04]  /*8640*/  LDL.LU R137, [R1+0x1024] ;  /* 0x0010240001897983 */ /* 0x010f280000300800 */
        /* <DEDUP_REMOVED lines=38> */
[----:B------:R0:W-:Y:S04]  /*88b0*/  STS.U16 [R4+UR5+0x3d80], R157 ;  /* 0x003d809d04007988 */ /* 0x0001e80008000405 */
[----:B0-----:R-:W2:Y:S04]  /*88c0*/  LDL.LU R157, [R1+0xfd4] ;  /* 0x000fd400019d7983 */ /* 0x001ea80000300800 */
[----:B------:R0:W-:Y:S04]  /*88d0*/  STS.U16 [R4+UR5+0xbd80], R5 ;  /* 0x00bd800504007988 */ /* 0x0001e80008000405 */
[----:B------:R1:W-:Y:S04]  /*88e0*/  STS.U16 [R24+UR5+0x200], R165 ;  /* 0x000200a518007988 */ /* 0x0003e80008000405 */
[----:B------:R0:W-:Y:S04]  /*88f0*/  STS.U16 [R24+UR5+0x8200], R164 ;  /* 0x008200a418007988 */ /* 0x0001e80008000405 */
        /* <DEDUP_REMOVED lines=21> */
[----:B------:R-:W-:Y:S01]  /*8a50*/  STS.U16 [R24+UR5+0xae00], R121 ;  /* 0x00ae007918007988 */ /* 0x000fe20008000405 */
[----:B0-----:R-:W-:-:S03]  /*8a60*/  LOP3.LUT R4, R0, 0x50, RZ, 0x3c, !PT ;  /* 0x0000005000047812 */ /* 0x001fc600078e3cff */
        /* <DEDUP_REMOVED lines=28> */
[----:B------:R-:W-:Y:S04]  /*8c30*/  STS.U16 [R4+UR5+0x2a80], R43 ;  /* 0x002a802b04007988 */ /* 0x000fe80008000405 */
[----:B------:R-:W-:Y:S04]  /*8c40*/  STS.U16 [R4+UR5+0xaa80], R42 ;  /* 0x00aa802a04007988 */ /* 0x000fe80008000405 */
[----:B------:R-:W-:Y:S04]  /*8c50*/  STS.U16 [R4+UR5+0x2e80], R30 ;  /* 0x002e801e04007988 */ /* 0x000fe80008000405 */
[----:B------:R-:W-:Y:S04]  /*8c60*/  STS.U16 [R4+UR5+0xae80], R29 ;  /* 0x00ae801d04007988 */ /* 0x000fe80008000405 */
[----:B------:R-:W-:Y:S04]  /*8c70*/  STS.U16 [R4+UR5+0x3280], R28 ;  /* 0x0032801c04007988 */ /* 0x000fe80008000405 */
[----:B------:R-:W4:Y:S04]  /*8c80*/  LDL.LU R5, [R1+0xfd0] ;  /* 0x000fd00001057983 */ /* 0x000f280000300800 */
[----:B------:R-:W-:Y:S04]  /*8c90*/  STS.U16 [R4+UR5+0xb280], R27 ;  /* 0x00b2801b04007988 */ /* 0x000fe80008000405 */
[----:B-1----:R-:W4:Y:S04]  /*8ca0*/  LDL.LU R165, [R1+0xfcc] ;  /* 0x000fcc0001a57983 */ /* 0x002f280000300800 */
[----:B------:R-:W-:Y:S01]  /*8cb0*/  STS.U16 [R4+UR5+0x3680], R26 ;  /* 0x0036801a04007988 */ /* 0x000fe20008000405 */
[----:B---3--:R-:W-:-:S03]  /*8cc0*/  PRMT R123, RZ, 0x7610, R123 ;  /* 0x00007610ff7b7816 */ /* 0x008fc6000000007b */
[----:B------:R-:W3:Y:S04]  /*8cd0*/  LDL.LU R164, [R1+0xfc8] ;  /* 0x000fc80001a47983 */ /* 0x000ee80000300800 */
[----:B------:R-:W-:Y:S01]  /*8ce0*/  STS.U16 [R4+UR5+0xb680], R25 ;  /* 0x00b6801904007988 */ /* 0x000fe20008000405 */
[----:B0-----:R-:W-:-:S03]  /*8cf0*/  IMAD.WIDE R6, R6, 0x2, R158 ;  /* 0x0000000206067825 */ /* 0x001fc600078e029e */
[----:B------:R-:W3:Y:S04]  /*8d00*/  LDL.LU R23, [R1+0xfc4] ;  /* 0x000fc40001177983 */ /* 0x000ee80000300800 */
[----:B------:R-:W-:Y:S04]  /*8d10*/  STS.U16 [R4+UR5+0x3a80], R34 ;  /* 0x003a802204007988 */ /* 0x000fe80008000405 */
[----:B------:R-:W3:Y:S04]  /*8d20*/  LDL.LU R22, [R1+0xfc0] ;  /* 0x000fc00001167983 */ /* 0x000ee80000300800 */
[----:B------:R-:W-:Y:S04]  /*8d30*/  STS.U16 [R4+UR5+0xba80], R33 ;  /* 0x00ba802104007988 */ /* 0x000fe80008000405 */
[----:B------:R-:W3:Y:S04]  /*8d40*/  LDL.LU R21, [R1+0xfbc] ;  /* 0x000fbc0001157983 */ /* 0x000ee80000300800 */
[----:B------:R-:W-:Y:S04]  /*8d50*/  STS.U16 [R4+UR5+0x3e80], R32 ;  /* 0x003e802004007988 */ /* 0x000fe80008000405 */
[----:B------:R-:W3:Y:S04]  /*8d60*/  LDL.LU R20, [R1+0xfb8] ;  /* 0x000fb80001147983 */ /* 0x000ee80000300800 */
[----:B------:R0:W-:Y:S04]  /*8d70*/  STS.U16 [R4+UR5+0xbe80], R31 ;  /* 0x00be801f04007988 */ /* 0x0001e80008000405 */
[----:B------:R-:W3:Y:S04]  /*8d80*/  LDL.LU R19, [R1+0xfb4] ;  /* 0x000fb40001137983 */ /* 0x000ee80000300800 */
[----:B------:R-:W3:Y:S01]  /*8d90*/  LDL.LU R18, [R1+0xfb0] ;  /* 0x000fb00001127983 */ /* 0x000ee20000300800 */
[----:B0-----:R-:W-:-:S03]  /*8da0*/  VIADD R4, R67, 0xffffffd1 ;  /* 0xffffffd143047836 */ /* 0x001fc60000000000 */
[----:B------:R-:W3:Y:S04]  /*8db0*/  LDL.LU R17, [R1+0xfac] ;  /* 0x000fac0001117983 */ /* 0x000ee80000300800 */
[----:B------:R-:W3:Y:S04]  /*8dc0*/  LDL.LU R16, [R1+0xfa8] ;  /* 0x000fa80001107983 */ /* 0x000ee80000300800 */
[----:B------:R-:W3:Y:S04]  /*8dd0*/  LDL.LU R15, [R1+0xfa4] ;  /* 0x000fa400010f7983 */ /* 0x000ee80000300800 */
[----:B------:R0:W3:Y:S01]  /*8de0*/  @!P6 LDG.E.U16 R123, desc[UR16][R6.64] ;  /* 0x00000010067be981 */ /* 0x0000e2000c1e1500 */
[----:B------:R-:W-:-:S03]  /*8df0*/  ISETP.GE.U32.AND P6, PT, R4, 0x7fffff52, PT ;  /* 0x7fffff520400780c */ /* 0x000fc60003fc6070 */
[----:B------:R-:W3:Y:S01]  /*8e00*/  LDL.LU R14, [R1+0xfa0] ;  /* 0x000fa000010e7983 */ /* 0x000ee20000300800 */
[----:B------:R-:W-:-:S03]  /*8e10*/  IMAD R24, R162, 0x2e, RZ ;  /* 0x0000002ea2187824 */ /* 0x000fc600078e02ff */
[----:B------:R-:W3:Y:S01]  /*8e20*/  LDL.LU R13, [R1+0xf9c] ;  /* 0x000f9c00010d7983 */ /* 0x000ee20000300800 */
[----:B------:R-:W-:-:S03]  /*8e30*/  IMAD R4, R162, 0x26, RZ ;  /* 0x00000026a2047824 */ /* 0x000fc600078e02ff */
[----:B------:R-:W3:Y:S04]  /*8e40*/  LDL.LU R12, [R1+0xf98] ;  /* 0x000f9800010c7983 */ /* 0x000ee80000300800 */
[----:B------:R-:W3:Y:S01]  /*8e50*/  LDL.LU R11, [R1+0xf94] ;  /* 0x000f9400010b7983 */ /* 0x000ee20000300800 */
[----:B--2---:R-:W-:-:S03]  /*8e60*/  PRMT R154, RZ, 0x7610, R154 ;  /* 0x00007610ff9a7816 */ /* 0x004fc6000000009a */
[----:B------:R-:W2:Y:S01]  /*8e70*/  LDL.LU R10, [R1+0xf90] ;  /* 0x000f9000010a7983 */ /* 0x000ea20000300800 */
[----:B------:R-:W-:-:S03]  /*8e80*/  PRMT R153, RZ, 0x7610, R153 ;  /* 0x00007610ff997816 */ /* 0x000fc60000000099 */
[----:B------:R-:W2:Y:S01]  /*8e90*/  LDL.LU R3, [R1+0xf8c] ;  /* 0x000f8c0001037983 */ /* 0x000ea20000300800 */
[----:B------:R-:W-:-:S03]  /*8ea0*/  IMAD.WIDE R8, R24, 0x2, R160 ;  /* 0x0000000218087825 */ /* 0x000fc600078e02a0 */
[----:B------:R-:W2:Y:S01]  /*8eb0*/  LDL.LU R163, [R1+0xf88] ;  /* 0x000f880001a37983 */ /* 0x000ea20000300800 */
[----:B------:R-:W-:-:S03]  /*8ec0*/  IMAD.WIDE R28, R4, 0x2, R160 ;  /* 0x00000002041c7825 */ /* 0x000fc600078e02a0 */
[----:B------:R0:W-:Y:S01]  /*8ed0*/  STL.64 [R1+0x3a8], R6 ;  /* 0x0003a80601007387 */ /* 0x0001e20000100a00 */
[----:B------:R-:W-:Y:S01]  /*8ee0*/  IMAD.WIDE R26, R4, 0x2, R158 ;  /* 0x00000002041a7825 */ /* 0x000fe200078e029e */
[C---:B------:R-:W-:Y:S02]  /*8ef0*/  IADD3 R4, PT, PT, R67.reuse, -0x3f, RZ ;  /* 0xffffffc143047810 */ /* 0x040fe40007ffe0ff */
[----:B------:R1:W2:Y:S01]  /*8f00*/  @!P6 LDG.E.U16 R154, desc[UR16][R8.64] ;  /* 0x00000010089ae981 */ /* 0x0002a2000c1e1500 */
[----:B------:R-:W-:Y:S01]  /*8f10*/  PRMT R157, RZ, 0x7610, R157 ;  /* 0x00007610ff9d7816 */ /* 0x000fe2000000009d */
[----:B0-----:R-:W-:Y:S01]  /*8f20*/  IMAD.WIDE R6, R24, 0x2, R158 ;  /* 0x0000000218067825 */ /* 0x001fe200078e029e */
[----:B------:R-:W-:Y:S01]  /*8f30*/  PRMT R155, RZ, 0x7610, R155 ;  /* 0x00007610ff9b7816 */ /* 0x000fe2000000009b */
[----:B------:R-:W-:Y:S04]  /*8f40*/  STL.64 [R1+0x330], R28 ;  /* 0x0003301c01007387 */ /* 0x000fe80000100a00 */
[----:B------:R-:W2:Y:S01]  /*8f50*/  @!P6 LDG.E.U16 R153, desc[UR16][R6.64] ;  /* 0x000000100699e981 */ /* 0x000ea2000c1e1500 */
[----:B------:R-:W-:Y:S01]  /*8f60*/  ISETP.GE.U32.AND P6, PT, R4, 0x7fffff42, PT ;  /* 0x7fffff420400780c */ /* 0x000fe20003fc6070 */
[----:B------:R-:W-:-:S02]  /*8f70*/  VIADD R25, R67, 0xffffffc9 ;  /* 0xffffffc943197836 */ /* 0x000fc40000000000 */
[C---:B------:R-:W-:Y:S01]  /*8f80*/  IMAD R4, R162.reuse, 0x36, RZ ;  /* 0x00000036a2047824 */ /* 0x040fe200078e02ff */
[----:B------:R-:W-:Y:S01]  /*8f90*/  STL.64 [R1+0x328], R26 ;  /* 0x0003281a01007387 */ /* 0x000fe20000100a00 */
[----:B------:R-:W-:Y:S01]  /*8fa0*/  IMAD R24, R162, 0x3e, RZ ;  /* 0x0000003ea2187824 */ /* 0x000fe200078e02ff */
[----:B------:R-:W-:Y:S02]  /*8fb0*/  PRMT R150, RZ, 0x7610, R150 ;  /* 0x00007610ff967816 */ /* 0x000fe40000000096 */
[----:B------:R1:W-:Y:S01]  /*8fc0*/  STL.64 [R1+0x2b0], R8 ;  /* 0x0002b00801007387 */ /* 0x0003e20000100a00 */
[----:B------:R-:W-:-:S03]  /*8fd0*/  PRMT R149, RZ, 0x7610, R149 ;  /* 0x00007610ff957816 */ /* 0x000fc60000000095 */
[----:B------:R0:W2:Y:S04]  /*8fe0*/  @!P5 LDG.E.U16 R157, desc[UR16][R28.64] ;  /* 0x000000101c9dd981 */ /* 0x0000a8000c1e1500 */
[----:B------:R0:W2:Y:S01]  /*8ff0*/  @!P5 LDG.E.U16 R155, desc[UR16][R26.64] ;  /* 0x000000101a9bd981 */ /* 0x0000a2000c1e1500 */
[----:B------:R-:W-:-:S03]  /*9000*/  ISETP.GE.U32.AND P5, PT, R25, 0x7fffff4a, PT ;  /* 0x7fffff4a1900780c */ /* 0x000fc60003fa6070 */
[----:B------:R0:W-:Y:S01]  /*9010*/  STL.64 [R1+0x2a8], R6 ;  /* 0x0002a80601007387 */ /* 0x0001e20000100a00 */
[----:B-1----:R-:W-:-:S04]  /*9020*/  IMAD.WIDE R8, R24, 0x2, R160 ;  /* 0x0000000218087825 */ /* 0x002fc800078e02a0 */
[C---:B0-----:R-:W-:Y:S01]  /*9030*/  IMAD.WIDE R28, R4.reuse, 0x2, R160 ;  /* 0x00000002041c7825 */ /* 0x041fe200078e02a0 */
[----:B------:R0:W2:Y:S03]  /*9040*/  @!P6 LDG.E.U16 R150, desc[UR16][R8.64] ;  /* 0x000000100896e981 */ /* 0x0000a6000c1e1500 */
[----:B------:R-:W-:-:S04]  /*9050*/  IMAD.WIDE R26, R4, 0x2, R158 ;  /* 0x00000002041a7825 */ /* 0x000fc800078e029e */
[----:B------:R-:W-:-:S04]  /*9060*/  IMAD.WIDE R6, R24, 0x2, R158 ;  /* 0x0000000218067825 */ /* 0x000fc800078e029e */
[----:B------:R-:W-:Y:S01]  /*9070*/  VIADD R4, R67, 0xffffffb1 ;  /* 0xffffffb143047836 */ /* 0x000fe20000000000 */
[----:B------:R-:W2:Y:S01]  /*9080*/  @!P6 LDG.E.U16 R149, desc[UR16][R6.64] ;  /* 0x000000100695e981 */ /* 0x000ea2000c1e1500 */
[----:B------:R-:W-:Y:S02]  /*9090*/  PRMT R152, RZ, 0x7610, R152 ;  /* 0x00007610ff987816 */ /* 0x000fe40000000098 */
[----:B------:R-:W-:Y:S02]  /*90a0*/  PRMT R151, RZ, 0x7610, R151 ;  /* 0x00007610ff977816 */ /* 0x000fe40000000097 */
[----:B------:R-:W-:Y:S01]  /*90b0*/  ISETP.GE.U32.AND P6, PT, R4, 0x7fffff32, PT ;  /* 0x7fffff320400780c */ /* 0x000fe20003fc6070 */
[----:B------:R-:W-:Y:S01]  /*90c0*/  STL.64 [R1+0x230], R28 ;  /* 0x0002301c01007387 */ /* 0x000fe20000100a00 */
[C---:B------:R-:W-:Y:S02]  /*90d0*/  IMAD R4, R162.reuse, 0x46, RZ ;  /* 0x00000046a2047824 */ /* 0x040fe400078e02ff */
[----:B------:R-:W-:Y:S01]  /*90e0*/  IMAD R24, R162, 0x4e, RZ ;  /* 0x0000004ea2187824 */ /* 0x000fe200078e02ff */
[----:B------:R-:W-:Y:S01]  /*90f0*/  STL.64 [R1+0x228], R26 ;  /* 0x0002281a01007387 */ /* 0x000fe20000100a00 */
[----:B------:R-:W-:-:S02]  /*9100*/  PRMT R146, RZ, 0x7610, R146 ;  /* 0x00007610ff927816 */ /* 0x000fc40000000092 */
[----:B------:R-:W-:Y:S01]  /*9110*/  PRMT R145, RZ, 0x7610, R145 ;  /* 0x00007610ff917816 */ /* 0x000fe20000000091 */
[----:B------:R0:W-:Y:S04]  /*9120*/  STL.64 [R1+0x1b0], R8 ;  /* 0x0001b00801007387 */ /* 0x0001e80000100a00 */
[----:B------:R1:W2:Y:S04]  /*9130*/  @!P5 LDG.E.U16 R152, desc[UR16][R28.64] ;  /* 0x000000101c98d981 */ /* 0x0002a8000c1e1500 */
[----:B------:R1:W2:Y:S04]  /*9140*/  @!P5 LDG.E.U16 R151, desc[UR16][R26.64] ;  /* 0x000000101a97d981 */ /* 0x0002a8000c1e1500 */
[----:B------:R1:W-:Y:S01]  /*9150*/  STL.64 [R1+0x1a8], R6 ;  /* 0x0001a80601007387 */ /* 0x0003e20000100a00 */
[----:B0-----:R-:W-:-:S04]  /*9160*/  IMAD.WIDE R8, R24, 0x2, R160 ;  /* 0x0000000218087825 */ /* 0x001fc800078e02a0 */
[C---:B-1----:R-:W-:Y:S01]  /*9170*/  IMAD.WIDE R28, R4.reuse, 0x2, R160 ;  /* 0x00000002041c7825 */ /* 0x042fe200078e02a0 */
[----:B------:R0:W2:Y:S03]  /*9180*/  @!P6 LDG.E.U16 R146, desc[UR16][R8.64] ;  /* 0x000000100892e981 */ /* 0x0000a6000c1e1500 */
[----:B------:R-:W-:-:S04]  /*9190*/  IMAD.WIDE R26, R4, 0x2, R158 ;  /* 0x00000002041a7825 */ /* 0x000fc800078e029e */
[----:B------:R-:W-:-:S04]  /*91a0*/  IMAD.WIDE R6, R24, 0x2, R158 ;  /* 0x0000000218067825 */ /* 0x000fc800078e029e */
[----:B------:R-:W-:Y:S01]  /*91b0*/  VIADD R4, R67, 0xffffffa1 ;  /* 0xffffffa143047836 */ /* 0x000fe20000000000 */
[----:B------:R1:W2:Y:S04]  /*91c0*/  @!P6 LDG.E.U16 R145, desc[UR16][R6.64] ;  /* 0x000000100691e981 */ /* 0x0002a8000c1e1500 */
[----:B------:R-:W-:Y:S01]  /*91d0*/  ISETP.GE.U32.AND P6, PT, R4, 0x7fffff22, PT ;  /* 0x7fffff220400780c */ /* 0x000fe20003fc6070 */
[----:B------:R-:W-:Y:S01]  /*91e0*/  IMAD R4, R162, 0x56, RZ ;  /* 0x00000056a2047824 */ /* 0x000fe200078e02ff */
[----:B------:R-:W-:Y:S04]  /*91f0*/  STL.64 [R1+0x130], R28 ;  /* 0x0001301c01007387 */ /* 0x000fe80000100a00 */
[----:B------:R-:W-:Y:S04]  /*9200*/  STL.64 [R1+0x128], R26 ;  /* 0x0001281a01007387 */ /* 0x000fe80000100a00 */
[----:B------:R0:W-:Y:S04]  /*9210*/  STL.64 [R1+0xb0], R8 ;  /* 0x0000b00801007387 */ /* 0x0001e80000100a00 */
[----:B------:R1:W-:Y:S01]  /*9220*/  STL.64 [R1+0xa8], R6 ;  /* 0x0000a80601007387 */ /* 0x0003e20000100a00 */
[----:B0-----:R-:W-:-:S04]  /*9230*/  IMAD.WIDE R8, R4, 0x2, R160 ;  /* 0x0000000204087825 */ /* 0x001fc800078e02a0 */
[----:B-1----:R-:W-:Y:S01]  /*9240*/  IMAD.WIDE R6, R4, 0x2, R158 ;  /* 0x0000000204067825 */ /* 0x002fe200078e029e */
[----:B------:R-:W-:Y:S04]  /*9250*/  STL.64 [R1+0x30], R8 ;  /* 0x0000300801007387 */ /* 0x000fe80000100a00 */
[----:B------:R-:W-:Y:S04]  /*9260*/  STL.64 [R1+0x28], R6 ;  /* 0x0000280601007387 */ /* 0x000fe80000100a00 */
[----:B------:R-:W2:Y:S01]  /*9270*/  LDL.LU R126, [R1+0x6cc] ;  /* 0x0006cc00017e7983 */ /* 0x000ea20000300800 */
[----:B------:R-:W-:Y:S01]  /*9280*/  VIADD R25, R67, 0xffffffb9 ;  /* 0xffffffb943197836 */ /* 0x000fe20000000000 */
[----:B------:R-:W-:-:S02]  /*9290*/  PRMT R148, RZ, 0x7610, R148 ;  /* 0x00007610ff947816 */ /* 0x000fc40000000094 */
[----:B------:R-:W-:Y:S02]  /*92a0*/  PRMT R147, RZ, 0x7610, R147 ;  /* 0x00007610ff937816 */ /* 0x000fe40000000093 */
[----:B------:R-:W-:Y:S02]  /*92b0*/  LOP3.LUT R133, R0, 0x60, RZ, 0x3c, !PT ;  /* 0x0000006000857812 */ /* 0x000fe400078e3cff */
[----:B------:R-:W-:Y:S02]  /*92c0*/  PRMT R144, RZ, 0x7610, R144 ;  /* 0x00007610ff907816 */ /* 0x000fe40000000090 */
[----:B------:R-:W-:Y:S01]  /*92d0*/  PRMT R143, RZ, 0x7610, R143 ;  /* 0x00007610ff8f7816 */ /* 0x000fe2000000008f */
[----:B------:R-:W-:Y:S01]  /*92e0*/  VIADD R24, R67, 0xffffff99 ;  /* 0xffffff9943187836 */ /* 0x000fe20000000000 */
[----:B------:R-:W-:Y:S01]  /*92f0*/  ISETP.GE.U32.AND P5, PT, R25, 0x7fffff3a, PT ;  /* 0x7fffff3a1900780c */ /* 0x000fe20003fa6070 */
[----:B------:R-:W-:Y:S01]  /*9300*/  VIADD R25, R67, 0xffffffa9 ;  /* 0xffffffa943197836 */ /* 0x000fe20000000000 */
[----:B------:R-:W-:Y:S04]  /*9310*/  STS.U16 [R133+UR5+0x300], R38 ;  /* 0x0003002685007988 */ /* 0x000fe80008000405 */
[----:B------:R-:W-:Y:S01]  /*9320*/  STS.U16 [R133+UR5+0x8300], R37 ;  /* 0x0083002585007988 */ /* 0x000fe20008000405 */
[----:B------:R-:W-:-:S02]  /*9330*/  PRMT R142, RZ, 0x7610, R142 ;  /* 0x00007610ff8e7816 */ /* 0x000fc4000000008e */
[----:B------:R-:W-:Y:S01]  /*9340*/  PRMT R141, RZ, 0x7610, R141 ;  /* 0x00007610ff8d7816 */ /* 0x000fe2000000008d */
[----:B------:R-:W-:Y:S01]  /*9350*/  VIADD R4, R67, 0xffffff91 ;  /* 0xffffff9143047836 */ /* 0x000fe20000000000 */
[----:B------:R-:W-:Y:S02]  /*9360*/  PRMT R140, RZ, 0x7610, R140 ;  /* 0x00007610ff8c7816 */ /* 0x000fe4000000008c */
[----:B------:R-:W-:Y:S01]  /*9370*/  PRMT R139, RZ, 0x7610, R139 ;  /* 0x00007610ff8b7816 */ /* 0x000fe2000000008b */
[----:B------:R0:W3:Y:S04]  /*9380*/  @!P5 LDG.E.U16 R148, desc[UR16][R28.64] ;  /* 0x000000101c94d981 */ /* 0x0000e8000c1e1500 */
[----:B------:R-:W3:Y:S01]  /*9390*/  @!P5 LDG.E.U16 R147, desc[UR16][R26.64] ;  /* 0x000000101a93d981 */ /* 0x000ee2000c1e1500 */
[----:B------:R-:W-:-:S03]  /*93a0*/  ISETP.GE.U32.AND P5, PT, R25, 0x7fffff2a, PT ;  /* 0x7fffff2a1900780c */ /* 0x000fc60003fa6070 */
[----:B------:R-:W-:Y:S04]  /*93b0*/  STS.U16 [R133+UR5+0x700], R36 ;  /* 0x0007002485007988 */ /* 0x000fe80008000405 */
[----:B------:R-:W-:Y:S04]  /*93c0*/  STS.U16 [R133+UR5+0x8700], R35 ;  /* 0x0087002385007988 */ /* 0x000fe80008000405 */
[----:B------:R-:W-:Y:S04]  /*93d0*/  STS.U16 [R133+UR5+0xb00], R41 ;  /* 0x000b002985007988 */ /* 0x000fe80008000405 */
[----:B------:R1:W-:Y:S04]  /*93e0*/  STS.U16 [R133+UR5+0x8b00], R40 ;  /* 0x008b002885007988 */ /* 0x0003e80008000405 */
[----:B------:R0:W3:Y:S04]  /*93f0*/  @!P5 LDG.E.U16 R144, desc[UR16][R8.64] ;  /* 0x000000100890d981 */ /* 0x0000e8000c1e1500 */
[----:B------:R0:W3:Y:S01]  /*9400*/  @!P5 LDG.E.U16 R143, desc[UR16][R6.64] ;  /* 0x00000010068fd981 */ /* 0x0000e2000c1e1500 */
[----:B-1----:R-:W-:Y:S01]  /*9410*/  IMAD R40, R162, 0x5e, RZ ;  /* 0x0000005ea2287824 */ /* 0x002fe200078e02ff */
[----:B------:R-:W-:Y:S01]  /*9420*/  ISETP.GE.U32.AND P5, PT, R24, 0x7fffff1a, PT ;  /* 0x7fffff1a1800780c */ /* 0x000fe20003fa6070 */
[----:B------:R-:W-:Y:S01]  /*9430*/  IMAD R36, R162, 0x66, RZ ;  /* 0x00000066a2247824 */ /* 0x000fe200078e02ff */
[----:B------:R-:W-:Y:S01]  /*9440*/  PRMT R138, RZ, 0x7610, R138 ;  /* 0x00007610ff8a7816 */ /* 0x000fe2000000008a */
[C---:B------:R-:W-:Y:S01]  /*9450*/  IMAD.WIDE R42, R40.reuse, 0x2, R160 ;  /* 0x00000002282a7825 */ /* 0x040fe200078e02a0 */
[----:B----4-:R-:W-:Y:S01]  /*9460*/  PRMT R137, RZ, 0x7610, R137 ;  /* 0x00007610ff897816 */ /* 0x010fe20000000089 */
[----:B------:R-:W4:Y:S02]  /*9470*/  LDL.LU R115, [R1+0x6d0] ;  /* 0x0006d00001737983 */ /* 0x000f240000300800 */
[----:B------:R-:W-:-:S02]  /*9480*/  IMAD.WIDE R40, R40, 0x2, R158 ;  /* 0x0000000228287825 */ /* 0x000fc400078e029e */
[----:B------:R1:W-:Y:S02]  /*9490*/  STS.U16 [R133+UR5+0xf00], R39 ;  /* 0x000f002785007988 */ /* 0x0003e40008000405 */
[----:B------:R-:W-:Y:S02]  /*94a0*/  VIADD R24, R67, 0xffffff89 ;  /* 0xffffff8943187836 */ /* 0x000fe40000000000 */
[----:B------:R-:W3:Y:S04]  /*94b0*/  @!P6 LDG.E.U16 R142, desc[UR16][R42.64] ;  /* 0x000000102a8ee981 */ /* 0x000ee8000c1e1500 */
[----:B------:R-:W3:Y:S01]  /*94c0*/  @!P6 LDG.E.U16 R141, desc[UR16][R40.64] ;  /* 0x00000010288de981 */ /* 0x000ee2000c1e1500 */
[----:B------:R-:W-:Y:S01]  /*94d0*/  ISETP.GE.U32.AND P6, PT, R4, 0x7fffff12, PT ;  /* 0x7fffff120400780c */ /* 0x000fe20003fc6070 */
[C---:B-1----:R-:W-:Y:S01]  /*94e0*/  IMAD.WIDE R38, R36.reuse, 0x2, R160 ;  /* 0x0000000224267825 */ /* 0x042fe200078e02a0 */
[----:B------:R-:W-:Y:S01]  /*94f0*/  PRMT R136, RZ, 0x7610, R136 ;  /* 0x00007610ff887816 */ /* 0x000fe20000000088 */
[----:B------:R-:W3:Y:S02]  /*9500*/  LDL.LU R111, [R1+0x6d4] ;  /* 0x0006d400016f7983 */ /* 0x000ee40000300800 */
[----:B------:R-:W-:-:S02]  /*9510*/  IMAD.WIDE R36, R36, 0x2, R158 ;  /* 0x0000000224247825 */ /* 0x000fc400078e029e */
[----:B------:R-:W3:Y:S02]  /*9520*/  @!P5 LDG.E.U16 R140, desc[UR16][R38.64] ;  /* 0x00000010268cd981 */ /* 0x000ee4000c1e1500 */
[----:B------:R-:W-:Y:S02]  /*9530*/  IMAD R32, R162, 0x6e, RZ ;  /* 0x0000006ea2207824 */ /* 0x000fe400078e02ff */
[----:B------:R-:W3:Y:S01]  /*9540*/  @!P5 LDG.E.U16 R139, desc[UR16][R36.64] ;  /* 0x00000010248bd981 */ /* 0x000ee2000c1e1500 */
[----:B------:R-:W-:Y:S01]  /*9550*/  ISETP.GE.U32.AND P5, PT, R24, 0x7fffff0a, PT ;  /* 0x7fffff0a1800780c */ /* 0x000fe20003fa6070 */
[C---:B------:R-:W-:Y:S01]  /*9560*/  IMAD.WIDE R34, R32.reuse, 0x2, R160 ;  /* 0x0000000220227825 */ /* 0x040fe200078e02a0 */
[----:B------:R-:W-:Y:S01]  /*9570*/  PRMT R135, RZ, 0x7610, R135 ;  /* 0x00007610ff877816 */ /* 0x000fe20000000087 */
[----:B------:R-:W3:Y:S02]  /*9580*/  LDL.LU R117, [R1+0x6d8] ;  /* 0x0006d80001757983 */ /* 0x000ee40000300800 */
[----:B------:R-:W-:-:S02]  /*9590*/  IMAD.WIDE R32, R32, 0x2, R158 ;  /* 0x0000000220207825 */ /* 0x000fc400078e029e */
[----:B------:R-:W3:Y:S02]  /*95a0*/  @!P6 LDG.E.U16 R138, desc[UR16][R34.64] ;  /* 0x00000010228ae981 */ /* 0x000ee4000c1e1500 */
[----:B------:R-:W-:Y:S02]  /*95b0*/  VIADD R4, R67, 0xffffff81 ;  /* 0xffffff8143047836 */ /* 0x000fe40000000000 */
[----:B0-----:R-:W-:Y:S01]  /*95c0*/  IMAD R28, R162, 0x76, RZ ;  /* 0x00000076a21c7824 */ /* 0x001fe200078e02ff */
[----:B------:R-:W3:Y:S02]  /*95d0*/  @!P6 LDG.E.U16 R137, desc[UR16][R32.64] ;  /* 0x000000102089e981 */ /* 0x000ee4000c1e1500 */
[----:B------:R-:W-:Y:S01]  /*95e0*/  ISETP.GE.U32.AND P6, PT, R4, 0x7fffff02, PT ;  /* 0x7fffff020400780c */ /* 0x000fe20003fc6070 */
[C---:B------:R-:W-:Y:S01]  /*95f0*/  IMAD.WIDE R30, R28.reuse, 0x2, R160 ;  /* 0x000000021c1e7825 */ /* 0x040fe200078e02a0 */
[----:B------:R-:W-:Y:S01]  /*9600*/  PRMT R129, RZ, 0x7610, R129 ;  /* 0x00007610ff817816 */ /* 0x000fe20000000081 */
[----:B------:R-:W3:Y:S02]  /*9610*/  LDL.LU R119, [R1+0x6dc] ;  /* 0x0006dc0001777983 */ /* 0x000ee40000300800 */
[----:B------:R-:W-:-:S02]  /*9620*/  IMAD.WIDE R28, R28, 0x2, R158 ;  /* 0x000000021c1c7825 */ /* 0x000fc400078e029e */
[----:B------:R-:W3:Y:S02]  /*9630*/  @!P5 LDG.E.U16 R136, desc[UR16][R30.64] ;  /* 0x000000101e88d981 */ /* 0x000ee4000c1e1500 */
[----:B------:R-:W-:Y:S02]  /*9640*/  VIADD R4, R67, 0xffffffe8 ;  /* 0xffffffe843047836 */ /* 0x000fe40000000000 */
[----:B------:R-:W3:Y:S03]  /*9650*/  @!P5 LDG.E.U16 R135, desc[UR16][R28.64] ;  /* 0x000000101c87d981 */ /* 0x000ee6000c1e1500 */
[----:B------:R-:W-:Y:S01]  /*9660*/  ISETP.GE.U32.AND P5, PT, R4, 0x7fffff69, PT ;  /* 0x7fffff690400780c */ /* 0x000fe20003fa6070 */
[C---:B------:R-:W-:Y:S01]  /*9670*/  IMAD R4, R162.reuse, 0xf, RZ ;  /* 0x0000000fa2047824 */ /* 0x040fe200078e02ff */
[----:B------:R-:W3:Y:S01]  /*9680*/  LDL.LU R121, [R1+0x6e0] ;  /* 0x0006e00001797983 */ /* 0x000ee20000300800 */
[----:B------:R-:W-:-:S02]  /*9690*/  IMAD R70, R162, 0x17, RZ ;  /* 0x00000017a2467824 */ /* 0x000fc400078e02ff */
[C---:B------:R-:W-:Y:S01]  /*96a0*/  IMAD.WIDE R80, R4.reuse, 0x2, R160 ;  /* 0x0000000204507825 */ /* 0x040fe200078e02a0 */
[----:B------:R-:W-:Y:S01]  /*96b0*/  PRMT R128, RZ, 0x7610, R128 ;  /* 0x00007610ff807816 */ /* 0x000fe20000000080 */
[----:B------:R-:W3:Y:S02]  /*96c0*/  LDL.LU R122, [R1+0x6e4] ;  /* 0x0006e400017a7983 */ /* 0x000ee40000300800 */
[----:B------:R-:W-:Y:S01]  /*96d0*/  IMAD.WIDE R8, R4, 0x2, R158 ;  /* 0x0000000204087825 */ /* 0x000fe200078e029e */
[----:B------:R-:W-:Y:S01]  /*96e0*/  PRMT R118, RZ, 0x7610, R118 ;  /* 0x00007610ff767816 */ /* 0x000fe20000000076 */
[----:B------:R0:W-:Y:S02]  /*96f0*/  STL.64 [R1+0x4a0], R80 ;  /* 0x0004a05001007387 */ /* 0x0001e40000100a00 */
[C---:B------:R-:W-:Y:S02]  /*9700*/  IMAD.WIDE R6, R70.reuse, 0x2, R160 ;  /* 0x0000000246067825 */ /* 0x040fe400078e02a0 */
[----:B------:R0:W3:Y:S04]  /*9710*/  @!P4 LDG.E.U16 R129, desc[UR16][R80.64] ;  /* 0x000000105081c981 */ /* 0x0000e8000c1e1500 */
[----:B------:R1:W-:Y:S04]  /*9720*/  STL.64 [R1+0x498], R8 ;  /* 0x0004980801007387 */ /* 0x0003e80000100a00 */
[----:B------:R-:W3:Y:S01]  /*9730*/  LDL.LU R124, [R1+0x6e8] ;  /* 0x0006e800017c7983 */ /* 0x000ee20000300800 */
[----:B0-----:R-:W-:-:S03]  /*9740*/  IMAD.WIDE R80, R70, 0x2, R158 ;  /* 0x0000000246507825 */ /* 0x001fc600078e029e */
[----:B------:R0:W-:Y:S04]  /*9750*/  STL.64 [R1+0x420], R6 ;  /* 0x0004200601007387 */ /* 0x0001e80000100a00 */
[----:B------:R-:W3:Y:S04]  /*9760*/  @!P4 LDG.E.U16 R128, desc[UR16][R8.64] ;  /* 0x000000100880c981 */ /* 0x000ee8000c1e1500 */
[----:B------:R-:W3:Y:S04]  /*9770*/  @!P5 LDG.E.U16 R118, desc[UR16][R6.64] ;  /* 0x000000100676d981 */ /* 0x000ee8000c1e1500 */
[----:B-1----:R-:W3:Y:S04]  /*9780*/  LDL.LU.64 R8, [R1+0xf80] ;  /* 0x000f800001087983 */ /* 0x002ee80000300a00 */
[----:B------:R1:W-:Y:S01]  /*9790*/  STL.64 [R1+0x418], R80 ;  /* 0x0004185001007387 */ /* 0x0003e20000100a00 */
[----:B--2---:R-:W-:-:S03]  /*97a0*/  ISETP.GE.AND P4, PT, R126, RZ, PT ;  /* 0x000000ff7e00720c */ /* 0x004fc60003f86270 */
[----:B------:R-:W2:Y:S04]  /*97b0*/  LDL.LU R126, [R1+0x6ec] ;  /* 0x0006ec00017e7983 */ /* 0x000ea80000300800 */
[----:B0-----:R-:W2:Y:S04]  /*97c0*/  LDL.LU.64 R6, [R1+0xf78] ;  /* 0x000f780001067983 */ /* 0x001ea80000300a00 */
[----:B------:R-:W2:Y:S04]  /*97d0*/  LDL.LU R113, [R1+0x6f8] ;  /* 0x0006f80001717983 */ /* 0x000ea80000300800 */
[----:B------:R-:W2:Y:S01]  /*97e0*/  LDL.LU R76, [R1+0x11c] ;  /* 0x00011c00014c7983 */ /* 0x000ea20000300800 */
[----:B------:R-:W-:-:S06]  /*97f0*/  PRMT R127, RZ, 0x7610, R127 ;  /* 0x00007610ff7f7816 */ /* 0x000fcc000000007f */
[----:B------:R0:W3:Y:S01]  /*9800*/  @!P5 LDG.E.U16 R127, desc[UR16][R80.64] ;  /* 0x00000010507fd981 */ /* 0x0000e2000c1e1500 */
[----:B----4-:R-:W-:-:S03]  /*9810*/  ISETP.GE.AND P5, PT, R115, RZ, PT ;  /* 0x000000ff7300720c */ /* 0x010fc60003fa6270 */
[----:B------:R-:W4:Y:S04]  /*9820*/  LDL.LU R115, [R1+0x6fc] ;  /* 0x0006fc0001737983 */ /* 0x000f280000300800 */
[----:B------:R-:W4:Y:S01]  /*9830*/  LDL.LU R83, [R1+0x118] ;  /* 0x0001180001537983 */ /* 0x000f220000300800 */
[----:B--2---:R-:W-:Y:S01]  /*9840*/  @!P1 IMAD.MOV R76, RZ, RZ, -R76 ;  /* 0x000000ffff4c9224 */ /* 0x004fe200078e0a4c */
[----:B---3--:R-:W-:Y:S02]  /*9850*/  ISETP.GE.AND P1, PT, R117, RZ, PT ;  /* 0x000000ff7500720c */ /* 0x008fe40003f26270 */
[----:B------:R-:W2:Y:S04]  /*9860*/  LDL.LU R117, [R1+0x700] ;  /* 0x0007000001757983 */ /* 0x000ea80000300800 */
[----:B-1----:R-:W0:Y:S01]  /*9870*/  LDL.LU R81, [R1+0xa4] ;  /* 0x0000a40001517983 */ /* 0x002e220000300800 */
[----:B----4-:R-:W-:Y:S01]  /*9880*/  @!P3 IMAD.MOV R83, RZ, RZ, -R83 ;  /* 0x000000ffff53b224 */ /* 0x010fe200078e0a53 */
[----:B------:R-:W-:-:S02]  /*9890*/  ISETP.GE.AND P3, PT, R119, RZ, PT ;  /* 0x000000ff7700720c */ /* 0x000fc40003f66270 */
[----:B------:R-:W3:Y:S04]  /*98a0*/  LDL.LU R119, [R1+0x704] ;  /* 0x0007040001777983 */ /* 0x000ee80000300800 */
[----:B------:R-:W4:Y:S04]  /*98b0*/  LDL.LU R80, [R1+0xa0] ;  /* 0x0000a00001507983 */ /* 0x000f280000300800 */
[----:B------:R-:W2:Y:S01]  /*98c0*/  LDL.LU R78, [R1+0x9c] ;  /* 0x00009c00014e7983 */ /* 0x000ea20000300800 */
[----:B0-----:R-:W-:Y:S01]  /*98d0*/  @!P4 IMAD.MOV R81, RZ, RZ, -R81 ;  /* 0x000000ffff51c224 */ /* 0x001fe200078e0a51 */
[----:B------:R-:W-:-:S02]  /*98e0*/  ISETP.GE.AND P4, PT, R121, RZ, PT ;  /* 0x000000ff7900720c */ /* 0x000fc40003f86270 */
[----:B------:R-:W3:Y:S04]  /*98f0*/  LDL.LU R121, [R1+0x708] ;  /* 0x0007080001797983 */ /* 0x000ee80000300800 */
[----:B------:R-:W3:Y:S01]  /*9900*/  LDL.LU R74, [R1+0x98] ;  /* 0x00009800014a7983 */ /* 0x000ee20000300800 */
[----:B------:R-:W-:-:S04]  /*9910*/  IMAD.MOV.U32 R125, RZ, RZ, R5 ;  /* 0x000000ffff7d7224 */ /* 0x000fc800078e0005 */
[----:B------:R-:W-:Y:S01]  /*9920*/  @!P0 IMAD.MOV R125, RZ, RZ, -R125 ;  /* 0x000000ffff7d8224 */ /* 0x000fe200078e0a7d */
[----:B------:R-:W-:Y:S01]  /*9930*/  ISETP.GE.AND P0, PT, R111, RZ, PT ;  /* 0x000000ff6f00720c */ /* 0x000fe20003f06270 */
[----:B----4-:R-:W-:Y:S01]  /*9940*/  @!P5 IMAD.MOV R80, RZ, RZ, -R80 ;  /* 0x000000ffff50d224 */ /* 0x010fe200078e0a50 */
[----:B------:R-:W-:Y:S02]  /*9950*/  ISETP.GE.AND P5, PT, R122, RZ, PT ;  /* 0x000000ff7a00720c */ /* 0x000fe40003fa6270 */
[----:B------:R-:W4:Y:S09]  /*9960*/  LDL.LU R122, [R1+0x70c] ;  /* 0x00070c00017a7983 */ /* 0x000f320000300800 */
[----:B--2---:R-:W-:Y:S01]  /*9970*/  @!P0 IMAD.MOV R78, RZ, RZ, -R78 ;  /* 0x000000ffff4e8224 */ /* 0x004fe200078e0a4e */
[----:B------:R-:W-:Y:S01]  /*9980*/  ISETP.GE.AND P0, PT, R124, RZ, PT ;  /* 0x000000ff7c00720c */ /* 0x000fe20003f06270 */
[----:B------:R-:W2:Y:S04]  /*9990*/  LDL.LU R72, [R1+0x24] ;  /* 0x0000240001487983 */ /* 0x000ea80000300800 */
[----:B------:R-:W4:Y:S04]  /*99a0*/  LDL.LU R124, [R1+0x710] ;  /* 0x00071000017c7983 */ /* 0x000f280000300800 */
[----:B------:R-:W4:Y:S01]  /*99b0*/  LDL.LU R70, [R1+0x20] ;  /* 0x0000200001467983 */ /* 0x000f220000300800 */
[----:B---3--:R-:W-:Y:S01]  /*99c0*/  @!P1 IMAD.MOV R74, RZ, RZ, -R74 ;  /* 0x000000ffff4a9224 */ /* 0x008fe200078e0a4a */
[----:B------:R-:W-:-:S02]  /*99d0*/  ISETP.GE.AND P1, PT, R126, RZ, PT ;  /* 0x000000ff7e00720c */ /* 0x000fc40003f26270 */
[----:B------:R-:W3:Y:S04]  /*99e0*/  LDL.LU R126, [R1+0x714] ;  /* 0x00071400017e7983 */ /* 0x000ee80000300800 */
[----:B------:R-:W3:Y:S04]  /*99f0*/  LDL.LU R5, [R1+0x1c] ;  /* 0x00001c0001057983 */ /* 0x000ee80000300800 */
[----:B------:R-:W3:Y:S04]  /*9a00*/  LDL.LU R107, [R1+0x718] ;  /* 0x00071800016b7983 */ /* 0x000ee80000300800 */
[----:B------:R-:W3:Y:S04]  /*9a10*/  LDL.LU R4, [R1+0x18] ;  /* 0x0000180001047983 */ /* 0x000ee80000300800 */
[----:B------:R-:W3:Y:S04]  /*9a20*/  LDL.LU R109, [R1+0x71c] ;  /* 0x00071c00016d7983 */ /* 0x000ee80000300800 */
[----:B------:R-:W3:Y:S01]  /*9a30*/  LDL.LU R111, [R1+0x720] ;  /* 0x00072000016f7983 */ /* 0x000ee20000300800 */
[----:B------:R-:W-:Y:S01]  /*9a40*/  @!P1 IMAD.MOV R165, RZ, RZ, -R165 ;  /* 0x000000ffffa59224 */ /* 0x000fe200078e0aa5 */
[----:B------:R-:W-:Y:S01]  /*9a50*/  ISETP.GE.AND P1, PT, R121, RZ, PT ;  /* 0x000000ff7900720c */ /* 0x000fe20003f26270 */
[----:B--2---:R-:W-:Y:S01]  /*9a60*/  @!P3 IMAD.MOV R72, RZ, RZ, -R72 ;  /* 0x000000ffff48b224 */ /* 0x004fe200078e0a48 */
[----:B------:R-:W-:-:S02]  /*9a70*/  ISETP.GE.AND P3, PT, R113, RZ, PT ;  /* 0x000000ff7100720c */ /* 0x000fc40003f66270 */
[----:B------:R-:W2:Y:S01]  /*9a80*/  LDL.LU R113, [R1+0x724] ;  /* 0x0007240001717983 */ /* 0x000ea20000300800 */
[----:B----4-:R-:W-:Y:S01]  /*9a90*/  @!P4 IMAD.MOV R70, RZ, RZ, -R70 ;  /* 0x000000ffff46c224 */ /* 0x010fe200078e0a46 */
[----:B------:R-:W-:Y:S02]  /*9aa0*/  ISETP.GE.AND P4, PT, R115, RZ, PT ;  /* 0x000000ff7300720c */ /* 0x000fe40003f86270 */
[----:B------:R-:W4:Y:S07]  /*9ab0*/  LDL.LU R115, [R1+0x728] ;  /* 0x0007280001737983 */ /* 0x000f2e0000300800 */
[----:B------:R-:W-:Y:S01]  /*9ac0*/  @!P3 IMAD.MOV R164, RZ, RZ, -R164 ;  /* 0x000000ffffa4b224 */ /* 0x000fe200078e0aa4 */
[----:B------:R-:W-:-:S03]  /*9ad0*/  ISETP.GE.AND P3, PT, R122, RZ, PT ;  /* 0x000000ff7a00720c */ /* 0x000fc60003f66270 */
[----:B------:R-:W-:Y:S01]  /*9ae0*/  @!P4 IMAD.MOV R23, RZ, RZ, -R23 ;  /* 0x000000ffff17c224 */ /* 0x000fe200078e0a17 */
[----:B------:R-:W-:Y:S01]  /*9af0*/  ISETP.GE.AND P4, PT, R124, RZ, PT ;  /* 0x000000ff7c00720c */ /* 0x000fe20003f86270 */
[----:B------:R-:W-:Y:S01]  /*9b00*/  IMAD R24, R162, 0x7e, RZ ;  /* 0x0000007ea2187824 */ /* 0x000fe200078e02ff */
[----:B------:R-:W-:Y:S02]  /*9b10*/  PRMT R134, RZ, 0x7610, R134 ;  /* 0x00007610ff867816 */ /* 0x000fe40000000086 */
[----:B------:R-:W-:Y:S01]  /*9b20*/  PRMT R132, RZ, 0x7610, R132 ;  /* 0x00007610ff847816 */ /* 0x000fe20000000084 */
[----:B------:R-:W-:-:S04]  /*9b30*/  IMAD.WIDE R26, R24, 0x2, R160 ;  /* 0x00000002181a7825 */ /* 0x000fc800078e02a0 */
[----:B------:R-:W-:Y:S01]  /*9b40*/  IMAD.WIDE R24, R24, 0x2, R158 ;  /* 0x0000000218187825 */ /* 0x000fe200078e029e */
[----:B------:R-:W4:Y:S04]  /*9b50*/  @!P6 LDG.E.U16 R134, desc[UR16][R26.64] ;  /* 0x000000101a86e981 */ /* 0x000f28000c1e1500 */
[----:B------:R-:W4:Y:S01]  /*9b60*/  @!P6 LDG.E.U16 R132, desc[UR16][R24.64] ;  /* 0x000000101884e981 */ /* 0x000f22000c1e1500 */
[----:B---3--:R-:W-:Y:S02]  /*9b70*/  @!P5 IADD3 R5, PT, PT, -R5, RZ, RZ ;  /* 0x000000ff0505d210 */ /* 0x008fe40007ffe1ff */
[----:B------:R-:W-:Y:S02]  /*9b80*/  ISETP.GE.AND P5, PT, R117, RZ, PT ;  /* 0x000000ff7500720c */ /* 0x000fe40003fa6270 */
[----:B------:R-:W3:Y:S01]  /*9b90*/  LDL.LU R117, [R1+0x72c] ;  /* 0x00072c0001757983 */ /* 0x000ee20000300800 */
[----:B------:R-:W-:Y:S01]  /*9ba0*/  @!P0 IMAD.MOV R4, RZ, RZ, -R4 ;  /* 0x000000ffff048224 */ /* 0x000fe200078e0a04 */
[----:B------:R-:W-:-:S02]  /*9bb0*/  ISETP.GE.AND P0, PT, R119, RZ, PT ;  /* 0x000000ff7700720c */ /* 0x000fc40003f06270 */
[----:B------:R-:W3:Y:S04]  /*9bc0*/  LDL.LU R119, [R1+0x730] ;  /* 0x0007300001777983 */ /* 0x000ee80000300800 */
[----:B------:R-:W3:Y:S03]  /*9bd0*/  LDL.LU R121, [R1+0x734] ;  /* 0x0007340001797983 */ /* 0x000ee60000300800 */
[----:B------:R-:W-:Y:S01]  /*9be0*/  @!P5 IMAD.MOV R22, RZ, RZ, -R22 ;  /* 0x000000ffff16d224 */ /* 0x000fe200078e0a16 */
[----:B------:R-:W-:Y:S01]  /*9bf0*/  ISETP.GE.AND P5, PT, R126, RZ, PT ;  /* 0x000000ff7e00720c */ /* 0x000fe20003fa6270 */
[----:B------:R-:W3:Y:S04]  /*9c00*/  LDL.LU R122, [R1+0x740] ;  /* 0x00074000017a7983 */ /* 0x000ee80000300800 */
[----:B------:R-:W3:Y:S04]  /*9c10*/  LDL.LU R124, [R1+0x73c] ;  /* 0x00073c00017c7983 */ /* 0x000ee80000300800 */
[----:B------:R-:W3:Y:S01]  /*9c20*/  LDL.LU R126, [R1+0x738] ;  /* 0x00073800017e7983 */ /* 0x000ee20000300800 */
[----:B------:R-:W-:Y:S01]  /*9c30*/  @!P0 IMAD.MOV R21, RZ, RZ, -R21 ;  /* 0x000000ffff158224 */ /* 0x000fe200078e0a15 */
[----:B------:R-:W-:Y:S01]  /*9c40*/  ISETP.GE.AND P0, PT, R107, RZ, PT ;  /* 0x000000ff6b00720c */ /* 0x000fe20003f06270 */
[----:B------:R-:W-:Y:S01]  /*9c50*/  @!P3 IMAD.MOV R19, RZ, RZ, -R19 ;  /* 0x000000ffff13b224 */ /* 0x000fe200078e0a13 */
[----:B------:R-:W-:Y:S01]  /*9c60*/  ISETP.GE.AND P3, PT, R111, RZ, PT ;  /* 0x000000ff6f00720c */ /* 0x000fe20003f66270 */
[----:B------:R-:W-:Y:S01]  /*9c70*/  @!P1 IMAD.MOV R20, RZ, RZ, -R20 ;  /* 0x000000ffff149224 */ /* 0x000fe200078e0a14 */
[----:B------:R-:W-:Y:S01]  /*9c80*/  ISETP.GE.AND P1, PT, R109, RZ, PT ;  /* 0x000000ff6d00720c */ /* 0x000fe20003f26270 */
[----:B------:R-:W-:-:S02]  /*9c90*/  @!P4 IMAD.MOV R18, RZ, RZ, -R18 ;  /* 0x000000ffff12c224 */ /* 0x000fc400078e0a12 */
[----:B------:R-:W-:-:S06]  /*9ca0*/  @!P5 IMAD.MOV R17, RZ, RZ, -R17 ;  /* 0x000000ffff11d224 */ /* 0x000fcc00078e0a11 */
[----:B------:R-:W-:Y:S02]  /*9cb0*/  @!P0 IMAD.MOV R16, RZ, RZ, -R16 ;  /* 0x000000ffff108224 */ /* 0x000fe400078e0a10 */
[----:B------:R-:W-:Y:S01]  /*9cc0*/  @!P3 IMAD.MOV R14, RZ, RZ, -R14 ;  /* 0x000000ffff0eb224 */ /* 0x000fe200078e0a0e */
[----:B--2---:R-:W-:Y:S02]  /*9cd0*/  ISETP.GE.AND P4, PT, R113, RZ, PT ;  /* 0x000000ff7100720c */ /* 0x004fe40003f86270 */
[----:B----4-:R-:W-:Y:S01]  /*9ce0*/  ISETP.GE.AND P5, PT, R115, RZ, PT ;  /* 0x000000ff7300720c */ /* 0x010fe20003fa6270 */
[----:B------:R-:W-:Y:S02]  /*9cf0*/  @!P1 IMAD.MOV R15, RZ, RZ, -R15 ;  /* 0x000000ffff0f9224 */ /* 0x000fe400078e0a0f */
[----:B------:R-:W-:-:S08]  /*9d00*/  VIADD R89, R67, 0xffffffe0 ;  /* 0xffffffe043597836 */ /* 0x000fd00000000000 */
[----:B------:R-:W-:Y:S02]  /*9d10*/  @!P4 IMAD.MOV R13, RZ, RZ, -R13 ;  /* 0x000000ffff0dc224 */ /* 0x000fe400078e0a0d */
[----:B------:R-:W-:Y:S01]  /*9d20*/  VIADD R87, R67, 0xffffffd8 ;  /* 0xffffffd843577836 */ /* 0x000fe20000000000 */
[----:B------:R-:W-:Y:S01]  /*9d30*/  ISETP.GE.U32.AND P6, PT, R89, 0x7fffff61, PT ;  /* 0x7fffff615900780c */ /* 0x000fe20003fc6070 */
[----:B------:R-:W-:Y:S02]  /*9d40*/  @!P5 IMAD.MOV R12, RZ, RZ, -R12 ;  /* 0x000000ffff0cd224 */ /* 0x000fe400078e0a0c */
[----:B------:R-:W-:Y:S01]  /*9d50*/  IMAD R99, R162, 0x1f, RZ ;  /* 0x0000001fa2637824 */ /* 0x000fe200078e02ff */
        /* <DEDUP_REMOVED lines=26> */
[----:B---3--:R-:W-:-:S02]  /*9f00*/  ISETP.GE.AND P0, PT, R117, RZ, PT ;  /* 0x000000ff7500720c */ /* 0x008fc40003f06270 */
[----:B------:R-:W-:Y:S02]  /*9f10*/  ISETP.GE.AND P3, PT, R121, RZ, PT ;  /* 0x000000ff7900720c */ /* 0x000fe40003f66270 */
[----:B------:R-:W-:-:S09]  /*9f20*/  ISETP.GE.AND P1, PT, R119, RZ, PT ;  /* 0x000000ff7700720c */ /* 0x000fd20003f26270 */
[----:B------:R-:W-:Y:S01]  /*9f30*/  @!P0 IMAD.MOV R11, RZ, RZ, -R11 ;  /* 0x000000ffff0b8224 */ /* 0x000fe200078e0a0b */
[----:B------:R-:W-:Y:S02]  /*9f40*/  ISETP.GE.AND P4, PT, R122, RZ, PT ;  /* 0x000000ff7a00720c */ /* 0x000fe40003f86270 */
[----:B------:R-:W-:Y:S02]  /*9f50*/  ISETP.GE.AND P5, PT, R124, RZ, PT ;  /* 0x000000ff7c00720c */ /* 0x000fe40003fa6270 */
[----:B------:R-:W-:Y:S02]  /*9f60*/  ISETP.GE.AND P0, PT, R126, RZ, PT ;  /* 0x000000ff7e00720c */ /* 0x000fe40003f06270 */
[----:B------:R-:W-:Y:S02]  /*9f70*/  @!P3 IADD3 R9, PT, PT, -R9, RZ, RZ ;  /* 0x000000ff0909b210 */ /* 0x000fe40007ffe1ff */
[----:B------:R-:W-:Y:S02]  /*9f80*/  ISETP.NE.AND P3, PT, R3, RZ, PT ;  /* 0x000000ff0300720c */ /* 0x000fe40003f65270 */
[----:B------:R-:W-:Y:S01]  /*9f90*/  LOP3.LUT R3, RZ, R3, RZ, 0x33, !PT ;  /* 0x00000003ff037212 */ /* 0x000fe200078e33ff */
[----:B------:R-:W-:Y:S01]  /*9fa0*/  @!P1 IMAD.MOV R10, RZ, RZ, -R10 ;  /* 0x000000ffff0a9224 */ /* 0x000fe200078e0a0a */
[----:B------:R-:W-:-:S02]  /*9fb0*/  ISETP.GE.U32.AND P1, PT, R87, 0x7fffff59, PT ;  /* 0x7fffff595700780c */ /* 0x000fc40003f26070 */
[C---:B------:R-:W-:Y:S02]  /*9fc0*/  SEL R109, R3.reuse, R78, !P3 ;  /* 0x0000004e036d7207 */ /* 0x040fe40005800000 */
[C---:B------:R-:W-:Y:S02]  /*9fd0*/  SEL R78, R3.reuse, R5, !P3 ;  /* 0x00000005034e7207 */ /* 0x040fe40005800000 */
[----:B------:R-:W-:Y:S01]  /*9fe0*/  SEL R87, R3, R4, !P3 ;  /* 0x0000000403577207 */ /* 0x000fe20005800000 */
[----:B------:R-:W-:Y:S01]  /*9ff0*/  IMAD.WIDE R4, R99, 0x2, R160 ;  /* 0x0000000263047825 */ /* 0x000fe200078e02a0 */
[C---:B------:R-:W-:Y:S02]  /*a000*/  SEL R126, R3.reuse, R85, !P3 ;  /* 0x00000055037e7207 */ /* 0x040fe40005800000 */
[C---:B------:R-:W-:Y:S01]  /*a010*/  SEL R85, R3.reuse, R83, !P3 ;  /* 0x0000005303557207 */ /* 0x040fe20005800000 */
[----:B------:R-:W-:Y:S01]  /*a020*/  @!P4 IMAD.MOV R8, RZ, RZ, -R8 ;  /* 0x000000ffff08c224 */ /* 0x000fe200078e0a08 */
[C---:B------:R-:W-:Y:S01]  /*a030*/  SEL R83, R3.reuse, R11, !P3 ;  /* 0x0000000b03537207 */ /* 0x040fe20005800000 */
[----:B------:R-:W-:Y:S01]  /*a040*/  @!P5 IMAD.MOV R7, RZ, RZ, -R7 ;  /* 0x000000ffff07d224 */ /* 0x000fe200078e0a07 */
[C---:B------:R-:W-:Y:S01]  /*a050*/  SEL R91, R3.reuse, R10, !P3 ;  /* 0x0000000a035b7207 */ /* 0x040fe20005800000 */
[----:B------:R-:W-:Y:S01]  /*a060*/  @!P0 IMAD.MOV R6, RZ, RZ, -R6 ;  /* 0x000000ffff068224 */ /* 0x000fe200078e0a06 */
[----:B------:R-:W-:Y:S01]  /*a070*/  SEL R103, R3, R164, !P3 ;  /* 0x000000a403677207 */ /* 0x000fe20005800000 */
[----:B------:R-:W-:Y:S01]  /*a080*/  IMAD.WIDE R10, R99, 0x2, R158 ;  /* 0x00000002630a7825 */ /* 0x000fe200078e029e */
[C---:B------:R-:W-:Y:S01]  /*a090*/  SEL R95, R3.reuse, R165, !P3 ;  /* 0x000000a5035f7207 */ /* 0x040fe20005800000 */
[----:B------:R0:W-:Y:S01]  /*a0a0*/  STL.64 [R1+0x3a0], R4 ;  /* 0x0003a00401007387 */ /* 0x0001e20000100a00 */
[----:B------:R-:W-:Y:S01]  /*a0b0*/  SEL R93, R3, R81, !P3 ;  /* 0x00000051035d7207 */ /* 0x000fe20005800000 */
[----:B------:R-:W-:Y:S01]  /*a0c0*/  VIADD R164, R67, 0xffffffd0 ;  /* 0xffffffd043a47836 */ /* 0x000fe20000000000 */
[C---:B------:R-:W-:Y:S01]  /*a0d0*/  SEL R101, R3.reuse, R80, !P3 ;  /* 0x0000005003657207 */ /* 0x040fe20005800000 */
[----:B------:R0:W2:Y:S01]  /*a0e0*/  @!P6 LDG.E.U16 R120, desc[UR16][R4.64] ;  /* 0x000000100478e981 */ /* 0x0000a2000c1e1500 */
[C---:B------:R-:W-:Y:S01]  /*a0f0*/  SEL R117, R3.reuse, R74, !P3 ;  /* 0x0000004a03757207 */ /* 0x040fe20005800000 */
[----:B------:R-:W-:Y:S01]  /*a100*/  IMAD.MOV.U32 R165, RZ, RZ, R123 ;  /* 0x000000ffffa57224 */ /* 0x000fe200078e007b */
[C---:B------:R-:W-:Y:S01]  /*a110*/  SEL R122, R3.reuse, R72, !P3 ;  /* 0x00000048037a7207 */ /* 0x040fe20005800000 */
[----:B------:R1:W3:Y:S01]  /*a120*/  @!P6 LDG.E.U16 R68, desc[UR16][R10.64] ;  /* 0x000000100a44e981 */ /* 0x0002e2000c1e1500 */
[----:B------:R-:W-:-:S02]  /*a130*/  SEL R76, R3, R76, !P3 ;  /* 0x0000004c034c7207 */ /* 0x000fc40005800000 */
[C---:B------:R-:W-:Y:S02]  /*a140*/  SEL R70, R3.reuse, R70, !P3 ;  /* 0x0000004603467207 */ /* 0x040fe40005800000 */
[C---:B------:R-:W-:Y:S01]  /*a150*/  SEL R111, R3.reuse, R23, !P3 ;  /* 0x00000017036f7207 */ /* 0x040fe20005800000 */
[----:B0-----:R-:W-:Y:S01]  /*a160*/  IMAD R5, R162, 0x27, RZ ;  /* 0x00000027a2057824 */ /* 0x001fe200078e02ff */
[----:B------:R-:W-:Y:S01]  /*a170*/  SEL R119, R3, R22, !P3 ;  /* 0x0000001603777207 */ /* 0x000fe20005800000 */
[----:B------:R-:W-:Y:S01]  /*a180*/  VIADD R4, R67, 0xffffffc8 ;  /* 0xffffffc843047836 */ /* 0x000fe20000000000 */
[C---:B------:R-:W-:Y:S02]  /*a190*/  SEL R81, R3.reuse, R21, !P3 ;  /* 0x0000001503517207 */ /* 0x040fe40005800000 */
[C---:B------:R-:W-:Y:S02]  /*a1a0*/  SEL R72, R3.reuse, R20, !P3 ;  /* 0x0000001403487207 */ /* 0x040fe40005800000 */
[----:B------:R-:W-:-:S02]  /*a1b0*/  SEL R80, R3, R19, !P3 ;  /* 0x0000001303507207 */ /* 0x000fc40005800000 */
[C---:B------:R-:W-:Y:S02]  /*a1c0*/  SEL R89, R3.reuse, R18, !P3 ;  /* 0x0000001203597207 */ /* 0x040fe40005800000 */
[C---:B------:R-:W-:Y:S02]  /*a1d0*/  SEL R97, R3.reuse, R17, !P3 ;  /* 0x0000001103617207 */ /* 0x040fe40005800000 */
[C---:B------:R-:W-:Y:S02]  /*a1e0*/  SEL R105, R3.reuse, R16, !P3 ;  /* 0x0000001003697207 */ /* 0x040fe40005800000 */
        /* <DEDUP_REMOVED lines=8> */
[----:B------:R-:W-:Y:S01]  /*a270*/  SEL R125, R3, R125, !P3 ;  /* 0x0000007d037d7207 */ /* 0x000fe20005800000 */
[----:B------:R-:W-:Y:S01]  /*a280*/  VIADD R3, R67, 0xffffffc0 ;  /* 0xffffffc043037836 */ /* 0x000fe20000000000 */
[----:B------:R-:W-:Y:S01]  /*a290*/  ISETP.GE.U32.AND P6, PT, R164, 0x7fffff51, PT ;  /* 0x7fffff51a400780c */ /* 0x000fe20003fc6070 */
[----:B------:R-:W-:Y:S01]  /*a2a0*/  IMAD.WIDE R8, R5, 0x2, R160 ;  /* 0x0000000205087825 */ /* 0x000fe200078e02a0 */
[----:B------:R-:W-:-:S02]  /*a2b0*/  ISETP.GE.U32.AND P5, PT, R4, 0x7fffff49, PT ;  /* 0x7fffff490400780c */ /* 0x000fc40003fa6070 */
[----:B------:R-:W-:Y:S01]  /*a2c0*/  ISETP.GE.U32.AND P0, PT, R3, 0x7fffff41, PT ;  /* 0x7fffff410300780c */ /* 0x000fe20003f06070 */
[----:B------:R-:W-:Y:S01]  /*a2d0*/  IMAD.WIDE R6, R5, 0x2, R158 ;  /* 0x0000000205067825 */ /* 0x000fe200078e029e */
[----:B------:R1:W-:Y:S03]  /*a2e0*/  STL.64 [R1+0x398], R10 ;  /* 0x0003980a01007387 */ /* 0x0003e60000100a00 */
[----:B------:R-:W-:Y:S01]  /*a2f0*/  IMAD R3, R162, 0x2f, RZ ;  /* 0x0000002fa2037824 */ /* 0x000fe200078e02ff */
[----:B------:R0:W4:Y:S01]  /*a300*/  @!P1 LDG.E.U16 R69, desc[UR16][R8.64] ;  /* 0x0000001008459981 */ /* 0x000122000c1e1500 */
[----:B------:R-:W-:-:S03]  /*a310*/  VIADD R4, R67, 0xffffffb0 ;  /* 0xffffffb043047836 */ /* 0x000fc60000000000 */
[----:B------:R0:W-:Y:S02]  /*a320*/  STL.64 [R1+0x320], R8 ;  /* 0x0003200801007387 */ /* 0x0001e40000100a00 */
[----:B------:R-:W-:Y:S02]  /*a330*/  ISETP.GE.U32.AND P3, PT, R4, 0x7fffff31, PT ;  /* 0x7fffff310400780c */ /* 0x000fe40003f66070 */
[----:B------:R0:W-:Y:S01]  /*a340*/  STL.64 [R1+0x318], R6 ;  /* 0x0003180601007387 */ /* 0x0001e20000100a00 */
[----:B------:R-:W-:-:S03]  /*a350*/  IMAD R4, R162, 0x37, RZ ;  /* 0x00000037a2047824 */ /* 0x000fc600078e02ff */
[----:B------:R0:W2:Y:S01]  /*a360*/  @!P1 LDG.E.U16 R71, desc[UR16][R6.64] ;  /* 0x0000001006479981 */ /* 0x0000a2000c1e1500 */
[----:B-1----:R-:W-:-:S04]  /*a370*/  IMAD.WIDE R10, R3, 0x2, R158 ;  /* 0x00000002030a7825 */ /* 0x002fc800078e029e */
[--C-:B0-----:R-:W-:Y:S01]  /*a380*/  IMAD.WIDE R8, R4, 0x2, R160.reuse ;  /* 0x0000000204087825 */ /* 0x101fe200078e02a0 */
[----:B------:R-:W2:Y:S03]  /*a390*/  @!P6 LDG.E.U16 R75, desc[UR16][R10.64] ;  /* 0x000000100a4be981 */ /* 0x000ea6000c1e1500 */
[----:B------:R-:W-:Y:S01]  /*a3a0*/  IMAD.WIDE R6, R3, 0x2, R160 ;  /* 0x0000000203067825 */ /* 0x000fe200078e02a0 */
[----:B------:R-:W2:Y:S04]  /*a3b0*/  @!P5 LDG.E.U16 R77, desc[UR16][R8.64] ;  /* 0x00000010084dd981 */ /* 0x000ea8000c1e1500 */
[----:B------:R0:W-:Y:S01]  /*a3c0*/  STL.64 [R1+0x2a0], R6 ;  /* 0x0002a00601007387 */ /* 0x0001e20000100a00 */
[----:B------:R-:W-:-:S03]  /*a3d0*/  VIADD R3, R67, 0xffffffa0 ;  /* 0xffffffa043037836 */ /* 0x000fc60000000000 */
[----:B------:R0:W2:Y:S01]  /*a3e0*/  @!P6 LDG.E.U16 R73, desc[UR16][R6.64] ;  /* 0x000000100649e981 */ /* 0x0000a2000c1e1500 */
[----:B------:R-:W-:Y:S02]  /*a3f0*/  VIADD R5, R67, 0xffffffb8 ;  /* 0xffffffb843057836 */ /* 0x000fe40000000000 */
[----:B0-----:R-:W-:-:S03]  /*a400*/  IMAD.WIDE R6, R4, 0x2, R158 ;  /* 0x0000000204067825 */ /* 0x001fc600078e029e */
[----:B------:R-:W-:Y:S02]  /*a410*/  ISETP.GE.U32.AND P4, PT, R5, 0x7fffff39, PT ;  /* 0x7fffff390500780c */ /* 0x000fe40003f86070 */
[----:B------:R0:W2:Y:S01]  /*a420*/  @!P5 LDG.E.U16 R79, desc[UR16][R6.64] ;  /* 0x00000010064fd981 */ /* 0x0000a2000c1e1500 */
[----:B------:R-:W-:Y:S01]  /*a430*/  ISETP.GE.U32.AND P5, PT, R3, 0x7fffff21, PT ;  /* 0x7fffff210300780c */ /* 0x000fe20003fa6070 */
[C---:B------:R-:W-:Y:S02]  /*a440*/  IMAD R3, R162.reuse, 0x3f, RZ ;  /* 0x0000003fa2037824 */ /* 0x040fe400078e02ff */
[----:B------:R1:W-:Y:S01]  /*a450*/  STL.64 [R1+0x298], R10 ;  /* 0x0002980a01007387 */ /* 0x0003e20000100a00 */
[----:B------:R-:W-:Y:S02]  /*a460*/  IMAD R4, R162, 0x47, RZ ;  /* 0x00000047a2047824 */ /* 0x000fe400078e02ff */
[C---:B------:R-:W-:Y:S01]  /*a470*/  IMAD.WIDE R12, R3.reuse, 0x2, R160 ;  /* 0x00000002030c7825 */ /* 0x040fe200078e02a0 */
[----:B------:R0:W-:Y:S04]  /*a480*/  STL.64 [R1+0x220], R8 ;  /* 0x0002200801007387 */ /* 0x0001e80000100a00 */
[----:B------:R0:W-:Y:S01]  /*a490*/  STL.64 [R1+0x218], R6 ;  /* 0x0002180601007387 */ /* 0x0001e20000100a00 */
[----:B-1----:R-:W-:-:S03]  /*a4a0*/  IMAD.WIDE R10, R3, 0x2, R158 ;  /* 0x00000002030a7825 */ /* 0x002fc600078e029e */
[----:B------:R-:W2:Y:S01]  /*a4b0*/  @!P0 LDG.E.U16 R82, desc[UR16][R12.64] ;  /* 0x000000100c528981 */ /* 0x000ea2000c1e1500 */
[----:B------:R-:W-:-:S03]  /*a4c0*/  VIADD R3, R67, 0xffffff98 ;  /* 0xffffff9843037836 */ /* 0x000fc60000000000 */
[----:B------:R-:W2:Y:S01]  /*a4d0*/  @!P0 LDG.E.U16 R84, desc[UR16][R10.64] ;  /* 0x000000100a548981 */ /* 0x000ea2000c1e1500 */
[----:B0-----:R-:W-:Y:S01]  /*a4e0*/  IMAD.WIDE R8, R4, 0x2, R160 ;  /* 0x0000000204087825 */ /* 0x001fe200078e02a0 */
[----:B------:R-:W-:-:S03]  /*a4f0*/  ISETP.GE.U32.AND P0, PT, R3, 0x7fffff19, PT ;  /* 0x7fffff190300780c */ /* 0x000fc60003f06070 */
[----:B------:R-:W-:Y:S01]  /*a500*/  IMAD.WIDE R6, R4, 0x2, R158 ;  /* 0x0000000204067825 */ /* 0x000fe200078e029e */
[----:B------:R-:W-:Y:S03]  /*a510*/  STL.64 [R1+0x1a0], R12 ;  /* 0x0001a00c01007387 */ /* 0x000fe60000100a00 */
[----:B------:R-:W-:Y:S01]  /*a520*/  IMAD R3, R162, 0x4f, RZ ;  /* 0x0000004fa2037824 */ /* 0x000fe200078e02ff */
[----:B------:R-:W-:Y:S01]  /*a530*/  STL.64 [R1+0x198], R10 ;  /* 0x0001980a01007387 */ /* 0x000fe20000100a00 */
[----:B------:R-:W-:-:S03]  /*a540*/  VIADD R5, R67, 0xffffffa8 ;  /* 0xffffffa843057836 */ /* 0x000fc60000000000 */
[----:B------:R0:W-:Y:S04]  /*a550*/  STL.64 [R1+0x120], R8 ;  /* 0x0001200801007387 */ /* 0x0001e80000100a00 */
[----:B------:R-:W-:Y:S04]  /*a560*/  STS.U16 [R133+UR5+0x8f00], R165 ;  /* 0x008f00a585007988 */ /* 0x000fe80008000405 */
[----:B------:R1:W-:Y:S04]  /*a570*/  STL.64 [R1+0x118], R6 ;  /* 0x0001180601007387 */ /* 0x0003e80000100a00 */
[----:B------:R0:W2:Y:S04]  /*a580*/  @!P4 LDG.E.U16 R86, desc[UR16][R8.64] ;  /* 0x000000100856c981 */ /* 0x0000a8000c1e1500 */
[----:B------:R1:W2:Y:S04]  /*a590*/  @!P4 LDG.E.U16 R88, desc[UR16][R6.64] ;  /* 0x000000100658c981 */ /* 0x0002a8000c1e1500 */
[----:B------:R-:W-:Y:S01]  /*a5a0*/  STS.U16 [R133+UR5+0x1300], R157 ;  /* 0x0013009d85007988 */ /* 0x000fe20008000405 */
[----:B0-----:R-:W-:-:S03]  /*a5b0*/  IMAD.WIDE R8, R3, 0x2, R160 ;  /* 0x0000000203087825 */ /* 0x001fc600078e02a0 */
[----:B------:R-:W-:Y:S01]  /*a5c0*/  STS.U16 [R133+UR5+0x9300], R155 ;  /* 0x0093009b85007988 */ /* 0x000fe20008000405 */
[----:B-1----:R-:W-:-:S03]  /*a5d0*/  IMAD.WIDE R6, R3, 0x2, R158 ;  /* 0x0000000203067825 */ /* 0x002fc600078e029e */
[----:B------:R-:W-:Y:S01]  /*a5e0*/  STS.U16 [R133+UR5+0x1700], R154 ;  /* 0x0017009a85007988 */ /* 0x000fe20008000405 */
[----:B------:R-:W-:Y:S01]  /*a5f0*/  VIADD R3, R67, 0xffffff88 ;  /* 0xffffff8843037836 */ /* 0x000fe20000000000 */
[----:B------:R-:W-:Y:S02]  /*a600*/  ISETP.GE.U32.AND P1, PT, R5, 0x7fffff29, PT ;  /* 0x7fffff290500780c */ /* 0x000fe40003f26070 */
[----:B------:R-:W-:Y:S01]  /*a610*/  STS.U16 [R133+UR5+0x9700], R153 ;  /* 0x0097009985007988 */ /* 0x000fe20008000405 */
[----:B------:R-:W-:-:S03]  /*a620*/  VIADD R4, R67, 0xffffff90 ;  /* 0xffffff9043047836 */ /* 0x000fc60000000000 */
[----:B------:R-:W-:Y:S04]  /*a630*/  STS.U16 [R133+UR5+0x1b00], R152 ;  /* 0x001b009885007988 */ /* 0x000fe80008000405 */
[----:B------:R-:W-:Y:S04]  /*a640*/  STS.U16 [R133+UR5+0x9b00], R151 ;  /* 0x009b009785007988 */ /* 0x000fe80008000405 */
[----:B------:R-:W2:Y:S04]  /*a650*/  @!P3 LDG.E.U16 R90, desc[UR16][R8.64] ;  /* 0x00000010085ab981 */ /* 0x000ea8000c1e1500 */
[----:B------:R0:W2:Y:S01]  /*a660*/  @!P3 LDG.E.U16 R92, desc[UR16][R6.64] ;  /* 0x00000010065cb981 */ /* 0x0000a2000c1e1500 */
[----:B------:R-:W-:Y:S01]  /*a670*/  ISETP.GE.U32.AND P3, PT, R3, 0x7fffff09, PT ;  /* 0x7fffff090300780c */ /* 0x000fe20003f66070 */
[----:B------:R-:W-:-:S02]  /*a680*/  IMAD R3, R162, 0x57, RZ ;  /* 0x00000057a2037824 */ /* 0x000fc400078e02ff */
[----:B------:R-:W-:Y:S04]  /*a690*/  STS.U16 [R133+UR5+0x1f00], R150 ;  /* 0x001f009685007988 */ /* 0x000fe80008000405 */
[----:B------:R-:W-:Y:S01]  /*a6a0*/  STS.U16 [R133+UR5+0x9f00], R149 ;  /* 0x009f009585007988 */ /* 0x000fe20008000405 */
[----:B------:R-:W-:-:S03]  /*a6b0*/  ISETP.GE.U32.AND P4, PT, R4, 0x7fffff11, PT ;  /* 0x7fffff110400780c */ /* 0x000fc60003f86070 */
[----:B------:R-:W-:Y:S01]  /*a6c0*/  STS.U16 [R133+UR5+0x2300], R148 ;  /* 0x0023009485007988 */ /* 0x000fe20008000405 */
[----:B------:R-:W-:-:S03]  /*a6d0*/  IMAD.WIDE R4, R3, 0x2, R158 ;  /* 0x0000000203047825 */ /* 0x000fc600078e029e */
[----:B------:R-:W-:Y:S04]  /*a6e0*/  STS.U16 [R133+UR5+0xa300], R147 ;  /* 0x00a3009385007988 */ /* 0x000fe80008000405 */
[----:B------:R-:W-:Y:S04]  /*a6f0*/  STL.64 [R1+0xa0], R8 ;  /* 0x0000a00801007387 */ /* 0x000fe80000100a00 */
[----:B------:R-:W-:Y:S04]  /*a700*/  STS.U16 [R133+UR5+0x2700], R146 ;  /* 0x0027009285007988 */ /* 0x000fe80008000405 */
[----:B------:R0:W-:Y:S04]  /*a710*/  STL.64 [R1+0x98], R6 ;  /* 0x0000980601007387 */ /* 0x0001e80000100a00 */
[----:B------:R-:W-:Y:S04]  /*a720*/  STS.U16 [R133+UR5+0xa700], R145 ;  /* 0x00a7009185007988 */ /* 0x000fe80008000405 */
[----:B------:R-:W-:Y:S01]  /*a730*/  STS.U16 [R133+UR5+0x2b00], R144 ;  /* 0x002b009085007988 */ /* 0x000fe20008000405 */
[----:B0-----:R-:W-:-:S03]  /*a740*/  IMAD.WIDE R6, R3, 0x2, R160 ;  /* 0x0000000203067825 */ /* 0x001fc600078e02a0 */
[----:B------:R-:W-:Y:S01]  /*a750*/  STS.U16 [R133+UR5+0xab00], R143 ;  /* 0x00ab008f85007988 */ /* 0x000fe20008000405 */
[----:B------:R-:W-:-:S03]  /*a760*/  VIADD R3, R67, 0xffffff80 ;  /* 0xffffff8043037836 */ /* 0x000fc60000000000 */
[----:B------:R-:W-:Y:S04]  /*a770*/  STS.U16 [R133+UR5+0x2f00], R142 ;  /* 0x002f008e85007988 */ /* 0x000fe80008000405 */
[----:B------:R-:W-:Y:S04]  /*a780*/  STS.U16 [R133+UR5+0xaf00], R141 ;  /* 0x00af008d85007988 */ /* 0x000fe80008000405 */
[----:B------:R-:W-:Y:S04]  /*a790*/  STS.U16 [R133+UR5+0x3300], R140 ;  /* 0x0033008c85007988 */ /* 0x000fe80008000405 */
[----:B------:R-:W2:Y:S04]  /*a7a0*/  @!P1 LDG.E.U16 R94, desc[UR16][R6.64] ;  /* 0x00000010065e9981 */ /* 0x000ea8000c1e1500 */
[----:B------:R0:W2:Y:S01]  /*a7b0*/  @!P1 LDG.E.U16 R96, desc[UR16][R4.64] ;  /* 0x0000001004609981 */ /* 0x0000a2000c1e1500 */
[----:B------:R-:W-:-:S03]  /*a7c0*/  ISETP.GE.U32.AND P1, PT, R3, 0x7fffff01, PT ;  /* 0x7fffff010300780c */ /* 0x000fc60003f26070 */
[----:B------:R-:W-:Y:S01]  /*a7d0*/  STS.U16 [R133+UR5+0xb300], R139 ;  /* 0x00b3008b85007988 */ /* 0x000fe20008000405 */
[----:B------:R-:W-:-:S03]  /*a7e0*/  LOP3.LUT R3, R0, 0x70, RZ, 0x3c, !PT ;  /* 0x0000007000037812 */ /* 0x000fc600078e3cff */
[----:B------:R-:W-:Y:S04]  /*a7f0*/  STS.U16 [R133+UR5+0x3700], R138 ;  /* 0x0037008a85007988 */ /* 0x000fe80008000405 */
[----:B------:R-:W-:Y:S04]  /*a800*/  STS.U16 [R133+UR5+0xb700], R137 ;  /* 0x00b7008985007988 */ /* 0x000fe80008000405 */
[----:B------:R-:W-:Y:S04]  /*a810*/  STS.U16 [R133+UR5+0x3b00], R136 ;  /* 0x003b008885007988 */ /* 0x000fe80008000405 */
[----:B------:R-:W-:Y:S04]  /*a820*/  STS.U16 [R133+UR5+0xbb00], R135 ;  /* 0x00bb008785007988 */ /* 0x000fe80008000405 */
[----:B------:R-:W-:Y:S04]  /*a830*/  STS.U16 [R133+UR5+0x3f00], R134 ;  /* 0x003f008685007988 */ /* 0x000fe80008000405 */
[----:B------:R-:W-:Y:S04]  /*a840*/  STS.U16 [R133+UR5+0xbf00], R132 ;  /* 0x00bf008485007988 */ /* 0x000fe80008000405 */
[----:B------:R-:W-:Y:S01]  /*a850*/  STS.U16 [R3+UR5+0x380], R131 ;  /* 0x0003808303007988 */ /* 0x000fe20008000405 */
[----:B------:R-:W-:-:S03]  /*a860*/  IMAD R16, R162, 0x67, RZ ;  /* 0x00000067a2107824 */ /* 0x000fc600078e02ff */
[----:B------:R-:W-:Y:S04]  /*a870*/  STS.U16 [R3+UR5+0x8380], R130 ;  /* 0x0083808203007988 */ /* 0x000fe80008000405 */
[----:B------:R-:W-:Y:S04]  /*a880*/  STS.U16 [R3+UR5+0x780], R129 ;  /* 0x0007808103007988 */ /* 0x000fe80008000405 */
[----:B------:R-:W-:Y:S04]  /*a890*/  STS.U16 [R3+UR5+0x8780], R128 ;  /* 0x0087808003007988 */ /* 0x000fe80008000405 */
[----:B------:R1:W-:Y:S01]  /*a8a0*/  STS.U16 [R3+UR5+0xb80], R118 ;  /* 0x000b807603007988 */ /* 0x0003e20008000405 */
[----:B------:R-:W-:-:S03]  /*a8b0*/  IMAD.WIDE R18, R16, 0x2, R160 ;  /* 0x0000000210127825 */ /* 0x000fc600078e02a0 */
[----:B------:R-:W-:Y:S01]  /*a8c0*/  STL.64 [R1+0x20], R6 ;  /* 0x0000200601007387 */ /* 0x000fe20000100a00 */
[----:B------:R-:W-:Y:S01]  /*a8d0*/  IMAD.WIDE R16, R16, 0x2, R158 ;  /* 0x0000000210107825 */ /* 0x000fe200078e029e */
[----:B-1----:R-:W-:Y:S02]  /*a8e0*/  LOP3.LUT R118, R156, 0x7f, RZ, 0xc0, !PT ;  /* 0x0000007f9c767812 */ /* 0x002fe400078ec0ff */
[----:B------:R0:W-:Y:S03]  /*a8f0*/  STL.64 [R1+0x18], R4 ;  /* 0x0000180401007387 */ /* 0x0001e60000100a00 */
[----:B------:R-:W-:Y:S01]  /*a900*/  IMAD R164, R118, R163, RZ ;  /* 0x000000a376a47224 */ /* 0x000fe200078e02ff */
[----:B------:R-:W2:Y:S01]  /*a910*/  @!P0 LDG.E.U16 R102, desc[UR16][R18.64] ;  /* 0x0000001012668981 */ /* 0x000ea2000c1e1500 */
[----:B------:R-:W-:-:S03]  /*a920*/  IMAD R165, R126, UR4, RZ ;  /* 0x000000047ea57c24 */ /* 0x000fc6000f8e02ff */
[----:B------:R-:W2:Y:S01]  /*a930*/  @!P0 LDG.E.U16 R104, desc[UR16][R16.64] ;  /* 0x0000001010688981 */ /* 0x000ea2000c1e1500 */
[----:B0-----:R-:W-:-:S03]  /*a940*/  IMAD R4, R162, 0x7f, RZ ;  /* 0x0000007fa2047824 */ /* 0x001fc600078e02ff */
[----:B------:R0:W-:Y:S01]  /*a950*/  STS.U16 [R3+UR5+0x8b80], R127 ;  /* 0x008b807f03007988 */ /* 0x0001e20008000405 */
[----:B------:R-:W-:Y:S02]  /*a960*/  IMAD R8, R162, 0x77, RZ ;  /* 0x00000077a2087824 */ /* 0x000fe400078e02ff */
[----:B------:R-:W-:-:S04]  /*a970*/  IMAD.WIDE R6, R4, 0x2, R160 ;  /* 0x0000000204067825 */ /* 0x000fc800078e02a0 */
[----:B------:R-:W-:Y:S01]  /*a980*/  IMAD.WIDE R4, R4, 0x2, R158 ;  /* 0x0000000204047825 */ /* 0x000fe200078e029e */
[----:B------:R-:W2:Y:S01]  /*a990*/  @!P1 LDG.E.U16 R114, desc[UR16][R6.64] ;  /* 0x0000001006729981 */ /* 0x000ea2000c1e1500 */
[----:B0-----:R-:W-:Y:S02]  /*a9a0*/  LEA R3, P0, R164, UR14, 0x1 ;  /* 0x0000000ea4037c11 */ /* 0x001fe4000f8008ff */
[----:B------:R-:W-:Y:S01]  /*a9b0*/  IMAD R76, R76, UR4, RZ ;  /* 0x000000044c4c7c24 */ /* 0x000fe2000f8e02ff */
[----:B------:R-:W2:Y:S01]  /*a9c0*/  @!P1 LDG.E.U16 R116, desc[UR16][R4.64] ;  /* 0x0000001004749981 */ /* 0x000ea2000c1e1500 */
[----:B------:R-:W-:Y:S01]  /*a9d0*/  IMAD R85, R85, UR4, RZ ;  /* 0x0000000455557c24 */ /* 0x000fe2000f8e02ff */
[----:B------:R-:W-:Y:S01]  /*a9e0*/  LEA.HI.X.SX32 R164, R164, UR15, 0x1, P0 ;  /* 0x0000000fa4a47c11 */ /* 0x000fe200080f0eff */
[----:B------:R-:W-:Y:S01]  /*a9f0*/  IMAD.WIDE R10, R8, 0x2, R160 ;  /* 0x00000002080a7825 */ /* 0x000fe200078e02a0 */
[CC--:B------:R-:W-:Y:S01]  /*aa00*/  LEA R155, P0, R165.reuse, R3.reuse, 0x1 ;  /* 0x00000003a59b7211 */ /* 0x0c0fe200078008ff */
[----:B------:R-:W0:Y:S01]  /*aa10*/  LDCU UR14, c[0x0][0x3b0] ;  /* 0x00007600ff0e77ac */ /* 0x000e220008000800 */
[----:B------:R-:W-:Y:S01]  /*aa20*/  LEA R130, P1, R76, R3, 0x1 ;  /* 0x000000034c827211 */ /* 0x000fe200078208ff */
[----:B------:R-:W-:Y:S01]  /*aa30*/  IMAD.WIDE R8, R8, 0x2, R158 ;  /* 0x0000000208087825 */ /* 0x000fe200078e029e */
[----:B------:R-:W-:Y:S01]  /*aa40*/  LEA.HI.X.SX32 R165, R165, R164, 0x1, P0 ;  /* 0x000000a4a5a57211 */ /* 0x000fe200000f0eff */
[----:B------:R-:W3:Y:S02]  /*aa50*/  @!P3 LDG.E.U16 R110, desc[UR16][R10.64] ;  /* 0x000000100a6eb981 */ /* 0x000ee4000c1e1500 */
[----:B------:R-:W-:-:S02]  /*aa60*/  IMAD R93, R93, UR4, RZ ;  /* 0x000000045d5d7c24 */ /* 0x000fc4000f8e02ff */
[----:B------:R-:W-:Y:S01]  /*aa70*/  IMAD R101, R101, UR4, RZ ;  /* 0x0000000465657c24 */ /* 0x000fe2000f8e02ff */
[-C--:B------:R-:W-:Y:S01]  /*aa80*/  LEA R137, P0, R85, R3.reuse, 0x1 ;  /* 0x0000000355897211 */ /* 0x080fe200078008ff */
[----:B------:R-:W-:Y:S01]  /*aa90*/  IMAD R109, R109, UR4, RZ ;  /* 0x000000046d6d7c24 */ /* 0x000fe2000f8e02ff */
[-C--:B------:R-:W-:Y:S01]  /*aaa0*/  LEA.HI.X.SX32 R76, R76, R164.reuse, 0x1, P1 ;  /* 0x000000a44c4c7211 */ /* 0x080fe200008f0eff */
[----:B------:R-:W4:Y:S01]  /*aab0*/  @!P3 LDG.E.U16 R112, desc[UR16][R8.64] ;  /* 0x000000100870b981 */ /* 0x000f22000c1e1500 */
[-C--:B------:R-:W-:Y:S01]  /*aac0*/  LEA R141, P1, R93, R3.reuse, 0x1 ;  /* 0x000000035d8d7211 */ /* 0x080fe200078208ff */
[----:B------:R-:W-:Y:S01]  /*aad0*/  IMAD R117, R117, UR4, RZ ;  /* 0x0000000475757c24 */ /* 0x000fe2000f8e02ff */
[----:B------:R-:W-:Y:S01]  /*aae0*/  LEA R145, P3, R101, R3, 0x1 ;  /* 0x0000000365917211 */ /* 0x000fe200078608ff */
[----:B------:R-:W-:Y:S01]  /*aaf0*/  STL [R1+0x8b8], R155 ;  /* 0x0008b89b01007387 */ /* 0x000fe20000100800 */
[----:B------:R-:W-:Y:S01]  /*ab00*/  IMAD R122, R122, UR4, RZ ;  /* 0x000000047a7a7c24 */ /* 0x000fe2000f8e02ff */
[----:B------:R-:W-:-:S02]  /*ab10*/  LEA.HI.X.SX32 R85, R85, R164, 0x1, P0 ;  /* 0x000000a455557211 */ /* 0x000fc400000f0eff */
[----:B------:R-:W-:Y:S01]  /*ab20*/  STL [R1+0x8c0], R130 ;  /* 0x0008c08201007387 */ /* 0x000fe20000100800 */
[-C--:B------:R-:W-:Y:S01]  /*ab30*/  LEA.HI.X.SX32 R93, R93, R164.reuse, 0x1, P1 ;  /* 0x000000a45d5d7211 */ /* 0x080fe200008f0eff */
[----:B------:R-:W-:Y:S01]  /*ab40*/  IMAD R70, R70, UR4, RZ ;  /* 0x0000000446467c24 */ /* 0x000fe2000f8e02ff */
[----:B------:R-:W-:Y:S01]  /*ab50*/  LEA R149, P0, R109, R3, 0x1 ;  /* 0x000000036d957211 */ /* 0x000fe200078008ff */
[----:B------:R-:W-:Y:S01]  /*ab60*/  STL [R1+0x8b4], R165 ;  /* 0x0008b4a501007387 */ /* 0x000fe20000100800 */
[----:B------:R-:W-:-:S03]  /*ab70*/  LEA.HI.X.SX32 R101, R101, R164, 0x1, P3 ;  /* 0x000000a465657211 */ /* 0x000fc600018f0eff */
[----:B------:R-:W-:Y:S01]  /*ab80*/  STL [R1+0x8bc], R76 ;  /* 0x0008bc4c01007387 */ /* 0x000fe20000100800 */
[-C--:B------:R-:W-:Y:S01]  /*ab90*/  LEA R153, P1, R117, R3.reuse, 0x1 ;  /* 0x0000000375997211 */ /* 0x080fe200078208ff */
[----:B------:R-:W-:Y:S02]  /*aba0*/  IMAD R78, R78, UR4, RZ ;  /* 0x000000044e4e7c24 */ /* 0x000fe4000f8e02ff */
[----:B------:R-:W-:Y:S01]  /*abb0*/  STL [R1+0x8c8], R137 ;  /* 0x0008c88901007387 */ /* 0x000fe20000100800 */
[----:B------:R-:W-:Y:S01]  /*abc0*/  LEA R157, P3, R122, R3, 0x1 ;  /* 0x000000037a9d7211 */ /* 0x000fe200078608ff */
[----:B------:R-:W-:Y:S02]  /*abd0*/  IMAD R87, R87, UR4, RZ ;  /* 0x0000000457577c24 */ /* 0x000fe4000f8e02ff */
[----:B------:R-:W-:Y:S01]  /*abe0*/  STL [R1+0x8d0], R141 ;  /* 0x0008d08d01007387 */ /* 0x000fe20000100800 */
[----:B------:R-:W-:-:S03]  /*abf0*/  LEA.HI.X.SX32 R109, R109, R164, 0x1, P0 ;  /* 0x000000a46d6d7211 */ /* 0x000fc600000f0eff */
[----:B------:R-:W-:Y:S01]  /*ac00*/  STL [R1+0x8c4], R85 ;  /* 0x0008c45501007387 */ /* 0x000fe20000100800 */
[----:B------:R-:W-:-:S03]  /*ac10*/  LEA.HI.X.SX32 R117, R117, R164, 0x1, P1 ;  /* 0x000000a475757211 */ /* 0x000fc600008f0eff */
[----:B------:R-:W-:Y:S01]  /*ac20*/  STL [R1+0x8d8], R145 ;  /* 0x0008d89101007387 */ /* 0x000fe20000100800 */
[----:B------:R-:W-:Y:S01]  /*ac30*/  LEA R156, P0, R70, R3, 0x1 ;  /* 0x00000003469c7211 */ /* 0x000fe200078008ff */
[----:B------:R-:W-:Y:S02]  /*ac40*/  IMAD R95, R95, UR4, RZ ;  /* 0x000000045f5f7c24 */ /* 0x000fe4000f8e02ff */
        /* <DEDUP_REMOVED lines=13> */
[----:B------:R-:W-:-:S03]  /*ad20*/  LEA R142, P0, R95, R3, 0x1 ;  /* 0x000000035f8e7211 */ /* 0x000fc600078008ff */
[----:B------:R-:W-:Y:S01]  /*ad30*/  STL [R1+0x8e4], R117 ;  /* 0x0008e47501007387 */ /* 0x000fe20000100800 */
[----:B------:R-:W-:Y:S01]  /*ad40*/  LEA.HI.X.SX32 R87, R87, R164, 0x1, P3 ;  /* 0x000000a457577211 */ /* 0x000fe200018f0eff */
[----:B------:R-:W-:Y:S02]  /*ad50*/  IMAD R119, R119, UR9, RZ ;  /* 0x0000000977777c24 */ /* 0x000fe4000f8e02ff */
[----:B------:R-:W-:Y:S01]  /*ad60*/  STL [R1+0x8ec], R126 ;  /* 0x0008ec7e01007387 */ /* 0x000fe20000100800 */
[----:B------:R-:W-:Y:S01]  /*ad70*/  IMAD R81, R81, UR10, RZ ;  /* 0x0000000a51517c24 */ /* 0x000fe2000f8e02ff */
[-C--:B------:R-:W-:Y:S02]  /*ad80*/  LEA R146, P1, R103, R3.reuse, 0x1 ;  /* 0x0000000367927211 */ /* 0x080fe400078208ff */
[----:B------:R-:W-:Y:S01]  /*ad90*/  STL [R1+0x8f8], R156 ;  /* 0x0008f89c01007387 */ /* 0x000fe20000100800 */
[----:B------:R-:W-:Y:S01]  /*ada0*/  LEA R150, P3, R111, R3, 0x1 ;  /* 0x000000036f967211 */ /* 0x000fe200078608ff */
[----:B------:R-:W-:-:S02]  /*adb0*/  IMAD R72, R72, UR11, RZ ;  /* 0x0000000b48487c24 */ /* 0x000fc4000f8e02ff */
[----:B------:R-:W-:Y:S01]  /*adc0*/  STL [R1+0x900], R133 ;  /* 0x0009008501007387 */ /* 0x000fe20000100800 */
[----:B------:R-:W-:-:S03]  /*add0*/  LEA.HI.X.SX32 R95, R95, R164, 0x1, P0 ;  /* 0x000000a45f5f7211 */ /* 0x000fc600000f0eff */
[----:B------:R-:W-:Y:S01]  /*ade0*/  STL [R1+0x8f4], R70 ;  /* 0x0008f44601007387 */ /* 0x000fe20000100800 */
[----:B------:R-:W-:-:S03]  /*adf0*/  LEA.HI.X.SX32 R103, R103, R164, 0x1, P1 ;  /* 0x000000a467677211 */ /* 0x000fc600008f0eff */
[----:B------:R-:W-:Y:S01]  /*ae00*/  STL [R1+0x908], R138 ;  /* 0x0009088a01007387 */ /* 0x000fe20000100800 */
[----:B------:R-:W-:Y:S01]  /*ae10*/  IMAD R80, R80, UR12, RZ ;  /* 0x0000000c50507c24 */ /* 0x000fe2000f8e02ff */
[----:B------:R-:W-:Y:S02]  /*ae20*/  LEA.HI.X.SX32 R111, R111, R164, 0x1, P3 ;  /* 0x000000a46f6f7211 */ /* 0x000fe400018f0eff */
[----:B------:R-:W-:Y:S01]  /*ae30*/  STL [R1+0x8fc], R78 ;  /* 0x0008fc4e01007387 */ /* 0x000fe20000100800 */
[-C--:B------:R-:W-:Y:S01]  /*ae40*/  LEA R154, P0, R119, R3.reuse, 0x1 ;  /* 0x00000003779a7211 */ /* 0x080fe200078008ff */
[----:B0-----:R-:W-:Y:S01]  /*ae50*/  IMAD R134, R125, UR14, RZ ;  /* 0x0000000e7d867c24 */ /* 0x001fe2000f8e02ff */
[-C--:B------:R-:W-:Y:S01]  /*ae60*/  LEA R129, P1, R81, R3.reuse, 0x1 ;  /* 0x0000000351817211 */ /* 0x080fe200078208ff */
[----:B------:R-:W-:Y:S01]  /*ae70*/  STL [R1+0x904], R87 ;  /* 0x0009045701007387 */ /* 0x000fe20000100800 */
[----:B------:R-:W-:Y:S01]  /*ae80*/  IMAD R89, R89, UR13, RZ ;  /* 0x0000000d59597c24 */ /* 0x000fe2000f8e02ff */
[----:B------:R-:W-:-:S02]  /*ae90*/  LEA R125, P3, R72, R3, 0x1 ;  /* 0x00000003487d7211 */ /* 0x000fc400078608ff */
[----:B------:R-:W-:Y:S01]  /*aea0*/  STL [R1+0x910], R142 ;  /* 0x0009108e01007387 */ /* 0x000fe20000100800 */
[----:B------:R-:W-:-:S03]  /*aeb0*/  IMAD R97, R97, UR18, RZ ;  /* 0x0000001261617c24 */ /* 0x000fc6000f8e02ff */
        /* <DEDUP_REMOVED lines=25> */
[-C--:B------:R-:W-:Y:S01]  /*b050*/  LEA R151, P1, R113, R3.reuse, 0x1 ;  /* 0x0000000371977211 */ /* 0x080fe200078208ff */
[----:B------:R-:W-:Y:S02]  /*b060*/  IMAD R74, R74, UR23, RZ ;  /* 0x000000174a4a7c24 */ /* 0x000fe4000f8e02ff */
[----:B------:R-:W-:Y:S01]  /*b070*/  STL [R1+0x940], R81 ;  /* 0x0009405101007387 */ /* 0x000fe20000100800 */
[----:B------:R-:W-:Y:S01]  /*b080*/  LEA R122, P3, R121, R3, 0x1 ;  /* 0x00000003797a7211 */ /* 0x000fe200078608ff */
[----:B------:R-:W-:-:S02]  /*b090*/  IMAD R20, R162, 0x5f, RZ ;  /* 0x0000005fa2147824 */ /* 0x000fc400078e02ff */
[----:B------:R-:W-:Y:S01]  /*b0a0*/  STL [R1+0x948], R139 ;  /* 0x0009488b01007387 */ /* 0x000fe20000100800 */
[----:B------:R-:W-:Y:S01]  /*b0b0*/  IMAD R12, R162, 0x6f, RZ ;  /* 0x0000006fa20c7824 */ /* 0x000fe200078e02ff */
[-C--:B------:R-:W-:Y:S01]  /*b0c0*/  LEA.HI.X.SX32 R105, R105, R164.reuse, 0x1, P0 ;  /* 0x000000a469697211 */ /* 0x080fe200000f0eff */
[----:B------:R-:W-:Y:S01]  /*b0d0*/  IMAD R83, R83, UR24, RZ ;  /* 0x0000001853537c24 */ /* 0x000fe2000f8e02ff */
[----:B------:R-:W-:Y:S01]  /*b0e0*/  STL [R1+0x93c], R80 ;  /* 0x00093c5001007387 */ /* 0x000fe20000100800 */
[----:B------:R-:W-:-:S03]  /*b0f0*/  LEA.HI.X.SX32 R113, R113, R164, 0x1, P1 ;  /* 0x000000a471717211 */ /* 0x000fc600008f0eff */
[----:B------:R-:W-:Y:S01]  /*b100*/  STL [R1+0x950], R143 ;  /* 0x0009508f01007387 */ /* 0x000fe20000100800 */
[----:B------:R-:W-:-:S03]  /*b110*/  LEA.HI.X.SX32 R121, R121, R164, 0x1, P3 ;  /* 0x000000a479797211 */ /* 0x000fc600018f0eff */
[----:B------:R-:W-:Y:S01]  /*b120*/  STL [R1+0x944], R89 ;  /* 0x0009445901007387 */ /* 0x000fe20000100800 */
[-C--:B------:R-:W-:Y:S01]  /*b130*/  LEA R132, P0, R124, R3.reuse, 0x1 ;  /* 0x000000037c847211 */ /* 0x080fe200078008ff */
[--C-:B------:R-:W-:Y:S02]  /*b140*/  IMAD.WIDE R22, R20, 0x2, R160.reuse ;  /* 0x0000000214167825 */ /* 0x100fe400078e02a0 */
[----:B------:R-:W-:Y:S01]  /*b150*/  STL [R1+0x94c], R97 ;  /* 0x00094c6101007387 */ /* 0x000fe20000100800 */
[-C--:B------:R-:W-:Y:S01]  /*b160*/  LEA R127, P1, R74, R3.reuse, 0x1 ;  /* 0x000000034a7f7211 */ /* 0x080fe200078208ff */
[----:B------:R-:W-:Y:S02]  /*b170*/  IMAD.WIDE R14, R12, 0x2, R160 ;  /* 0x000000020c0e7825 */ /* 0x000fe400078e02a0 */
[----:B------:R-:W-:Y:S01]  /*b180*/  STL [R1+0x958], R147 ;  /* 0x0009589301007387 */ /* 0x000fe20000100800 */
[----:B------:R-:W-:Y:S01]  /*b190*/  LEA R136, P3, R83, R3, 0x1 ;  /* 0x0000000353887211 */ /* 0x000fe200078608ff */
[----:B------:R-:W-:-:S02]  /*b1a0*/  IMAD.WIDE R20, R20, 0x2, R158 ;  /* 0x0000000214147825 */ /* 0x000fc400078e029e */
[----:B------:R-:W-:Y:S02]  /*b1b0*/  STL [R1+0x960], R151 ;  /* 0x0009609701007387 */ /* 0x000fe40000100800 */
[----:B------:R-:W-:Y:S02]  /*b1c0*/  IMAD.WIDE R12, R12, 0x2, R158 ;  /* 0x000000020c0c7825 */ /* 0x000fe400078e029e */
[----:B------:R-:W-:Y:S02]  /*b1d0*/  STL [R1+0x954], R105 ;  /* 0x0009546901007387 */ /* 0x000fe40000100800 */
[----:B------:R-:W-:Y:S01]  /*b1e0*/  IMAD R91, R91, UR25, RZ ;  /* 0x000000195b5b7c24 */ /* 0x000fe2000f8e02ff */
[----:B------:R-:W-:Y:S01]  /*b1f0*/  LEA.HI.X.SX32 R131, R124, R164, 0x1, P0 ;  /* 0x000000a47c837211 */ /* 0x000fe200000f0eff */
[----:B------:R-:W-:Y:S01]  /*b200*/  IMAD R99, R99, UR26, RZ ;  /* 0x0000001a63637c24 */ /* 0x000fe2000f8e02ff */
[----:B------:R-:W-:Y:S01]  /*b210*/  STL [R1+0x968], R122 ;  /* 0x0009687a01007387 */ /* 0x000fe20000100800 */
[----:B------:R-:W-:-:S02]  /*b220*/  IMAD R107, R107, UR27, RZ ;  /* 0x0000001b6b6b7c24 */ /* 0x000fc4000f8e02ff */
[----:B------:R-:W-:Y:S01]  /*b230*/  IMAD R115, R115, UR28, RZ ;  /* 0x0000001c73737c24 */ /* 0x000fe2000f8e02ff */
[----:B------:R-:W-:Y:S01]  /*b240*/  STL [R1+0x95c], R113 ;  /* 0x00095c7101007387 */ /* 0x000fe20000100800 */
[----:B------:R-:W-:Y:S01]  /*b250*/  IMAD R123, R123, UR29, RZ ;  /* 0x0000001d7b7b7c24 */ /* 0x000fe2000f8e02ff */
[-C--:B------:R-:W-:Y:S02]  /*b260*/  LEA.HI.X.SX32 R74, R74, R164.reuse, 0x1, P1 ;  /* 0x000000a44a4a7211 */ /* 0x080fe400008f0eff */
[----:B------:R-:W-:Y:S01]  /*b270*/  STL [R1+0x964], R121 ;  /* 0x0009647901007387 */ /* 0x000fe20000100800 */
[----:B------:R-:W-:Y:S02]  /*b280*/  LEA.HI.X.SX32 R83, R83, R164, 0x1, P3 ;  /* 0x000000a453537211 */ /* 0x000fe400018f0eff */
[-C--:B------:R-:W-:Y:S01]  /*b290*/  LEA R140, P0, R91, R3.reuse, 0x1 ;  /* 0x000000035b8c7211 */ /* 0x080fe200078008ff */
[----:B------:R-:W-:Y:S01]  /*b2a0*/  STL [R1+0x978], R127 ;  /* 0x0009787f01007387 */ /* 0x000fe20000100800 */
[----:B------:R-:W-:-:S02]  /*b2b0*/  LEA R144, P1, R99, R3, 0x1 ;  /* 0x0000000363907211 */ /* 0x000fc400078208ff */
[-C--:B------:R-:W-:Y:S01]  /*b2c0*/  LEA R148, P3, R107, R3.reuse, 0x1 ;  /* 0x000000036b947211 */ /* 0x080fe200078608ff */
[----:B------:R-:W4:Y:S01]  /*b2d0*/  @!P5 LDG.E.U16 R98, desc[UR16][R22.64] ;  /* 0x000000101662d981 */ /* 0x000f22000c1e1500 */
[----:B------:R-:W-:-:S03]  /*b2e0*/  LEA R135, P6, R134, R3, 0x1 ;  /* 0x0000000386877211 */ /* 0x000fc600078c08ff */
[----:B------:R-:W4:Y:S01]  /*b2f0*/  @!P5 LDG.E.U16 R100, desc[UR16][R20.64] ;  /* 0x000000101464d981 */ /* 0x000f22000c1e1500 */
[----:B------:R-:W-:-:S03]  /*b300*/  LEA R124, P5, R123, R3, 0x1 ;  /* 0x000000037b7c7211 */ /* 0x000fc600078a08ff */
[----:B------:R-:W4:Y:S04]  /*b310*/  @!P4 LDG.E.U16 R106, desc[UR16][R14.64] ;  /* 0x000000100e6ac981 */ /* 0x000f28000c1e1500 */
[----:B------:R-:W4:Y:S01]  /*b320*/  @!P4 LDG.E.U16 R108, desc[UR16][R12.64] ;  /* 0x000000100c6cc981 */ /* 0x000f22000c1e1500 */
[----:B------:R-:W-:-:S03]  /*b330*/  LEA R152, P4, R115, R3, 0x1 ;  /* 0x0000000373987211 */ /* 0x000fc600078808ff */
[----:B------:R-:W-:Y:S04]  /*b340*/  STL [R1+0x970], R132 ;  /* 0x0009708401007387 */ /* 0x000fe80000100800 */
[----:B------:R-:W-:Y:S01]  /*b350*/  STL [R1+0x980], R136 ;  /* 0x0009808801007387 */ /* 0x000fe20000100800 */
[----:B------:R-:W-:-:S03]  /*b360*/  LEA.HI.X.SX32 R91, R91, R164, 0x1, P0 ;  /* 0x000000a45b5b7211 */ /* 0x000fc600000f0eff */
[----:B------:R-:W-:Y:S01]  /*b370*/  STL [R1+0x96c], R131 ;  /* 0x00096c8301007387 */ /* 0x000fe20000100800 */
[----:B------:R-:W-:-:S03]  /*b380*/  LEA.HI.X.SX32 R99, R99, R164, 0x1, P1 ;  /* 0x000000a463637211 */ /* 0x000fc600008f0eff */
[----:B------:R-:W-:Y:S01]  /*b390*/  STL [R1+0x974], R74 ;  /* 0x0009744a01007387 */ /* 0x000fe20000100800 */
[-C--:B------:R-:W-:Y:S02]  /*b3a0*/  LEA.HI.X.SX32 R107, R107, R164.reuse, 0x1, P3 ;  /* 0x000000a46b6b7211 */ /* 0x080fe400018f0eff */
[-C--:B------:R-:W-:Y:S01]  /*b3b0*/  LEA.HI.X.SX32 R115, R115, R164.reuse, 0x1, P4 ;  /* 0x000000a473737211 */ /* 0x080fe200020f0eff */
[----:B------:R-:W-:Y:S01]  /*b3c0*/  STL [R1+0x97c], R83 ;  /* 0x00097c5301007387 */ /* 0x000fe20000100800 */
[-C--:B------:R-:W-:Y:S02]  /*b3d0*/  LEA.HI.X.SX32 R123, R123, R164.reuse, 0x1, P5 ;  /* 0x000000a47b7b7211 */ /* 0x080fe400028f0eff */
[----:B------:R-:W-:Y:S01]  /*b3e0*/  LEA.HI.X.SX32 R134, R134, R164, 0x1, P6 ;  /* 0x000000a486867211 */ /* 0x000fe200030f0eff */
[----:B------:R-:W-:Y:S01]  /*b3f0*/  STL [R1+0x988], R140 ;  /* 0x0009888c01007387 */ /* 0x000fe20000100800 */
[----:B------:R-:W-:-:S03]  /*b400*/  VIADD R164, R67, 0x7f ;  /* 0x0000007f43a47836 */ /* 0x000fc60000000000 */
[----:B------:R-:W-:Y:S04]  /*b410*/  STL [R1+0x990], R144 ;  /* 0x0009909001007387 */ /* 0x000fe80000100800 */
[----:B------:R-:W-:Y:S01]  /*b420*/  STL [R1+0x998], R148 ;  /* 0x0009989401007387 */ /* 0x000fe20000100800 */
[----:B------:R-:W-:-:S03]  /*b430*/  ISETP.GT.AND P0, PT, R164, 0x7f, PT ;  /* 0x0000007fa400780c */ /* 0x000fc60003f04270 */
[----:B------:R-:W-:Y:S04]  /*b440*/  STL [R1+0x9a0], R152 ;  /* 0x0009a09801007387 */ /* 0x000fe80000100800 */
[----:B------:R-:W-:Y:S04]  /*b450*/  STL [R1+0x9a8], R124 ;  /* 0x0009a87c01007387 */ /* 0x000fe80000100800 */
[----:B------:R-:W-:Y:S04]  /*b460*/  STL [R1+0x984], R91 ;  /* 0x0009845b01007387 */ /* 0x000fe80000100800 */
[----:B------:R-:W-:Y:S01]  /*b470*/  STL [R1+0x9b0], R135 ;  /* 0x0009b08701007387 */ /* 0x000fe20000100800 */
[----:B------:R-:W-:-:S03]  /*b480*/  ISETP.LT.AND P0, PT, R118, R67, P0 ;  /* 0x000000437600720c */ /* 0x000fc60000701270 */
[----:B------:R-:W-:Y:S04]  /*b490*/  STL [R1+0x98c], R99 ;  /* 0x00098c6301007387 */ /* 0x000fe80000100800 */
[----:B------:R-:W-:Y:S04]  /*b4a0*/  STL [R1+0x994], R107 ;  /* 0x0009946b01007387 */ /* 0x000fe80000100800 */
[----:B------:R-:W-:Y:S04]  /*b4b0*/  STL [R1+0x99c], R115 ;  /* 0x00099c7301007387 */ /* 0x000fe80000100800 */
[----:B------:R-:W-:Y:S04]  /*b4c0*/  STL [R1+0x9a4], R123 ;  /* 0x0009a47b01007387 */ /* 0x000fe80000100800 */
[----:B------:R-:W5:Y:S04]  /*b4d0*/  LDL.LU R67, [R1+0xf74] ;  /* 0x000f740001437983 */ /* 0x000f680000300800 */
[----:B------:R-:W4:Y:S01]  /*b4e0*/  LDL.LU R118, [R1+0xf70] ;  /* 0x000f700001767983 */ /* 0x000f220000300800 */
[----:B------:R-:W-:-:S03]  /*b4f0*/  LOP3.LUT R164, R0, 0x70, RZ, 0x3c, !PT ;  /* 0x0000007000a47812 */ /* 0x000fc600078e3cff */
[----:B------:R-:W-:Y:S04]  /*b500*/  STL [R1+0x9ac], R134 ;  /* 0x0009ac8601007387 */ /* 0x000fe80000100800 */
[----:B--2---:R0:W-:Y:S04]  /*b510*/  STS.U16 [R164+UR5+0xf80], R120 ;  /* 0x000f8078a4007988 */ /* 0x0041e80008000405 */
[----:B0-----:R-:W2:Y:S04]  /*b520*/  LDL.LU R120, [R1+0xf6c] ;  /* 0x000f6c0001787983 */ /* 0x001ea80000300800 */
[----:B---3--:R0:W-:Y:S02]  /*b530*/  STS.U16 [R164+UR5+0x8f80], R68 ;  /* 0x008f8044a4007988 */ /* 0x0081e40008000405 */
[----:B0-----:R-:W-:-:S02]  /*b540*/  @P0 IMAD.MOV.U32 R164, RZ, RZ, R155 ;  /* 0x000000ffffa40224 */ /* 0x001fc400078e009b */
[----:B------:R-:W5:Y:S04]  /*b550*/  LDL.LU R68, [R1+0xf68] ;  /* 0x000f680001447983 */ /* 0x000f680000300800 */
[----:B------:R-:W3:Y:S01]  /*b560*/  LDL.LU R155, [R1+0xf64] ;  /* 0x000f6400019b7983 */ /* 0x000ee20000300800 */
[----:B----4-:R-:W-:-:S06]  /*b570*/  PRMT R118, RZ, 0x7610, R118 ;  /* 0x00007610ff767816 */ /* 0x010fcc0000000076 */
[----:B------:R0:W4:Y:S02]  /*b580*/  @P0 LDG.E.U16 R118, desc[UR16][R164.64] ;  /* 0x00000010a4760981 */ /* 0x000124000c1e1500 */
[----:B0-----:R-:W-:Y:S01]  /*b590*/  LOP3.LUT R165, R0, 0x70, RZ, 0x3c, !PT ;  /* 0x0000007000a57812 */ /* 0x001fe200078e3cff */
[----:B------:R-:W-:-:S04]  /*b5a0*/  @P0 IMAD.MOV.U32 R164, RZ, RZ, R156 ;  /* 0x000000ffffa40224 */ /* 0x000fc800078e009c */
[----:B------:R0:W-:Y:S04]  /*b5b0*/  STS.U16 [R165+UR5+0x1380], R69 ;  /* 0x00138045a5007988 */ /* 0x0001e80008000405 */
[----:B0-----:R-:W5:Y:S01]  /*b5c0*/  LDL.LU R69, [R1+0xf60] ;  /* 0x000f600001457983 */ /* 0x001f620000300800 */
[----:B------:R-:W-:-:S03]  /*b5d0*/  @P0 IMAD.MOV.U32 R165, RZ, RZ, R70 ;  /* 0x000000ffffa50224 */ /* 0x000fc600078e0046 */
[----:B------:R-:W5:Y:S04]  /*b5e0*/  LDL.LU R70, [R1+0xf5c] ;  /* 0x000f5c0001467983 */ /* 0x000f680000300800 */
[----:B------:R-:W4:Y:S01]  /*b5f0*/  LDL.LU R156, [R1+0xf58] ;  /* 0x000f5800019c7983 */ /* 0x000f220000300800 */
[----:B--2---:R-:W-:-:S06]  /*b600*/  PRMT R120, RZ, 0x7610, R120 ;  /* 0x00007610ff787816 */ /* 0x004fcc0000000078 */
[----:B------:R0:W2:Y:S01]  /*b610*/  @P0 LDG.E.U16 R120, desc[UR16][R164.64] ;  /* 0x00000010a4780981 */ /* 0x0000a2000c1e1500 */
[----:B---3--:R-:W-:Y:S02]  /*b620*/  PRMT R155, RZ, 0x7610, R155 ;  /* 0x00007610ff9b7816 */ /* 0x008fe4000000009b */
[----:B0-----:R-:W-:Y:S02]  /*b630*/  LOP3.LUT R165, R0, 0x70, RZ, 0x3c, !PT ;  /* 0x0000007000a57812 */ /* 0x001fe400078e3cff */
[----:B------:R-:W-:-:S03]  /*b640*/  @P0 MOV R164, R125 ;  /* 0x0000007d00a40202 */ /* 0x000fc60000000f00 */
[----:B------:R0:W-:Y:S04]  /*b650*/  STS.U16 [R165+UR5+0x9380], R71 ;  /* 0x00938047a5007988 */ /* 0x0001e80008000405 */
[----:B0-----:R-:W5:Y:S01]  /*b660*/  LDL.LU R71, [R1+0xf54] ;  /* 0x000f540001477983 */ /* 0x001f620000300800 */
[----:B------:R-:W-:-:S03]  /*b670*/  @P0 IMAD.MOV.U32 R165, RZ, RZ, R72 ;  /* 0x000000ffffa50224 */ /* 0x000fc600078e0048 */
[----:B------:R-:W5:Y:S04]  /*b680*/  LDL.LU R72, [R1+0xf50] ;  /* 0x000f500001487983 */ /* 0x000f680000300800 */
[----:B------:R-:W3:Y:S04]  /*b690*/  LDL.LU R125, [R1+0xf4c] ;  /* 0x000f4c00017d7983 */ /* 0x000ee80000300800 */
[----:B------:R0:W2:Y:S02]  /*b6a0*/  @P0 LDG.E.U16 R155, desc[UR16][R164.64] ;  /* 0x00000010a49b0981 */ /* 0x0000a4000c1e1500 */
[----:B0-----:R-:W-:Y:S01]  /*b6b0*/  LOP3.LUT R165, R0, 0x70, RZ, 0x3c, !PT ;  /* 0x0000007000a57812 */ /* 0x001fe200078e3cff */
[----:B------:R-:W-:-:S04]  /*b6c0*/  @P0 IMAD.MOV.U32 R164, RZ, RZ, R127 ;  /* 0x000000ffffa40224 */ /* 0x000fc800078e007f */
[----:B------:R0:W-:Y:S04]  /*b6d0*/  STS.U16 [R165+UR5+0x1780], R73 ;  /* 0x00178049a5007988 */ /* 0x0001e80008000405 */
[----:B0-----:R-:W5:Y:S01]  /*b6e0*/  LDL.LU R73, [R1+0xf48] ;  /* 0x000f480001497983 */ /* 0x001f620000300800 */
[----:B------:R-:W-:-:S03]  /*b6f0*/  @P0 IMAD.MOV.U32 R165, RZ, RZ, R74 ;  /* 0x000000ffffa50224 */ /* 0x000fc600078e004a */
[----:B------:R-:W5:Y:S04]  /*b700*/  LDL.LU R74, [R1+0xf44] ;  /* 0x000f4400014a7983 */ /* 0x000f680000300800 */
[----:B------:R-:W2:Y:S01]  /*b710*/  LDL.LU R127, [R1+0xf40] ;  /* 0x000f4000017f7983 */ /* 0x000ea20000300800 */
        /* <DEDUP_REMOVED lines=9> */
[----:B---3--:R-:W-:-:S06]  /*b7b0*/  PRMT R125, RZ, 0x7610, R125 ;  /* 0x00007610ff7d7816 */ /* 0x008fcc000000007d */
[----:B------:R0:W3:Y:S02]  /*b7c0*/  @P0 LDG.E.U16 R125, desc[UR16][R164.64] ;  /* 0x00000010a47d0981 */ /* 0x0000e4000c1e1500 */
[----:B0-----:R-:W-:Y:S01]  /*b7d0*/  LOP3.LUT R165, R0, 0x70, RZ, 0x3c, !PT ;  /* 0x0000007000a57812 */ /* 0x001fe200078e3cff */
[----:B------:R-:W-:-:S04]  /*b7e0*/  @P0 IMAD.MOV.U32 R164, RZ, RZ, R133 ;  /* 0x000000ffffa40224 */ /* 0x000fc800078e0085 */
[----:B------:R0:W-:Y:S04]  /*b7f0*/  STS.U16 [R165+UR5+0x1b80], R77 ;  /* 0x001b804da5007988 */ /* 0x0001e80008000405 */
[----:B0-----:R-:W5:Y:S01]  /*b800*/  LDL.LU R77, [R1+0xf30] ;  /* 0x000f3000014d7983 */ /* 0x001f620000300800 */
[----:B------:R-:W-:-:S03]  /*b810*/  @P0 IMAD.MOV.U32 R165, RZ, RZ, R78 ;  /* 0x000000ffffa50224 */ /* 0x000fc600078e004e */
[----:B------:R-:W5:Y:S01]  /*b820*/  LDL.LU R78, [R1+0xf2c] ;  /* 0x000f2c00014e7983 */ /* 0x000f620000300800 */
[----:B--2---:R-:W-:-:S03]  /*b830*/  PRMT R127, RZ, 0x7610, R127 ;  /* 0x00007610ff7f7816 */ /* 0x004fc6000000007f */
[----:B------:R-:W2:Y:S04]  /*b840*/  LDL.LU R133, [R1+0xf28] ;  /* 0x000f280001857983 */ /* 0x000ea80000300800 */
[----:B------:R0:W3:Y:S02]  /*b850*/  @P0 LDG.E.U16 R127, desc[UR16][R164.64] ;  /* 0x00000010a47f0981 */ /* 0x0000e4000c1e1500 */
[----:B0-----:R-:W-:Y:S01]  /*b860*/  LOP3.LUT R165, R0, 0x70, RZ, 0x3c, !PT ;  /* 0x0000007000a57812 */ /* 0x001fe200078e3cff */
[----:B------:R-:W-:-:S04]  /*b870*/  @P0 IMAD.MOV.U32 R164, RZ, RZ, R81 ;  /* 0x000000ffffa40224 */ /* 0x000fc800078e0051 */
[----:B------:R0:W-:Y:S02]  /*b880*/  STS.U16 [R165+UR5+0x9b80], R79 ;  /* 0x009b804fa5007988 */ /* 0x0001e40008000405 */
[----:B0-----:R-:W-:Y:S02]  /*b890*/  @P0 IMAD.MOV.U32 R165, RZ, RZ, R80 ;  /* 0x000000ffffa50224 */ /* 0x001fe400078e0050 */
[----:B------:R-:W5:Y:S04]  /*b8a0*/  LDL.LU R79, [R1+0xf24] ;  /* 0x000f2400014f7983 */ /* 0x000f680000300800 */
[----:B------:R-:W5:Y:S04]  /*b8b0*/  LDL.LU R80, [R1+0xf20] ;  /* 0x000f200001507983 */ /* 0x000f680000300800 */
[----:B------:R-:W5:Y:S01]  /*b8c0*/  LDL.LU R81, [R1+0xf1c] ;  /* 0x000f1c0001517983 */ /* 0x000f620000300800 */
        /* <DEDUP_REMOVED lines=8> */
[----:B------:R-:W3:Y:S01]  /*b950*/  LDL.LU R136, [R1+0xf10] ;  /* 0x000f100001887983 */ /* 0x000ee20000300800 */
[----:B--2---:R-:W-:-:S06]  /*b960*/  PRMT R133, RZ, 0x7610, R133 ;  /* 0x00007610ff857816 */ /* 0x004fcc0000000085 */
[----:B------:R0:W2:Y:S01]  /*b970*/  @P0 LDG.E.U16 R133, desc[UR16][R164.64] ;  /* 0x00000010a4850981 */ /* 0x0000a2000c1e1500 */
[----:B------:R-:W-:Y:S02]  /*b980*/  PRMT R3, RZ, 0x7610, R3 ;  /* 0x00007610ff037816 */ /* 0x000fe40000000003 */
[----:B0-----:R-:W-:Y:S01]  /*b990*/  LOP3.LUT R165, R0, 0x70, RZ, 0x3c, !PT ;  /* 0x0000007000a57812 */ /* 0x001fe200078e3cff */
[----:B------:R-:W-:-:S04]  /*b9a0*/  @P0 IMAD.MOV.U32 R164, RZ, RZ, R137 ;  /* 0x000000ffffa40224 */ /* 0x000fc800078e0089 */
[----:B------:R0:W-:Y:S04]  /*b9b0*/  STS.U16 [R165+UR5+0x9f80], R84 ;  /* 0x009f8054a5007988 */ /* 0x0001e80008000405 */
[----:B0-----:R-:W5:Y:S01]  /*b9c0*/  LDL.LU R84, [R1+0xf0c] ;  /* 0x000f0c0001547983 */ /* 0x001f620000300800 */
[----:B------:R-:W-:-:S03]  /*b9d0*/  @P0 IMAD.MOV.U32 R165, RZ, RZ, R85 ;  /* 0x000000ffffa50224 */ /* 0x000fc600078e0055 */
[----:B------:R-:W5:Y:S04]  /*b9e0*/  LDL.LU R85, [R1+0xf08] ;  /* 0x000f080001557983 */ /* 0x000f680000300800 */
[----:B------:R-:W2:Y:S04]  /*b9f0*/  LDL.LU R137, [R1+0xf04] ;  /* 0x000f040001897983 */ /* 0x000ea80000300800 */
        /* <DEDUP_REMOVED lines=18> */
[----:B------:R0:W2:Y:S02]  /*bb20*/  @P0 LDG.E.U16 R137, desc[UR16][R164.64] ;  /* 0x00000010a4890981 */ /* 0x0000a4000c1e1500 */
[----:B0-----:R-:W-:Y:S01]  /*bb30*/  LOP3.LUT R165, R0, 0x70, RZ, 0x3c, !PT ;  /* 0x0000007000a57812 */ /* 0x001fe200078e3cff */
[----:B------:R-:W-:-:S04]  /*bb40*/  @P0 IMAD.MOV.U32 R164, RZ, RZ, R140 ;  /* 0x000000ffffa40224 */ /* 0x000fc800078e008c */
[----:B------:R0:W-:Y:S04]  /*bb50*/  STS.U16 [R165+UR5+0x2780], R90 ;  /* 0x0027805aa5007988 */ /* 0x0001e80008000405 */
[----:B0-----:R-:W5:Y:S01]  /*bb60*/  LDL.LU R90, [R1+0xee8] ;  /* 0x000ee800015a7983 */ /* 0x001f620000300800 */
[----:B------:R-:W-:-:S03]  /*bb70*/  @P0 IMAD.MOV.U32 R165, RZ, RZ, R91 ;  /* 0x000000ffffa50224 */ /* 0x000fc600078e005b */
[----:B------:R-:W5:Y:S01]  /*bb80*/  LDL.LU R91, [R1+0xee4] ;  /* 0x000ee400015b7983 */ /* 0x000f620000300800 */
[----:B----4-:R-:W-:-:S03]  /*bb90*/  PRMT R138, RZ, 0x7610, R138 ;  /* 0x00007610ff8a7816 */ /* 0x010fc6000000008a */
[----:B------:R-:W4:Y:S04]  /*bba0*/  LDL.LU R140, [R1+0xee0] ;  /* 0x000ee000018c7983 */ /* 0x000f280000300800 */
[----:B------:R0:W2:Y:S02]  /*bbb0*/  @P0 LDG.E.U16 R138, desc[UR16][R164.64] ;  /* 0x00000010a48a0981 */ /* 0x0000a4000c1e1500 */
[----:B0-----:R-:W-:Y:S02]  /*bbc0*/  LOP3.LUT R165, R0, 0x70, RZ, 0x3c, !PT ;  /* 0x0000007000a57812 */ /* 0x001fe400078e3cff */
[----:B------:R-:W-:-:S03]  /*bbd0*/  @P0 MOV R164, R141 ;  /* 0x0000008d00a40202 */ /* 0x000fc60000000f00 */
[----:B------:R0:W-:Y:S04]  /*bbe0*/  STS.U16 [R165+UR5+0xa780], R92 ;  /* 0x00a7805ca5007988 */ /* 0x0001e80008000405 */
[----:B0-----:R-:W5:Y:S01]  /*bbf0*/  LDL.LU R92, [R1+0xedc] ;  /* 0x000edc00015c7983 */ /* 0x001f620000300800 */
[----:B------:R-:W-:-:S03]  /*bc00*/  @P0 IMAD.MOV.U32 R165, RZ, RZ, R93 ;  /* 0x000000ffffa50224 */ /* 0x000fc600078e005d */
[----:B------:R-:W5:Y:S04]  /*bc10*/  LDL.LU R93, [R1+0xed8] ;  /* 0x000ed800015d7983 */ /* 0x000f680000300800 */
[----:B------:R-:W2:Y:S01]  /*bc20*/  LDL.LU R141, [R1+0xed4] ;  /* 0x000ed400018d7983 */ /* 0x000ea20000300800 */
        /* <DEDUP_REMOVED lines=83> */
[----:B0-----:R-:W-:Y:S02]  /*c160*/  LOP3.LUT R165, R0, 0x70, RZ, 0x3c, !PT ;  /* 0x0000007000a57812 */ /* 0x001fe400078e3cff */
[----:B------:R-:W-:-:S03]  /*c170*/  @P0 MOV R164, R151 ;  /* 0x0000009700a40202 */ /* 0x000fc60000000f00 */
        /* <DEDUP_REMOVED lines=19> */
[----:B------:R1:W-:Y:S04]  /*c2b0*/  STS.U16 [R2+UR5+0x20000], R118 ;  /* 0x0200007602007988 */ /* 0x0003e80008000405 */
[----:B0-----:R-:W5:Y:S01]  /*c2c0*/  LDL.LU R116, [R1+0xe4c] ;  /* 0x000e4c0001747983 */ /* 0x001f620000300800 */
[----:B------:R-:W-:-:S03]  /*c2d0*/  @P0 IMAD.MOV.U32 R165, RZ, RZ, R117 ;  /* 0x000000ffffa50224 */ /* 0x000fc600078e0075 */
[----:B------:R-:W5:Y:S04]  /*c2e0*/  LDL.LU R117, [R1+0xe48] ;  /* 0x000e480001757983 */ /* 0x000f680000300800 */
[----:B------:R-:W2:Y:S04]  /*c2f0*/  LDL.LU R153, [R1+0xe44] ;  /* 0x000e440001997983 */ /* 0x000ea80000300800 */
[----:B-1----:R-:W5:Y:S01]  /*c300*/  LDL.LU R118, [R1+0xe40] ;  /* 0x000e400001767983 */ /* 0x002f620000300800 */
[----:B---3--:R-:W-:-:S06]  /*c310*/  PRMT R151, RZ, 0x7610, R151 ;  /* 0x00007610ff977816 */ /* 0x008fcc0000000097 */
[----:B------:R0:W3:Y:S02]  /*c320*/  @P0 LDG.E.U16 R151, desc[UR16][R164.64] ;  /* 0x00000010a4970981 */ /* 0x0000e4000c1e1500 */
[----:B0-----:R-:W-:Y:S02]  /*c330*/  @P0 IMAD.MOV.U32 R165, RZ, RZ, R119 ;  /* 0x000000ffffa50224 */ /* 0x001fe400078e0077 */
[----:B------:R-:W-:Y:S01]  /*c340*/  @P0 IMAD.MOV.U32 R164, RZ, RZ, R154 ;  /* 0x000000ffffa40224 */ /* 0x000fe200078e009a */
[----:B------:R-:W5:Y:S04]  /*c350*/  LDL.LU R119, [R1+0xe3c] ;  /* 0x000e3c0001777983 */ /* 0x000f680000300800 */
[----:B------:R-:W3:Y:S04]  /*c360*/  LDL.LU R154, [R1+0xe38] ;  /* 0x000e3800019a7983 */ /* 0x000ee80000300800 */
[----:B------:R0:W-:Y:S04]  /*c370*/  STS.U16 [R2+UR5+0x20400], R120 ;  /* 0x0204007802007988 */ /* 0x0001e80008000405 */
[----:B------:R1:W-:Y:S04]  /*c380*/  STS.U16 [R2+UR5+0x20800], R155 ;  /* 0x0208009b02007988 */ /* 0x0003e80008000405 */
[----:B0-----:R-:W5:Y:S01]  /*c390*/  LDL.LU R120, [R1+0xe34] ;  /* 0x000e340001787983 */ /* 0x001f620000300800 */
[----:B----4-:R-:W-:-:S06]  /*c3a0*/  PRMT R152, RZ, 0x7610, R152 ;  /* 0x00007610ff987816 */ /* 0x010fcc0000000098 */
[----:B------:R0:W4:Y:S02]  /*c3b0*/  @P0 LDG.E.U16 R152, desc[UR16][R164.64] ;  /* 0x00000010a4980981 */ /* 0x000124000c1e1500 */
[----:B0-----:R-:W-:Y:S02]  /*c3c0*/  @P0 IMAD.MOV.U32 R165, RZ, RZ, R121 ;  /* 0x000000ffffa50224 */ /* 0x001fe400078e0079 */
[----:B------:R-:W-:Y:S01]  /*c3d0*/  @P0 IMAD.MOV.U32 R164, RZ, RZ, R122 ;  /* 0x000000ffffa40224 */ /* 0x000fe200078e007a */
[----:B------:R-:W5:Y:S04]  /*c3e0*/  LDL.LU R121, [R1+0xe30] ;  /* 0x000e300001797983 */ /* 0x000f680000300800 */
[----:B------:R-:W5:Y:S04]  /*c3f0*/  LDL.LU R122, [R1+0xe2c] ;  /* 0x000e2c00017a7983 */ /* 0x000f680000300800 */
[----:B-1----:R-:W4:Y:S01]  /*c400*/  LDL.LU R155, [R1+0xe28] ;  /* 0x000e2800019b7983 */ /* 0x002f220000300800 */
[----:B--2---:R-:W-:-:S03]  /*c410*/  PRMT R153, RZ, 0x7610, R153 ;  /* 0x00007610ff997816 */ /* 0x004fc60000000099 */
[----:B------:R0:W-:Y:S04]  /*c420*/  STS.U16 [R2+UR5+0x20c00], R156 ;  /* 0x020c009c02007988 */ /* 0x0001e80008000405 */
[----:B------:R1:W2:Y:S02]  /*c430*/  @P0 LDG.E.U16 R153, desc[UR16][R164.64] ;  /* 0x00000010a4990981 */ /* 0x0002a4000c1e1500 */
[----:B-1----:R-:W-:Y:S02]  /*c440*/  @P0 IMAD.MOV.U32 R165, RZ, RZ, R123 ;  /* 0x000000ffffa50224 */ /* 0x002fe400078e007b */
[----:B------:R-:W-:Y:S01]  /*c450*/  @P0 IMAD.MOV.U32 R164, RZ, RZ, R124 ;  /* 0x000000ffffa40224 */ /* 0x000fe200078e007c */
[----:B------:R-:W5:Y:S04]  /*c460*/  LDL.LU R123, [R1+0xe24] ;  /* 0x000e2400017b7983 */ /* 0x000f680000300800 */
[----:B------:R-:W5:Y:S04]  /*c470*/  LDL.LU R124, [R1+0xe20] ;  /* 0x000e2000017c7983 */ /* 0x000f680000300800 */
[----:B0-----:R-:W2:Y:S01]  /*c480*/  LDL.LU R156, [R1+0xe1c] ;  /* 0x000e1c00019c7983 */ /* 0x001ea20000300800 */
        /* <DEDUP_REMOVED lines=13> */
[----:B------:R0:W-:Y:S02]  /*c560*/  STS.U16 [R165+UR5+0x20480], R127 ;  /* 0x0204807fa5007988 */ /* 0x0001e40008000405 */
[----:B0-----:R-:W-:Y:S02]  /*c570*/  @P0 IMAD.MOV.U32 R165, RZ, RZ, R128 ;  /* 0x000000ffffa50224 */ /* 0x001fe400078e0080 */
[----:B------:R-:W5:Y:S04]  /*c580*/  LDL.LU R127, [R1+0xe0c] ;  /* 0x000e0c00017f7983 */ /* 0x000f680000300800 */
[----:B------:R-:W5:Y:S01]  /*c590*/  LDL.LU R128, [R1+0xe08] ;  /* 0x000e080001807983 */ /* 0x000f620000300800 */
[----:B--2---:R-:W-:-:S03]  /*c5a0*/  PRMT R156, RZ, 0x7610, R156 ;  /* 0x00007610ff9c7816 */ /* 0x004fc6000000009c */
[----:B------:R-:W5:Y:S04]  /*c5b0*/  LDL.LU R129, [R1+0xe04] ;  /* 0x000e040001817983 */ /* 0x000f680000300800 */
[----:B------:R0:W2:Y:S02]  /*c5c0*/  @P0 LDG.E.U16 R156, desc[UR16][R164.64] ;  /* 0x00000010a49c0981 */ /* 0x0000a4000c1e1500 */
[----:B0-----:R-:W-:Y:S01]  /*c5d0*/  LOP3.LUT R165, R2, 0x10, RZ, 0x3c, !PT ;  /* 0x0000001002a57812 */ /* 0x001fe200078e3cff */
[----:B------:R-:W-:-:S04]  /*c5e0*/  @P0 IMAD.MOV.U32 R164, RZ, RZ, R132 ;  /* 0x000000ffffa40224 */ /* 0x000fc800078e0084 */
[----:B------:R0:W-:Y:S02]  /*c5f0*/  STS.U16 [R165+UR5+0x20880], R130 ;  /* 0x02088082a5007988 */ /* 0x0001e40008000405 */
[----:B0-----:R-:W-:Y:S02]  /*c600*/  @P0 IMAD.MOV.U32 R165, RZ, RZ, R131 ;  /* 0x000000ffffa50224 */ /* 0x001fe400078e0083 */
[----:B------:R-:W5:Y:S04]  /*c610*/  LDL.LU R130, [R1+0xe00] ;  /* 0x000e000001827983 */ /* 0x000f680000300800 */
[----:B------:R-:W5:Y:S04]  /*c620*/  LDL.LU R131, [R1+0xdfc] ;  /* 0x000dfc0001837983 */ /* 0x000f680000300800 */
[----:B------:R-:W5:Y:S01]  /*c630*/  LDL.LU R132, [R1+0xdf8] ;  /* 0x000df80001847983 */ /* 0x000f620000300800 */
[----:B---3--:R-:W-:-:S06]  /*c640*/  PRMT R157, RZ, 0x7610, R157 ;  /* 0x00007610ff9d7816 */ /* 0x008fcc000000009d */
[----:B------:R0:W3:Y:S02]  /*c650*/  @P0 LDG.E.U16 R157, desc[UR16][R164.64] ;  /* 0x00000010a49d0981 */ /* 0x0000e4000c1e1500 */
[C---:B0-----:R-:W-:Y:S02]  /*c660*/  LOP3.LUT R165, R2.reuse, 0x10, RZ, 0x3c, !PT ;  /* 0x0000001002a57812 */ /* 0x041fe400078e3cff */
[----:B------:R-:W-:-:S03]  /*c670*/  LOP3.LUT R164, R2, 0x20, RZ, 0x3c, !PT ;  /* 0x0000002002a47812 */ /* 0x000fc600078e3cff */
[----:B------:R0:W-:Y:S04]  /*c680*/  STS.U16 [R165+UR5+0x20c80], R133 ;  /* 0x020c8085a5007988 */ /* 0x0001e80008000405 */
[----:B------:R1:W-:Y:S01]  /*c690*/  STS.U16 [R164+UR5+0x20100], R3 ;  /* 0x02010003a4007988 */ /* 0x0003e20008000405 */
[----:B0-----:R-:W-:-:S03]  /*c6a0*/  @P0 IMAD.MOV.U32 R165, RZ, RZ, R134 ;  /* 0x000000ffffa50224 */ /* 0x001fc600078e0086 */
[----:B------:R-:W5:Y:S01]  /*c6b0*/  LDL.LU R133, [R1+0xdf4] ;  /* 0x000df40001857983 */ /* 0x000f620000300800 */
[----:B-1----:R-:W-:Y:S01]  /*c6c0*/  PRMT R3, RZ, 0x7610, R3 ;  /* 0x00007610ff037816 */ /* 0x002fe20000000003 */
[----:B------:R-:W-:Y:S02]  /*c6d0*/  @P0 IMAD.MOV.U32 R164, RZ, RZ, R135 ;  /* 0x000000ffffa40224 */ /* 0x000fe400078e0087 */
[----:B------:R-:W5:Y:S04]  /*c6e0*/  LDL.LU R134, [R1+0xdf0] ;  /* 0x000df00001867983 */ /* 0x000f680000300800 */
[----:B------:R0:W3:Y:S01]  /*c6f0*/  @P0 LDG.E.U16 R3, desc[UR16][R164.64] ;  /* 0x00000010a4030981 */ /* 0x0000e2000c1e1500 */
[----:B------:R-:W1:Y:S01]  /*c700*/  S2R R135, SR_CgaCtaId ;  /* 0x0000000000877919 */ /* 0x000e620000008800 */
[----:B0-----:R-:W0:Y:S02]  /*c710*/  S2R R165, SR_TID.X ;  /* 0x0000000000a57919 */ /* 0x001e240000002100 */
[----:B0-----:R-:W-:-:S02]  /*c720*/  SHF.R.U32.HI R164, RZ, 0x5, R165 ;  /* 0x00000005ffa47819 */ /* 0x001fc400000116a5 */
[----:B------:R-:W-:Y:S02]  /*c730*/  LOP3.LUT R165, R2, 0x20, RZ, 0x3c, !PT ;  /* 0x0000002002a57812 */ /* 0x000fe400078e3cff */
[----:B-1----:R-:W-:Y:S02]  /*c740*/  LOP3.LUT P0, RZ, R164, R135, RZ, 0xfc, !PT ;  /* 0x00000087a4ff7212 */ /* 0x002fe4000780fcff */
[C---:B------:R-:W-:Y:S01]  /*c750*/  LOP3.LUT R164, R2.reuse, 0x30, RZ, 0x3c, !PT ;  /* 0x0000003002a47812 */ /* 0x040fe200078e3cff */
[----:B------:R-:W-:Y:S04]  /*c760*/  STS.U16 [R165+UR5+0x20500], R136 ;  /* 0x02050088a5007988 */ /* 0x000fe80008000405 */
[----:B------:R-:W-:Y:S04]  /*c770*/  STS.U16 [R165+UR5+0x20900], R137 ;  /* 0x02090089a5007988 */ /* 0x000fe80008000405 */
[----:B------:R0:W-:Y:S04]  /*c780*/  STS.U16 [R165+UR5+0x20d00], R138 ;  /* 0x020d008aa5007988 */ /* 0x0001e80008000405 */
[----:B------:R-:W-:Y:S04]  /*c790*/  STS.U16 [R164+UR5+0x20180], R139 ;  /* 0x0201808ba4007988 */ /* 0x000fe80008000405 */
[----:B------:R-:W-:Y:S01]  /*c7a0*/  STS.U16 [R164+UR5+0x20580], R140 ;  /* 0x0205808ca4007988 */ /* 0x000fe20008000405 */
[----:B0-----:R-:W0:Y:S03]  /*c7b0*/  LDC R165, c[0x0][0x3a0] ;  /* 0x0000e800ffa57b82 */ /* 0x001e260000000800 */
[----:B------:R-:W-:Y:S04]  /*c7c0*/  STS.U16 [R164+UR5+0x20980], R141 ;  /* 0x0209808da4007988 */ /* 0x000fe80008000405 */
[----:B------:R1:W-:Y:S04]  /*c7d0*/  STS.U16 [R164+UR5+0x20d80], R142 ;  /* 0x020d808ea4007988 */ /* 0x0003e80008000405 */
[----:B------:R0:W5:Y:S04]  /*c7e0*/  LDL.LU R135, [R1+0xdec] ;  /* 0x000dec0001877983 */ /* 0x0001680000300800 */
[----:B------:R0:W5:Y:S01]  /*c7f0*/  LDL.LU R136, [R1+0xde8] ;  /* 0x000de80001887983 */ /* 0x0001620000300800 */
[----:B-1----:R-:W-:-:S03]  /*c800*/  LOP3.LUT R164, R2, 0x40, RZ, 0x3c, !PT ;  /* 0x0000004002a47812 */ /* 0x002fc600078e3cff */
[----:B------:R1:W5:Y:S04]  /*c810*/  LDL.LU R137, [R1+0xde4] ;  /* 0x000de40001897983 */ /* 0x0003680000300800 */
[----:B------:R-:W-:Y:S04]  /*c820*/  STS.U16 [R164+UR5+0x20200], R143 ;  /* 0x0202008fa4007988 */ /* 0x000fe80008000405 */
[----:B------:R-:W-:Y:S04]  /*c830*/  STS.U16 [R164+UR5+0x20600], R144 ;  /* 0x02060090a4007988 */ /* 0x000fe80008000405 */
[----:B------:R-:W-:Y:S04]  /*c840*/  STS.U16 [R164+UR5+0x20a00], R145 ;  /* 0x020a0091a4007988 */ /* 0x000fe80008000405 */
[----:B------:R0:W-:Y:S02]  /*c850*/  STS.U16 [R164+UR5+0x20e00], R146 ;  /* 0x020e0092a4007988 */ /* 0x0001e40008000405 */
[----:B0-----:R-:W-:-:S02]  /*c860*/  IADD3 R165, PT, PT, R165, 0x7f, RZ ;  /* 0x0000007fa5a57810 */ /* 0x001fc40007ffe0ff */
[----:B------:R1:W5:Y:S04]  /*c870*/  LDL.LU R138, [R1+0xde0] ;  /* 0x000de000018a7983 */ /* 0x0003680000300800 */
[----:B------:R1:W5:Y:S01]  /*c880*/  LDL.LU R139, [R1+0xddc] ;  /* 0x000ddc00018b7983 */ /* 0x0003620000300800 */
[----:B------:R-:W-:-:S03]  /*c890*/  LOP3.LUT R164, R2, 0x50, RZ, 0x3c, !PT ;  /* 0x0000005002a47812 */ /* 0x000fc600078e3cff */
[----:B------:R1:W5:Y:S04]  /*c8a0*/  LDL.LU R140, [R1+0xdd8] ;  /* 0x000dd800018c7983 */ /* 0x0003680000300800 */
[----:B------:R-:W-:Y:S04]  /*c8b0*/  STS.U16 [R164+UR5+0x20280], R147 ;  /* 0x02028093a4007988 */ /* 0x000fe80008000405 */
[----:B------:R-:W-:Y:S04]  /*c8c0*/  STS.U16 [R164+UR5+0x20680], R148 ;  /* 0x02068094a4007988 */ /* 0x000fe80008000405 */
[----:B------:R-:W-:Y:S04]  /*c8d0*/  STS.U16 [R164+UR5+0x20a80], R149 ;  /* 0x020a8095a4007988 */ /* 0x000fe80008000405 */
[----:B------:R0:W-:Y:S04]  /*c8e0*/  STS.U16 [R164+UR5+0x20e80], R150 ;  /* 0x020e8096a4007988 */ /* 0x0001e80008000405 */
[----:B------:R1:W5:Y:S04]  /*c8f0*/  LDL.LU R141, [R1+0xdd4] ;  /* 0x000dd400018d7983 */ /* 0x0003680000300800 */
[----:B------:R1:W5:Y:S01]  /*c900*/  LDL.LU R142, [R1+0xdd0] ;  /* 0x000dd000018e7983 */ /* 0x0003620000300800 */
[----:B0-----:R-:W-:-:S03]  /*c910*/  LOP3.LUT R164, R2, 0x60, RZ, 0x3c, !PT ;  /* 0x0000006002a47812 */ /* 0x001fc600078e3cff */
        /* <DEDUP_REMOVED lines=9> */
[----:B----4-:R0:W-:Y:S04]  /*c9b0*/  STS.U16 [R164+UR5+0x20380], R155 ;  /* 0x0203809ba4007988 */ /* 0x0101e80008000405 */
[----:B--2---:R2:W-:Y:S04]  /*c9c0*/  STS.U16 [R164+UR5+0x20780], R156 ;  /* 0x0207809ca4007988 */ /* 0x0045e80008000405 */
[----:B------:R1:W5:Y:S04]  /*c9d0*/  LDL.LU R147, [R1+0xdbc] ;  /* 0x000dbc0001937983 */ /* 0x0003680000300800 */
[----:B------:R1:W5:Y:S04]  /*c9e0*/  LDL.LU R148, [R1+0xdb8] ;  /* 0x000db80001947983 */ /* 0x0003680000300800 */
[----:B------:R1:W5:Y:S04]  /*c9f0*/  LDL.LU R149, [R1+0xdb4] ;  /* 0x000db40001957983 */ /* 0x0003680000300800 */
[----:B------:R1:W5:Y:S04]  /*ca00*/  LDL.LU R150, [R1+0xdb0] ;  /* 0x000db00001967983 */ /* 0x0003680000300800 */
[----:B------:R1:W5:Y:S04]  /*ca10*/  LDL.LU R151, [R1+0xdac] ;  /* 0x000dac0001977983 */ /* 0x0003680000300800 */
[----:B------:R1:W5:Y:S04]  /*ca20*/  LDL.LU R152, [R1+0xda8] ;  /* 0x000da80001987983 */ /* 0x0003680000300800 */
[----:B------:R1:W5:Y:S04]  /*ca30*/  LDL.LU R153, [R1+0xda4] ;  /* 0x000da40001997983 */ /* 0x0003680000300800 */
[----:B------:R1:W5:Y:S04]  /*ca40*/  LDL.LU R154, [R1+0xda0] ;  /* 0x000da000019a7983 */ /* 0x0003680000300800 */
[----:B0-----:R1:W5:Y:S01]  /*ca50*/  LDL.LU R155, [R1+0xd9c] ;  /* 0x000d9c00019b7983 */ /* 0x0013620000300800 */
[----:B------:R-:W-:-:S03]  /*ca60*/  UIADD3 UR4, UPT, UPT, UR5, 0x10000, URZ ;  /* 0x0001000005047890 */ /* 0x000fc6000fffe0ff */
[----:B--2---:R1:W5:Y:S01]  /*ca70*/  LDL.LU R156, [R1+0xd98] ;  /* 0x000d9800019c7983 */ /* 0x0043620000300800 */
[----:B------:R-:W-:Y:S01]  /*ca80*/  UIADD3 UR9, UPT, UPT, UR5, 0x22000, URZ ;  /* 0x0002200005097890 */ /* 0x000fe2000fffe0ff */
[----:B------:R-:W-:Y:S01]  /*ca90*/  ISETP.LT.OR P1, PT, R165, 0x80, P0 ;  /* 0x00000080a500780c */ /* 0x000fe20000721670 */
[----:B------:R-:W-:Y:S01]  /*caa0*/  USHF.R.U32.HI UR4, URZ, 0x4, UR4 ;  /* 0x00000004ff047899 */ /* 0x000fe20008011604 */
[----:B---3--:R0:W-:Y:S01]  /*cab0*/  STS.U16 [R164+UR5+0x20b80], R157 ;  /* 0x020b809da4007988 */ /* 0x0081e20008000405 */
[----:B------:R-:W-:-:S03]  /*cac0*/  USHF.R.U32.HI UR10, URZ, 0x4, UR9 ;  /* 0x00000004ff0a7899 */ /* 0x000fc60008011609 */
[----:B0-----:R1:W5:Y:S04]  /*cad0*/  LDL.LU R157, [R1+0xd94] ;  /* 0x000d9400019d7983 */ /* 0x0013680000300800 */
[----:B------:R0:W-:Y:S01]  /*cae0*/  STS.U16 [R164+UR5+0x20f80], R3 ;  /* 0x020f8003a4007988 */ /* 0x0001e20008000405 */
[----:B------:R2:W-:Y:S06]  /*caf0*/  MEMBAR.ALL.CTA ;  /* 0x0000000000007992 */ /* 0x0005ec0000008000 */
[----:B--2---:R-:W2:Y:S01]  /*cb00*/  FENCE.VIEW.ASYNC.S ;  /* 0x00000000000073c6 */ /* 0x004ea20000000000 */
[----:B0-----:R-:W-:-:S04]  /*cb10*/  SHF.R.S32.HI R3, RZ, 0x1f, R165 ;  /* 0x0000001fff037819 */ /* 0x001fc800000114a5 */
[----:B------:R-:W-:-:S04]  /*cb20*/  LEA.HI R3, R3, R165, RZ, 0x7 ;  /* 0x000000a503037211 */ /* 0x000fc800078f38ff */
[----:B------:R-:W-:-:S04]  /*cb30*/  SHF.R.S32.HI R3, RZ, 0x7, R3 ;  /* 0x00000007ff037819 */ /* 0x000fc80000011403 */
[----:B------:R-:W-:Y:S01]  /*cb40*/  VIMNMX R3, PT, PT, R3, 0x1, !PT ;  /* 0x0000000103037848 */ /* 0x000fe20007fe0100 */
[----:B--2---:R-:W-:Y:S04]  /*cb50*/  BAR.SYNC.DEFER_BLOCKING 0x0 ;  /* 0x0000000000007b1d */ /* 0x004fe80000010000 */
[----:B------:R-:W-:-:S05]  /*cb60*/  VIADD R164, R3, 0xffffffff ;  /* 0xffffffff03a47836 */ /* 0x000fca0000000000 */
[----:B------:R1:W-:Y:S01]  /*cb70*/  STL [R1+0xd74], R164 ;  /* 0x000d74a401007387 */ /* 0x0003e20000100800 */
[----:B------:R-:W-:Y:S02]  /*cb80*/  USGXT.U32 UR9, UR4, 0xe ;  /* 0x0000000e0409789a */ /* 0x000fe40008000000 */
[----:B------:R-:W-:Y:S02]  /*cb90*/  USGXT.U32 UR10, UR10, 0xe ;  /* 0x0000000e0a0a789a */ /* 0x000fe40008000000 */
[----:B------:R-:W-:Y:S02]  /*cba0*/  UIADD3 UR12, UP1, UPT, UR9, 0x4000080, URZ ;  /* 0x04000080090c7890 */ /* 0x000fe4000ff3e0ff */
[----:B------:R-:W-:Y:S01]  /*cbb0*/  UIADD3 UR14, UP2, UPT, UR10, 0x2, URZ ;  /* 0x000000020a0e7890 */ /* 0x000fe2000ff5e0ff */
[----:B------:R-:W-:Y:S01]  /*cbc0*/  UMOV UR13, URZ ;  /* 0x000000ff000d7c82 */ /* 0x000fe20008000000 */
[----:B------:R-:W-:Y:S01]  /*cbd0*/  UMOV UR15, URZ ;  /* 0x000000ff000f7c82 */ /* 0x000fe20008000000 */
[----:B------:R-:W-:-:S00]  /*cbe0*/  MEMBAR.ALL.CTA ;  /* 0x0000000000007992 */ /* 0x000fc00000008000 */
[----:B------:R-:W-:Y:S06]  /*cbf0*/  MEMBAR.ALL.GPU ;  /* 0x0000000000007992 */ /* 0x000fec000000a000 */
[----:B------:R-:W-:-:S00]  /*cc00*/  ERRBAR ;  /* 0x00000000000079ab */ /* 0x000fc00000000000 */
[----:B------:R-:W-:Y:S08]  /*cc10*/  CGAERRBAR ;  /* 0x00000000000075ab */ /* 0x000ff00000000000 */
[----:B------:R-:W-:Y:S01]  /*cc20*/  UCGABAR_ARV ;  /* 0x00000000000079c7 */ /* 0x000fe20008000000 */
[----:B------:R-:W-:Y:S02]  /*cc30*/  UIADD3.X UR13, UPT, UPT, UR13, 0x40004040, URZ, UP1, !UPT ;  /* 0x400040400d0d7890 */ /* 0x000fe40008ffe4ff */
[----:B------:R-:W-:Y:S01]  /*cc40*/  UIADD3.X UR15, UPT, UPT, UR15, 0x40004040, URZ, UP2, !UPT ;  /* 0x400040400f0f7890 */ /* 0x000fe200097fe4ff */
[----:B------:R-:W-:-:S02]  /*cc50*/  UMOV UR4, URZ ;  /* 0x000000ff00047c82 */ /* 0x000fc40008000000 */
[----:B------:R-:W-:Y:S01]  /*cc60*/  UCGABAR_WAIT ;  /* 0x0000000000007dc7 */ /* 0x000fe20008000000 */
[----:B------:R-:W-:Y:S01]  /*cc70*/  CCTL.IVALL ;  /* 0x00000000ff00798f */ /* 0x000fe20002000000 */
[----:B------:R-:W-:Y:S01]  /*cc80*/  ISETP.NE.U32.AND P3, PT, R164, RZ, PT ;  /* 0x000000ffa400720c */ /* 0x000fe20003f65070 */
[----:B------:R-:W-:Y:S02]  /*cc90*/  IMAD.SHL.U32 R163, R163, 0x80, RZ ;  /* 0x00000080a3a37824 */ /* 0x000fe400078e00ff */
[----:B------:R-:W-:Y:S01]  /*cca0*/  IMAD.SHL.U32 R165, R162, 0x80, RZ ;  /* 0x00000080a2a57824 */ /* 0x000fe200078e00ff */
[----:B-1----:R-:W-:Y:S09]  /*ccb0*/  @P1 BRA `(.L_x_12) ;  /* 0x0000000400741947 */ /* 0x002ff20003800000 */
[----:B------:R-:W-:Y:S02]  /*ccc0*/  USHF.R.U32.HI UR56, URZ, 0x4, UR5 ;  /* 0x00000004ff387899 */ /* 0x000fe40008011605 */
[----:B------:R-:W-:Y:S02]  /*ccd0*/  UIADD3 UR44, UPT, UPT, UR5, 0x20000, URZ ;  /* 0x00020000052c7890 */ /* 0x000fe4000fffe0ff */
[----:B------:R-:W-:Y:S02]  /*cce0*/  USGXT.U32 UR56, UR56, 0xe ;  /* 0x0000000e3838789a */ /* 0x000fe40008000000 */
[----:B------:R-:W-:Y:S02]  /*ccf0*/  USHF.R.U32.HI UR46, URZ, 0x4, UR44 ;  /* 0x00000004ff2e7899 */ /* 0x000fe4000801162c */
[----:B------:R-:W-:Y:S02]  /*cd00*/  UIADD3 UR48, UP1, UPT, UR56, 0x4000080, URZ ;  /* 0x0400008038307890 */ /* 0x000fe4000ff3e0ff */
[----:B------:R-:W-:Y:S01]  /*cd10*/  USGXT.U32 UR46, UR46, 0xe ;  /* 0x0000000e2e2e789a */ /* 0x000fe20008000000 */
[----:B------:R-:W-:Y:S01]  /*cd20*/  UMOV UR11, URZ ;  /* 0x000000ff000b7c82 */ /* 0x000fe20008000000 */
[----:B------:R-:W-:Y:S01]  /*cd30*/  UMOV UR47, URZ ;  /* 0x000000ff002f7c82 */ /* 0x000fe20008000000 */
[----:B------:R-:W-:-:S02]  /*cd40*/  UIADD3.X UR49, UPT, UPT, UR11, 0x40004040, URZ, UP1, !UPT ;  /* 0x400040400b317890 */ /* 0x000fc40008ffe4ff */
[----:B------:R-:W-:Y:S02]  /*cd50*/  UIADD3 UR52, UP1, UPT, UR46, 0x2, URZ ;  /* 0x000000022e347890 */ /* 0x000fe4000ff3e0ff */
[----:B------:R-:W-:Y:S02]  /*cd60*/  ULOP3.LUT UR56, UR56, 0x4000000, URZ, 0xfc, !UPT ;  /* 0x0400000038387892 */ /* 0x000fe4000f8efcff */
[----:B------:R-:W-:Y:S02]  /*cd70*/  UIADD3.X UR53, UPT, UPT, UR47, 0x40004040, URZ, UP1, !UPT ;  /* 0x400040402f357890 */ /* 0x000fe40008ffe4ff */
[----:B------:R-:W-:Y:S02]  /*cd80*/  UIADD3.64 UR58, UPT, UPT, UR48, 0x80, URZ ;  /* 0x00000080303a7897 */ /* 0x000fe4000fffe0ff */
[----:B------:R-:W-:Y:S02]  /*cd90*/  UIADD3.64 UR64, UPT, UPT, UR52, 0x2, URZ ;  /* 0x0000000234407897 */ /* 0x000fe4000fffe0ff */
[----:B------:R-:W-:-:S02]  /*cda0*/  UIADD3.64 UR60, UPT, UPT, UR48, 0x100, URZ ;  /* 0x00000100303c7897 */ /* 0x000fc4000fffe0ff */
[----:B------:R-:W-:Y:S01]  /*cdb0*/  UIADD3.64 UR68, UPT, UPT, UR52, 0x4, URZ ;  /* 0x0000000434447897 */ /* 0x000fe2000fffe0ff */
[----:B------:R-:W-:Y:S01]  /*cdc0*/  UMOV UR18, 0x0 ;  /* 0x0000000000127882 */ /* 0x000fe20000000000 */
[----:B------:R-:W-:Y:S01]  /*cdd0*/  UMOV UR19, 0x10108490 ;  /* 0x1010849000137882 */ /* 0x000fe20000000000 */
[----:B------:R-:W-:Y:S01]  /*cde0*/  UMOV UR47, 0x40004040 ;  /* 0x40004040002f7882 */ /* 0x000fe20000000000 */
[----:B------:R-:W-:Y:S01]  /*cdf0*/  UMOV UR57, 0x40004040 ;  /* 0x4000404000397882 */ /* 0x000fe20000000000 */
[----:B------:R-:W-:Y:S01]  /*ce00*/  UMOV UR20, 0x0 ;  /* 0x0000000000147882 */ /* 0x000fe20000000000 */
[----:B------:R0:W-:Y:S01]  /*ce10*/  UTCHMMA.2CTA gdesc[UR56], gdesc[UR46], tmem[UR6], tmem[UR18], idesc[UR19], !UPT ;  /* 0x00ff122e380075ea */ /* 0x0001e2000fa00006 */
[----:B------:R-:W-:Y:S01]  /*ce20*/  UMOV UR21, 0x10108490 ;  /* 0x1010849000157882 */ /* 0x000fe20000000000 */
[----:B------:R-:W-:Y:S02]  /*ce30*/  UIADD3.64 UR62, UPT, UPT, UR48, 0x180, URZ ;  /* 0x00000180303e7897 */ /* 0x000fe4000fffe0ff */
[----:B------:R1:W-:Y:S01]  /*ce40*/  UTCHMMA.2CTA gdesc[UR48], gdesc[UR52], tmem[UR6], tmem[UR20], idesc[UR21], UPT ;  /* 0x00ff1434300075ea */ /* 0x0003e2000ba00006 */
[----:B------:R-:W-:Y:S01]  /*ce50*/  UMOV UR22, 0x0 ;  /* 0x0000000000167882 */ /* 0x000fe20000000000 */
[----:B------:R-:W-:Y:S01]  /*ce60*/  UMOV UR23, 0x10108490 ;  /* 0x1010849000177882 */ /* 0x000fe20000000000 */
[----:B------:R-:W-:Y:S01]  /*ce70*/  UMOV UR24, 0x0 ;  /* 0x0000000000187882 */ /* 0x000fe20000000000 */
[----:B------:R-:W-:Y:S01]  /*ce80*/  UMOV UR25, 0x10108490 ;  /* 0x1010849000197882 */ /* 0x000fe20000000000 */
[----:B------:R2:W-:Y:S01]  /*ce90*/  UTCHMMA.2CTA gdesc[UR58], gdesc[UR64], tmem[UR6], tmem[UR22], idesc[UR23], UPT ;  /* 0x00ff16403a0075ea */ /* 0x0005e2000ba00006 */
[----:B------:R-:W-:Y:S01]  /*cea0*/  UIADD3.64 UR66, UPT, UPT, UR48, 0x200, URZ ;  /* 0x0000020030427897 */ /* 0x000fe2000fffe0ff */
[----:B------:R3:W-:Y:S01]  /*ceb0*/  UTCHMMA.2CTA gdesc[UR60], gdesc[UR68], tmem[UR6], tmem[UR24], idesc[UR25], UPT ;  /* 0x00ff18443c0075ea */ /* 0x0007e2000ba00006 */
[----:B0-----:R-:W-:-:S02]  /*cec0*/  UIADD3.64 UR56, UPT, UPT, UR52, 0xfe, URZ ;  /* 0x000000fe34387897 */ /* 0x001fc4000fffe0ff */
[----:B------:R-:W-:Y:S01]  /*ced0*/  UIADD3.64 UR18, UPT, UPT, UR48, 0x280, URZ ;  /* 0x0000028030127897 */ /* 0x000fe2000fffe0ff */
[----:B------:R-:W-:Y:S01]  /*cee0*/  UMOV UR26, 0x0 ;  /* 0x00000000001a7882 */ /* 0x000fe20000000000 */
[----:B------:R-:W-:Y:S01]  /*cef0*/  UMOV UR27, 0x10108490 ;  /* 0x10108490001b7882 */ /* 0x000fe20000000000 */
[----:B-1----:R-:W-:Y:S02]  /*cf00*/  UIADD3.64 UR20, UPT, UPT, UR48, 0x300, URZ ;  /* 0x0000030030147897 */ /* 0x002fe4000fffe0ff */
[----:B--2---:R-:W-:Y:S02]  /*cf10*/  UIADD3.64 UR58, UPT, UPT, UR52, 0x100, URZ ;  /* 0x00000100343a7897 */ /* 0x004fe4000fffe0ff */
[----:B------:R0:W-:Y:S01]  /*cf20*/  UTCHMMA.2CTA gdesc[UR62], gdesc[UR56], tmem[UR6], tmem[UR26], idesc[UR27], UPT ;  /* 0x00ff1a383e0075ea */ /* 0x0001e2000ba00006 */
[----:B---3--:R-:W-:Y:S01]  /*cf30*/  UIADD3.64 UR60, UPT, UPT, UR52, 0x102, URZ ;  /* 0x00000102343c7897 */ /* 0x008fe2000fffe0ff */
[----:B------:R-:W-:Y:S01]  /*cf40*/  UMOV UR28, 0x0 ;  /* 0x00000000001c7882 */ /* 0x000fe20000000000 */
[----:B------:R-:W-:Y:S01]  /*cf50*/  UMOV UR29, 0x10108490 ;  /* 0x10108490001d7882 */ /* 0x000fe20000000000 */
[----:B------:R-:W-:-:S02]  /*cf60*/  UIADD3 UR76, UPT, UPT, UR6, 0x40, URZ ;  /* 0x00000040064c7890 */ /* 0x000fc4000fffe0ff */
[----:B------:R-:W-:Y:S01]  /*cf70*/  UIADD3.64 UR22, UPT, UPT, UR48, 0x780, URZ ;  /* 0x0000078030167897 */ /* 0x000fe2000fffe0ff */
[----:B------:R1:W-:Y:S01]  /*cf80*/  UTCHMMA.2CTA gdesc[UR66], gdesc[UR58], tmem[UR6], tmem[UR28], idesc[UR29], UPT ;  /* 0x00ff1c3a420075ea */ /* 0x0003e2000ba00006 */
[----:B------:R-:W-:Y:S02]  /*cf90*/  UIADD3 UR75, UPT, UPT, UR6, 0x40, URZ ;  /* 0x00000040064b7890 */ /* 0x000fe4000fffe0ff */
[----:B0-----:R-:W-:Y:S02]  /*cfa0*/  UIADD3.64 UR62, UPT, UPT, UR52, 0x104, URZ ;  /* 0x00000104343e7897 */ /* 0x001fe4000fffe0ff */
[----:B------:R-:W-:Y:S01]  /*cfb0*/  UIADD3.64 UR24, UPT, UPT, UR48, 0x800, URZ ;  /* 0x0000080030187897 */ /* 0x000fe2000fffe0ff */
[----:B------:R-:W-:Y:S01]  /*cfc0*/  UMOV UR30, 0x0 ;  /* 0x00000000001e7882 */ /* 0x000fe20000000000 */
[----:B------:R-:W-:Y:S01]  /*cfd0*/  UMOV UR31, 0x10108490 ;  /* 0x10108490001f7882 */ /* 0x000fe20000000000 */
[----:B------:R-:W-:Y:S02]  /*cfe0*/  UIADD3 UR74, UPT, UPT, UR6, 0x40, URZ ;  /* 0x00000040064a7890 */ /* 0x000fe4000fffe0ff */
[----:B------:R0:W-:Y:S01]  /*cff0*/  UTCHMMA.2CTA gdesc[UR18], gdesc[UR60], tmem[UR6], tmem[UR30], idesc[UR31], UPT ;  /* 0x00ff1e3c120075ea */ /* 0x0001e2000ba00006 */
[----:B------:R-:W-:-:S02]  /*d000*/  UIADD3.64 UR26, UPT, UPT, UR48, 0x880, URZ ;  /* 0x00000880301a7897 */ /* 0x000fc4000fffe0ff */
[----:B------:R-:W-:Y:S02]  /*d010*/  UIADD3 UR73, UPT, UPT, UR6, 0x40, URZ ;  /* 0x0000004006497890 */ /* 0x000fe4000fffe0ff */
[----:B-1----:R-:W-:Y:S02]  /*d020*/  UIADD3.64 UR66, UPT, UPT, UR48, 0x900, URZ ;  /* 0x0000090030427897 */ /* 0x002fe4000fffe0ff */
[----:B------:R-:W-:Y:S02]  /*d030*/  UIADD3 UR72, UPT, UPT, UR6, 0x40, URZ ;  /* 0x0000004006487890 */ /* 0x000fe4000fffe0ff */
[----:B------:R-:W-:Y:S02]  /*d040*/  UIADD3.64 UR28, UPT, UPT, UR48, 0x980, URZ ;  /* 0x00000980301c7897 */ /* 0x000fe4000fffe0ff */
[----:B------:R-:W-:Y:S02]  /*d050*/  UIADD3 UR71, UPT, UPT, UR6, 0x40, URZ ;  /* 0x0000004006477890 */ /* 0x000fe4000fffe0ff */
[----:B0-----:R-:W-:Y:S01]  /*d060*/  UIADD3.64 UR30, UPT, UPT, UR48, 0xa00, URZ ;  /* 0x00000a00301e7897 */ /* 0x001fe2000fffe0ff */
[----:B------:R-:W-:Y:S01]  /*d070*/  UMOV UR32, 0x0 ;  /* 0x0000000000207882 */ /* 0x000fe20000000000 */
[----:B------:R-:W-:Y:S01]  /*d080*/  UMOV UR33, 0x10108490 ;  /* 0x1010849000217882 */ /* 0x000fe20000000000 */
[----:B------:R-:W-:-:S02]  /*d090*/  UIADD3 UR70, UPT, UPT, UR6, 0x40, URZ ;  /* 0x0000004006467890 */ /* 0x000fc4000fffe0ff */
[----:B------:R0:W-:Y:S01]  /*d0a0*/  UTCHMMA.2CTA gdesc[UR20], gdesc[UR62], tmem[UR6], tmem[UR32], idesc[UR33], UPT ;  /* 0x00ff203e140075ea */ /* 0x0001e2000ba00006 */
[----:B------:R-:W-:Y:S01]  /*d0b0*/  UIADD3.64 UR18, UPT, UPT, UR48, 0xa80, URZ ;  /* 0x00000a8030127897 */ /* 0x000fe2000fffe0ff */
[----:B------:R-:W-:Y:S01]  /*d0c0*/  UMOV UR34, 0x0 ;  /* 0x0000000000227882 */ /* 0x000fe20000000000 */
[----:B------:R-:W-:Y:S01]  /*d0d0*/  UMOV UR35, 0x10108490 ;  /* 0x1010849000237882 */ /* 0x000fe20000000000 */
[----:B------:R-:W-:Y:S01]  /*d0e0*/  UIADD3 UR11, UPT, UPT, UR6, 0x40, URZ ;  /* 0x00000040060b7890 */ /* 0x000fe2000fffe0ff */
[----:B------:R0:W-:Y:S01]  /*d0f0*/  UTCHMMA.2CTA gdesc[UR22], gdesc[UR46], tmem[UR76], tmem[UR34], idesc[UR35], !UPT ;  /* 0x00ff222e160075ea */ /* 0x0001e2000fa0004c */
[----:B------:R-:W-:Y:S01]  /*d100*/  UIADD3.64 UR48, UPT, UPT, UR48, 0xb00, URZ ;  /* 0x00000b0030307897 */ /* 0x000fe2000fffe0ff */
[----:B------:R-:W-:Y:S01]  /*d110*/  UMOV UR36, 0x0 ;  /* 0x0000000000247882 */ /* 0x000fe20000000000 */
[----:B------:R-:W-:Y:S01]  /*d120*/  UMOV UR37, 0x10108490 ;  /* 0x1010849000257882 */ /* 0x000fe20000000000 */
[----:B------:R-:W-:Y:S01]  /*d130*/  UMOV UR38, 0x0 ;  /* 0x0000000000267882 */ /* 0x000fe20000000000 */
[----:B------:R-:W-:Y:S01]  /*d140*/  UMOV UR39, 0x10108490 ;  /* 0x1010849000277882 */ /* 0x000fe20000000000 */
[----:B------:R-:W-:Y:S01]  /*d150*/  UMOV UR40, 0x0 ;  /* 0x0000000000287882 */ /* 0x000fe20000000000 */
[----:B------:R-:W-:Y:S01]  /*d160*/  UMOV UR41, 0x10108490 ;  /* 0x1010849000297882 */ /* 0x000fe20000000000 */
[----:B------:R0:W-:Y:S01]  /*d170*/  UTCHMMA.2CTA gdesc[UR24], gdesc[UR52], tmem[UR75], tmem[UR36], idesc[UR37], UPT ;  /* 0x00ff2434180075ea */ /* 0x0001e2000ba0004b */
        /* <DEDUP_REMOVED lines=13> */
[----:B------:R0:W-:Y:S01]  /*d250*/  UTCHMMA.2CTA gdesc[UR18], gdesc[UR60], tmem[UR70], tmem[UR50], idesc[UR51], UPT ;  /* 0x00ff323c120075ea */ /* 0x0001e2000ba00046 */
[----:B------:R0:W-:Y:S01]  /*d260*/  UTCHMMA.2CTA gdesc[UR48], gdesc[UR62], tmem[UR11], tmem[UR54], idesc[UR55], UPT ;  /* 0x00ff363e300075ea */ /* 0x0001e2000ba0000b */
[----:B------:R0:W-:Y:S01]  /*d270*/  UTCBAR.2CTA.MULTICAST [UR8], URZ, UR77 ;  /* 0x000000ff080073e9 */ /* 0x0001e2000820084d */
[----:B------:R-:W-:Y:S01]  /*d280*/  NOP ;  /* 0x0000000000007918 */ /* 0x000fe20000000000 */
.L_x_12:
[----:B0-----:R-:W-:Y:S01]  /*d290*/  UMOV UR18, UR14 ;  /* 0x0000000e00127c82 */ /* 0x001fe20008000000 */
[----:B------:R-:W-:Y:S01]  /*d2a0*/  UMOV UR19, UR15 ;  /* 0x0000000f00137c82 */ /* 0x000fe20008000000 */
[----:B------:R-:W-:Y:S01]  /*d2b0*/  IMAD.MOV.U32 R164, RZ, RZ, RZ ;  /* 0x000000ffffa47224 */ /* 0x000fe200078e00ff */
[----:B------:R-:W-:Y:S06]  /*d2c0*/  @!P3 BRA `(.L_x_13) ;  /* 0x00000144009cb947 */ /* 0x000fec0003800000 */
[----:B------:R-:W-:Y:S01]  /*d2d0*/  SHF.R.S32.HI R3, RZ, 0x1f, R163 ;  /* 0x0000001fff037819 */ /* 0x000fe200000114a3 */
[C---:B------:R-:W-:Y:S01]  /*d2e0*/  IMAD.SHL.U32 R162, R163.reuse, 0x2, RZ ;  /* 0x00000002a3a27824 */ /* 0x040fe200078e00ff */
[----:B------:R-:W-:Y:S02]  /*d2f0*/  ULOP3.LUT UR14, UR9, 0x4000000, URZ, 0xfc, !UPT ;  /* 0x04000000090e7892 */ /* 0x000fe4000f8efcff */
[----:B------:R-:W-:Y:S01]  /*d300*/  SHF.L.U64.HI R3, R163, 0x1, R3 ;  /* 0x00000001a3037819 */ /* 0x000fe20000010203 */
[----:B------:R-:W-:Y:S01]  /*d310*/  UIADD3.64 UR20, UPT, UPT, UR12, 0x80, URZ ;  /* 0x000000800c147897 */ /* 0x000fe2000fffe0ff */
[----:B------:R-:W-:Y:S01]  /*d320*/  SHF.R.S32.HI R163, RZ, 0x1f, R165 ;  /* 0x0000001fffa37819 */ /* 0x000fe200000114a5 */
[----:B------:R-:W-:Y:S02]  /*d330*/  UIADD3.64 UR22, UPT, UPT, UR18, 0x2, URZ ;  /* 0x0000000212167897 */ /* 0x000fe4000fffe0ff */
[----:B------:R-:W-:Y:S01]  /*d340*/  UIADD3.64 UR24, UPT, UPT, UR12, 0x100, URZ ;  /* 0x000001000c187897 */ /* 0x000fe2000fffe0ff */
[C---:B------:R-:W-:Y:S01]  /*d350*/  SHF.L.U64.HI R163, R165.reuse, 0x1, R163 ;  /* 0x00000001a5a37819 */ /* 0x040fe200000102a3 */
[----:B------:R-:W-:Y:S01]  /*d360*/  IMAD.SHL.U32 R165, R165, 0x2, RZ ;  /* 0x00000002a5a57824 */ /* 0x000fe200078e00ff */
[----:B------:R-:W-:-:S02]  /*d370*/  UIADD3.64 UR26, UPT, UPT, UR18, 0x4, URZ ;  /* 0x00000004121a7897 */ /* 0x000fc4000fffe0ff */
[----:B------:R-:W-:Y:S02]  /*d380*/  UIADD3.64 UR28, UPT, UPT, UR12, 0x180, URZ ;  /* 0x000001800c1c7897 */ /* 0x000fe4000fffe0ff */
[----:B------:R-:W-:Y:S02]  /*d390*/  UIADD3.64 UR30, UPT, UPT, UR18, 0xfe, URZ ;  /* 0x000000fe121e7897 */ /* 0x000fe4000fffe0ff */
[----:B------:R-:W-:Y:S02]  /*d3a0*/  UIADD3.64 UR32, UPT, UPT, UR12, 0x200, URZ ;  /* 0x000002000c207897 */ /* 0x000fe4000fffe0ff */
[----:B------:R-:W-:Y:S02]  /*d3b0*/  UIADD3.64 UR34, UPT, UPT, UR18, 0x100, URZ ;  /* 0x0000010012227897 */ /* 0x000fe4000fffe0ff */
[----:B------:R-:W-:Y:S02]  /*d3c0*/  UIADD3.64 UR36, UPT, UPT, UR12, 0x280, URZ ;  /* 0x000002800c247897 */ /* 0x000fe4000fffe0ff */
        /* <DEDUP_REMOVED lines=10> */
[----:B------:R-:W-:Y:S01]  /*d470*/  UIADD3.64 UR58, UPT, UPT, UR12, 0xb00, URZ ;  /* 0x00000b000c3a7897 */ /* 0x000fe2000fffe0ff */
[----:B------:R-:W-:Y:S01]  /*d480*/  UMOV UR11, 0x1 ;  /* 0x00000001000b7882 */ /* 0x000fe20000000000 */
[----:B------:R-:W-:Y:S01]  /*d490*/  UMOV UR9, URZ ;  /* 0x000000ff00097c82 */ /* 0x000fe20008000000 */
[----:B------:R-:W-:Y:S01]  /*d4a0*/  UMOV UR60, UR10 ;  /* 0x0000000a003c7c82 */ /* 0x000fe20008000000 */
[----:B------:R-:W-:-:S08]  /*d4b0*/  UMOV UR61, 0x40004040 ;  /* 0x40004040003d7882 */ /* 0x000fd00000000000 */
.L_x_16:
[----:B------:R0:W-:Y:S04]  /*d4c0*/  STL.64 [R1+0xdb0], R158 ;  /* 0x000db09e01007387 */ /* 0x0001e80000100a00 */
[----:B------:R-:W-:Y:S04]  /*d4d0*/  STL.64 [R1+0xda8], R160 ;  /* 0x000da8a001007387 */ /* 0x000fe80000100a00 */
[----:B------:R1:W-:Y:S01]  /*d4e0*/  STL.64 [R1+0xd98], R2 ;  /* 0x000d980201007387 */ /* 0x0003e20000100a00 */
[----:B0-----:R-:W-:-:S05]  /*d4f0*/  IADD3 R158, P1, PT, R4, R165, RZ ;  /* 0x000000a5049e7210 */ /* 0x001fca0007f3e0ff */
[----:B------:R0:W-:Y:S01]  /*d500*/  STL [R1+0xd3c], R158 ;  /* 0x000d3c9e01007387 */ /* 0x0001e20000100800 */
[-C--:B-1----:R-:W-:Y:S02]  /*d510*/  IADD3 R3, P3, PT, R6, R165.reuse, RZ ;  /* 0x000000a506037210 */ /* 0x082fe40007f7e0ff */
[----:B------:R-:W-:-:S03]  /*d520*/  IADD3 R2, P4, PT, R24, R165, RZ ;  /* 0x000000a518027210 */ /* 0x000fc60007f9e0ff */
[----:B------:R1:W-:Y:S01]  /*d530*/  STL [R1+0xd40], R3 ;  /* 0x000d400301007387 */ /* 0x0003e20000100800 */
[----:B0-----:R-:W-:Y:S01]  /*d540*/  IADD3 R158, P5, PT, R26, R165, RZ ;  /* 0x000000a51a9e7210 */ /* 0x001fe20007fbe0ff */
[--C-:B------:R-:W-:Y:S02]  /*d550*/  IMAD.X R4, R25, 0x1, R163.reuse, P4 ;  /* 0x0000000119047824 */ /* 0x100fe400020e06a3 */
[----:B------:R0:W-:Y:S04]  /*d560*/  STL [R1+0xd44], R2 ;  /* 0x000d440201007387 */ /* 0x0001e80000100800 */
[----:B------:R-:W-:Y:S01]  /*d570*/  STL [R1+0xd48], R158 ;  /* 0x000d489e01007387 */ /* 0x000fe20000100800 */
[--C-:B-1----:R-:W-:Y:S02]  /*d580*/  IMAD.X R3, R5, 0x1, R163.reuse, P1 ;  /* 0x0000000105037824 */ /* 0x102fe400008e06a3 */
[----:B0-----:R-:W-:-:S03]  /*d590*/  IMAD.X R2, R7, 0x1, R163, P3 ;  /* 0x0000000107027824 */ /* 0x001fc600018e06a3 */
[----:B------:R0:W-:Y:S04]  /*d5a0*/  STL [R1+0xd2c], R3 ;  /* 0x000d2c0301007387 */ /* 0x0001e80000100800 */
[----:B------:R1:W-:Y:S04]  /*d5b0*/  STL [R1+0xd30], R2 ;  /* 0x000d300201007387 */ /* 0x0003e80000100800 */
[----:B------:R2:W-:Y:S01]  /*d5c0*/  STL [R1+0xd34], R4 ;  /* 0x000d340401007387 */ /* 0x0005e20000100800 */
[----:B0-----:R-:W-:Y:S01]  /*d5d0*/  IMAD.X R3, R27, 0x1, R163, P5 ;  /* 0x000000011b037824 */ /* 0x001fe200028e06a3 */
[----:B-1----:R-:W-:-:S04]  /*d5e0*/  IADD3 R2, P1, PT, R44, R165, RZ ;  /* 0x000000a52c027210 */ /* 0x002fc80007f3e0ff */
[----:B------:R0:W-:Y:S01]  /*d5f0*/  STL [R1+0xd38], R3 ;  /* 0x000d380301007387 */ /* 0x0001e20000100800 */
[----:B--2---:R-:W-:-:S03]  /*d600*/  IADD3 R4, P3, PT, R46, R165, RZ ;  /* 0x000000a52e047210 */ /* 0x004fc60007f7e0ff */
[----:B------:R1:W-:Y:S01]  /*d610*/  STL [R1+0xcf4], R2 ;  /* 0x000cf40201007387 */ /* 0x0003e20000100800 */
[----:B------:R-:W-:-:S03]  /*d620*/  IMAD.X R44, R45, 0x1, R163, P1 ;  /* 0x000000012d2c7824 */ /* 0x000fc600008e06a3 */
[----:B------:R2:W-:Y:S01]  /*d630*/  STL [R1+0xcf8], R4 ;  /* 0x000cf80401007387 */ /* 0x0005e20000100800 */
[----:B------:R-:W-:Y:S01]  /*d640*/  IMAD.X R46, R47, 0x1, R163, P3 ;  /* 0x000000012f2e7824 */ /* 0x000fe200018e06a3 */
[-C--:B0-----:R-:W-:Y:S02]  /*d650*/  IADD3 R3, P4, PT, R64, R165.reuse, RZ ;  /* 0x000000a540037210 */ /* 0x081fe40007f9e0ff */
[----:B-1----:R-:W-:-:S03]  /*d660*/  IADD3 R2, P5, PT, R66, R165, RZ ;  /* 0x000000a542027210 */ /* 0x002fc60007fbe0ff */
[----:B------:R0:W-:Y:S01]  /*d670*/  STL [R1+0xcfc], R3 ;  /* 0x000cfc0301007387 */ /* 0x0001e20000100800 */
[--C-:B------:R-:W-:Y:S01]  /*d680*/  IMAD.X R64, R65, 0x1, R163.reuse, P4 ;  /* 0x0000000141407824 */ /* 0x100fe200020e06a3 */
[----:B--2--5:R-:W-:Y:S02]  /*d690*/  IADD3 R4, P3, PT, R86, R165, RZ ;  /* 0x000000a556047210 */ /* 0x024fe40007f7e0ff */
[----:B------:R-:W-:Y:S01]  /*d6a0*/  STL [R1+0xda0], R44 ;  /* 0x000da02c01007387 */ /* 0x000fe20000100800 */
[----:B------:R-:W-:-:S03]  /*d6b0*/  IMAD.X R66, R67, 0x1, R163, P5 ;  /* 0x0000000143427824 */ /* 0x000fc600028e06a3 */
[----:B------:R1:W-:Y:S01]  /*d6c0*/  STL [R1+0xd00], R2 ;  /* 0x000d000201007387 */ /* 0x0003e20000100800 */
[--C-:B------:R-:W-:Y:S01]  /*d6d0*/  IMAD.X R86, R87, 0x1, R163.reuse, P3 ;  /* 0x0000000157567824 */ /* 0x100fe200018e06a3 */
[-C--:B0-----:R-:W-:Y:S02]  /*d6e0*/  IADD3 R3, P4, PT, R104, R165.reuse, RZ ;  /* 0x000000a568037210 */ /* 0x081fe40007f9e0ff */
[----:B------:R-:W-:Y:S03]  /*d6f0*/  STL [R1+0xdb8], R46 ;  /* 0x000db82e01007387 */ /* 0x000fe60000100800 */
[----:B------:R-:W-:Y:S01]  /*d700*/  IMAD.X R104, R105, 0x1, R163, P4 ;  /* 0x0000000169687824 */ /* 0x000fe200020e06a3 */
[----:B------:R-:W-:Y:S01]  /*d710*/  STL [R1+0xdbc], R64 ;  /* 0x000dbc4001007387 */ /* 0x000fe20000100800 */
[----:B-1----:R-:W-:-:S03]  /*d720*/  IADD3 R2, P1, PT, R84, R165, RZ ;  /* 0x000000a554027210 */ /* 0x002fc60007f3e0ff */
[----:B------:R-:W-:Y:S02]  /*d730*/  STL [R1+0xdc0], R66 ;  /* 0x000dc04201007387 */ /* 0x000fe40000100800 */
[----:B------:R-:W-:Y:S02]  /*d740*/  IMAD.X R84, R85, 0x1, R163, P1 ;  /* 0x0000000155547824 */ /* 0x000fe400008e06a3 */
[----:B------:R0:W-:Y:S04]  /*d750*/  STL [R1+0xd04], R2 ;  /* 0x000d040201007387 */ /* 0x0001e80000100800 */
[----:B------:R1:W-:Y:S04]  /*d760*/  STL [R1+0xd08], R4 ;  /* 0x000d080401007387 */ /* 0x0003e80000100800 */
[----:B------:R2:W-:Y:S01]  /*d770*/  STL [R1+0xd0c], R3 ;  /* 0x000d0c0301007387 */ /* 0x0005e20000100800 */
[----:B0-----:R-:W-:-:S03]  /*d780*/  IADD3 R2, P5, PT, R106, R165, RZ ;  /* 0x000000a56a027210 */ /* 0x001fc60007fbe0ff */
[----:B------:R-:W-:Y:S01]  /*d790*/  STL [R1+0xdc4], R84 ;  /* 0x000dc45401007387 */ /* 0x000fe20000100800 */
[-C--:B-1----:R-:W-:Y:S01]  /*d7a0*/  IADD3 R4, P3, PT, R126, R165.reuse, RZ ;  /* 0x000000a57e047210 */ /* 0x082fe20007f7e0ff */
[----:B------:R-:W-:Y:S02]  /*d7b0*/  IMAD.X R106, R107, 0x1, R163, P5 ;  /* 0x000000016b6a7824 */ /* 0x000fe400028e06a3 */
[----:B------:R0:W-:Y:S01]  /*d7c0*/  STL [R1+0xd10], R2 ;  /* 0x000d100201007387 */ /* 0x0001e20000100800 */
[----:B--2---:R-:W-:-:S03]  /*d7d0*/  IADD3 R3, P4, PT, R142, R165, RZ ;  /* 0x000000a58e037210 */ /* 0x004fc60007f9e0ff */
[----:B------:R-:W-:Y:S01]  /*d7e0*/  STL [R1+0xdc8], R86 ;  /* 0x000dc85601007387 */ /* 0x000fe20000100800 */
[----:B------:R-:W-:Y:S01]  /*d7f0*/  IADD3.X R126, PT, PT, R127, R163, RZ, P3, !PT ;  /* 0x000000a37f7e7210 */ /* 0x000fe20001ffe4ff */
[----:B------:R-:W-:Y:S02]  /*d800*/  IMAD.X R142, R143, 0x1, R163, P4 ;  /* 0x000000018f8e7824 */ /* 0x000fe400020e06a3 */
[----:B------:R-:W-:Y:S01]  /*d810*/  STL [R1+0xdcc], R104 ;  /* 0x000dcc6801007387 */ /* 0x000fe20000100800 */
[----:B0-----:R-:W-:-:S05]  /*d820*/  IADD3 R2, P1, PT, R124, R165, RZ ;  /* 0x000000a57c027210 */ /* 0x001fca0007f3e0ff */
[----:B------:R0:W-:Y:S01]  /*d830*/  STL [R1+0xd14], R2 ;  /* 0x000d140201007387 */ /* 0x0001e20000100800 */
[----:B------:R-:W-:-:S03]  /*d840*/  IMAD.X R124, R125, 0x1, R163, P1 ;  /* 0x000000017d7c7824 */ /* 0x000fc600008e06a3 */
[----:B------:R1:W-:Y:S04]  /*d850*/  STL [R1+0xd18], R4 ;  /* 0x000d180401007387 */ /* 0x0003e80000100800 */
[----:B------:R2:W-:Y:S01]  /*d860*/  STL [R1+0xd1c], R3 ;  /* 0x000d1c0301007387 */ /* 0x0005e20000100800 */
[-C--:B0-----:R-:W-:Y:S02]  /*d870*/  IADD3 R2, P5, PT, R144, R165.reuse, RZ ;  /* 0x000000a590027210 */ /* 0x081fe40007fbe0ff */
[----:B-1----:R-:W-:-:S03]  /*d880*/  IADD3 R4, P1, PT, R8, R165, RZ ;  /* 0x000000a508047210 */ /* 0x002fc60007f3e0ff */
[----:B------:R0:W-:Y:S01]  /*d890*/  STL [R1+0xd20], R2 ;  /* 0x000d200201007387 */ /* 0x0001e20000100800 */
[----:B------:R-:W-:Y:S01]  /*d8a0*/  IMAD.X R144, R145, 0x1, R163, P5 ;  /* 0x0000000191907824 */ /* 0x000fe200028e06a3 */
[-C--:B--2---:R-:W-:Y:S02]  /*d8b0*/  IADD3 R3, P3, PT, R10, R165.reuse, RZ ;  /* 0x000000a50a037210 */ /* 0x084fe40007f7e0ff */
[----:B------:R1:W-:Y:S04]  /*d8c0*/  STL [R1+0xd54], R4 ;  /* 0x000d540401007387 */ /* 0x0003e80000100800 */
[----:B------:R2:W-:Y:S01]  /*d8d0*/  STL [R1+0xd58], R3 ;  /* 0x000d580301007387 */ /* 0x0005e20000100800 */
[-C--:B0-----:R-:W-:Y:S02]  /*d8e0*/  IADD3 R2, P4, PT, R28, R165.reuse, RZ ;  /* 0x000000a51c027210 */ /* 0x081fe40007f9e0ff */
[----:B-1----:R-:W-:-:S03]  /*d8f0*/  IADD3 R4, P5, PT, R30, R165, RZ ;  /* 0x000000a51e047210 */ /* 0x002fc60007fbe0ff */
[----:B------:R0:W-:Y:S01]  /*d900*/  STL [R1+0xd24], R2 ;  /* 0x000d240201007387 */ /* 0x0001e20000100800 */
[--C-:B------:R-:W-:Y:S02]  /*d910*/  IMAD.X R28, R29, 0x1, R163.reuse, P4 ;  /* 0x000000011d1c7824 */ /* 0x100fe400020e06a3 */
[--C-:B--2---:R-:W-:Y:S01]  /*d920*/  IMAD.X R3, R9, 0x1, R163.reuse, P1 ;  /* 0x0000000109037824 */ /* 0x104fe200008e06a3 */
[----:B------:R1:W-:Y:S01]  /*d930*/  STL [R1+0xd28], R4 ;  /* 0x000d280401007387 */ /* 0x0003e20000100800 */
[----:B------:R-:W-:-:S03]  /*d940*/  IMAD.X R30, R31, 0x1, R163, P5 ;  /* 0x000000011f1e7824 */ /* 0x000fc600028e06a3 */
[----:B------:R2:W-:Y:S01]  /*d950*/  STL [R1+0xd4c], R3 ;  /* 0x000d4c0301007387 */ /* 0x0005e20000100800 */
[----:B0-----:R-:W-:Y:S01]  /*d960*/  IMAD.X R2, R11, 0x1, R163, P3 ;  /* 0x000000010b027824 */ /* 0x001fe200018e06a3 */
[----:B-1----:R-:W-:-:S04]  /*d970*/  IADD3 R4, P3, PT, R50, R165, RZ ;  /* 0x000000a532047210 */ /* 0x002fc80007f7e0ff */
[----:B------:R0:W-:Y:S01]  /*d980*/  STL [R1+0xd50], R2 ;  /* 0x000d500201007387 */ /* 0x0001e20000100800 */
[----:B--2---:R-:W-:Y:S01]  /*d990*/  IADD3 R3, P4, PT, R68, R165, RZ ;  /* 0x000000a544037210 */ /* 0x004fe20007f9e0ff */
[----:B------:R-:W-:-:S04]  /*d9a0*/  IMAD.X R50, R51, 0x1, R163, P3 ;  /* 0x0000000133327824 */ /* 0x000fc800018e06a3 */
[----:B------:R-:W-:Y:S01]  /*d9b0*/  IMAD.X R68, R69, 0x1, R163, P4 ;  /* 0x0000000145447824 */ /* 0x000fe200020e06a3 */
        /* <DEDUP_REMOVED lines=8> */
[--C-:B------:R-:W-:Y:S01]  /*da40*/  IMAD.X R70, R71, 0x1, R163.reuse, P5 ;  /* 0x0000000147467824 */ /* 0x100fe200028e06a3 */
        /* <DEDUP_REMOVED lines=24> */
[----:B--2---:R-:W-:Y:S02]  /*dbd0*/  IADD3 R3, P4, PT, R32, R165, RZ ;  /* 0x000000a520037210 */ /* 0x004fe40007f9e0ff */
[----:B------:R-:W-:-:S03]  /*dbe0*/  IADD3.X R14, PT, PT, R15, R163, RZ, P3, !PT ;  /* 0x000000a30f0e7210 */ /* 0x000fc60001ffe4ff */
        /* <DEDUP_REMOVED lines=88> */
[----:B------:R-:W-:Y:S04]  /*e170*/  STL [R1+0xc38], R4 ;  /* 0x000c380401007387 */ /* 0x000fe80000100800 */
[----:B------:R1:W-:Y:S01]  /*e180*/  STL [R1+0xc3c], R3 ;  /* 0x000c3c0301007387 */ /* 0x0003e20000100800 */
[----:B0-----:R-:W-:-:S05]  /*e190*/  IADD3 R2, P5, PT, R156, R165, RZ ;  /* 0x000000a59c027210 */ /* 0x001fca0007fbe0ff */
[----:B------:R0:W-:Y:S01]  /*e1a0*/  STL [R1+0xc40], R2 ;  /* 0x000c400201007387 */ /* 0x0001e20000100800 */
[----:B------:R-:W-:Y:S01]  /*e1b0*/  IMAD.X R156, R157, 0x1, R163, P5 ;  /* 0x000000019d9c7824 */ /* 0x000fe200028e06a3 */
[-C--:B-1----:R-:W-:Y:S02]  /*e1c0*/  IADD3 R3, P1, PT, R20, R165.reuse, RZ ;  /* 0x000000a514037210 */ /* 0x082fe40007f3e0ff */
[----:B------:R-:W2:Y:S04]  /*e1d0*/  LDL.LU.64 R26, [R1] ;  /* 0x00000000011a7983 */ /* 0x000ea80000300a00 */
[----:B------:R1:W-:Y:S01]  /*e1e0*/  STL [R1+0xc44], R3 ;  /* 0x000c440301007387 */ /* 0x0003e20000100800 */
[----:B0-----:R-:W-:-:S03]  /*e1f0*/  IADD3 R2, P3, PT, R22, R165, RZ ;  /* 0x000000a516027210 */ /* 0x001fc60007f7e0ff */
[----:B------:R-:W3:Y:S04]  /*e200*/  LDL.LU.64 R10, [R1+0x8] ;  /* 0x00000800010a7983 */ /* 0x000ee80000300a00 */
[----:B------:R0:W-:Y:S04]  /*e210*/  STL [R1+0xc48], R2 ;  /* 0x000c480201007387 */ /* 0x0001e80000100800 */
[----:B------:R-:W4:Y:S01]  /*e220*/  LDL.LU.64 R8, [R1+0x10] ;  /* 0x0000100001087983 */ /* 0x000f220000300a00 */
[-C--:B-1----:R-:W-:Y:S01]  /*e230*/  IADD3 R3, P4, PT, R40, R165.reuse, RZ ;  /* 0x000000a528037210 */ /* 0x082fe20007f9e0ff */
[----:B------:R-:W-:Y:S01]  /*e240*/  IMAD.X R20, R21, 0x1, R163, P1 ;  /* 0x0000000115147824 */ /* 0x000fe200008e06a3 */
[----:B0-----:R-:W-:-:S03]  /*e250*/  IADD3 R2, P5, PT, R42, R165, RZ ;  /* 0x000000a52a027210 */ /* 0x001fc60007fbe0ff */
[----:B------:R0:W-:Y:S01]  /*e260*/  STL [R1+0xc4c], R3 ;  /* 0x000c4c0301007387 */ /* 0x0001e20000100800 */
[----:B------:R-:W-:-:S03]  /*e270*/  IMAD.X R22, R23, 0x1, R163, P3 ;  /* 0x0000000117167824 */ /* 0x000fc600018e06a3 */
[----:B------:R1:W-:Y:S04]  /*e280*/  STL [R1+0xc50], R2 ;  /* 0x000c500201007387 */ /* 0x0003e80000100800 */
[----:B------:R-:W4:Y:S01]  /*e290*/  LDL.LU.64 R24, [R1+0x18] ;  /* 0x0000180001187983 */ /* 0x000f220000300a00 */
[-C--:B0-----:R-:W-:Y:S02]  /*e2a0*/  IADD3 R3, P1, PT, R60, R165.reuse, RZ ;  /* 0x000000a53c037210 */ /* 0x081fe40007f3e0ff */
[----:B-1----:R-:W-:-:S03]  /*e2b0*/  IADD3 R2, P3, PT, R62, R165, RZ ;  /* 0x000000a53e027210 */ /* 0x002fc60007f7e0ff */
[----:B------:R-:W-:Y:S04]  /*e2c0*/  STL [R1+0xc54], R3 ;  /* 0x000c540301007387 */ /* 0x000fe80000100800 */
[----:B------:R-:W4:Y:S04]  /*e2d0*/  LDL.LU.64 R6, [R1+0x20] ;  /* 0x0000200001067983 */ /* 0x000f280000300a00 */
[----:B------:R0:W-:Y:S04]  /*e2e0*/  STL [R1+0xc58], R2 ;  /* 0x000c580201007387 */ /* 0x0001e80000100800 */
[----:B------:R-:W4:Y:S04]  /*e2f0*/  LDL.LU.64 R4, [R1+0x28] ;  /* 0x0000280001047983 */ /* 0x000f280000300a00 */
[----:B0-----:R-:W4:Y:S01]  /*e300*/  LDL.LU.64 R2, [R1+0x30] ;  /* 0x0000300001027983 */ /* 0x001f220000300a00 */
[--C-:B------:R-:W-:Y:S01]  /*e310*/  IMAD.X R40, R41, 0x1, R163.reuse, P4 ;  /* 0x0000000129287824 */ /* 0x100fe200020e06a3 */
[-C--:B------:R-:W-:Y:S01]  /*e320*/  IADD3 R15, P4, PT, R80, R165.reuse, RZ ;  /* 0x000000a5500f7210 */ /* 0x080fe20007f9e0ff */
[--C-:B------:R-:W-:Y:S01]  /*e330*/  IMAD.X R42, R43, 0x1, R163.reuse, P5 ;  /* 0x000000012b2a7824 */ /* 0x100fe200028e06a3 */
[----:B------:R-:W-:Y:S01]  /*e340*/  IADD3 R13, P5, PT, R82, R165, RZ ;  /* 0x000000a5520d7210 */ /* 0x000fe20007fbe0ff */
[----:B------:R-:W-:-:S02]  /*e350*/  IMAD.X R60, R61, 0x1, R163, P1 ;  /* 0x000000013d3c7824 */ /* 0x000fc400008e06a3 */
[----:B------:R0:W-:Y:S01]  /*e360*/  STL [R1+0xc5c], R15 ;  /* 0x000c5c0f01007387 */ /* 0x0001e20000100800 */
[----:B------:R-:W-:-:S03]  /*e370*/  IMAD.X R62, R63, 0x1, R163, P3 ;  /* 0x000000013f3e7824 */ /* 0x000fc600018e06a3 */
[----:B------:R1:W-:Y:S01]  /*e380*/  STL [R1+0xc60], R13 ;  /* 0x000c600d01007387 */ /* 0x0003e20000100800 */
[--C-:B------:R-:W-:Y:S01]  /*e390*/  IMAD.X R80, R81, 0x1, R163.reuse, P4 ;  /* 0x0000000151507824 */ /* 0x100fe200020e06a3 */
[-C--:B------:R-:W-:Y:S01]  /*e3a0*/  IADD3 R17, P3, PT, R102, R165.reuse, RZ ;  /* 0x000000a566117210 */ /* 0x080fe20007f7e0ff */
[----:B------:R-:W-:Y:S01]  /*e3b0*/  IMAD.X R82, R83, 0x1, R163, P5 ;  /* 0x0000000153527824 */ /* 0x000fe200028e06a3 */
[-C--:B0-----:R-:W-:Y:S02]  /*e3c0*/  IADD3 R15, P4, PT, R120, R165.reuse, RZ ;  /* 0x000000a5780f7210 */ /* 0x081fe40007f9e0ff */
[----:B-1----:R-:W-:-:S05]  /*e3d0*/  IADD3 R13, P1, PT, R100, R165, RZ ;  /* 0x000000a5640d7210 */ /* 0x002fca0007f3e0ff */
[----:B------:R0:W-:Y:S01]  /*e3e0*/  STL [R1+0xc64], R13 ;  /* 0x000c640d01007387 */ /* 0x0001e20000100800 */
[--C-:B------:R-:W-:Y:S01]  /*e3f0*/  IMAD.X R100, R101, 0x1, R163.reuse, P1 ;  /* 0x0000000165647824 */ /* 0x100fe200008e06a3 */
[----:B------:R-:W-:Y:S02]  /*e400*/  IADD3.X R102, PT, PT, R103, R163, RZ, P3, !PT ;  /* 0x000000a367667210 */ /* 0x000fe40001ffe4ff */
[----:B------:R-:W-:Y:S01]  /*e410*/  STL [R1+0xc68], R17 ;  /* 0x000c681101007387 */ /* 0x000fe20000100800 */
[--C-:B------:R-:W-:Y:S01]  /*e420*/  IMAD.X R120, R121, 0x1, R163.reuse, P4 ;  /* 0x0000000179787824 */ /* 0x100fe200020e06a3 */
[-C--:B0-----:R-:W-:Y:S02]  /*e430*/  IADD3 R13, P5, PT, R122, R165.reuse, RZ ;  /* 0x000000a57a0d7210 */ /* 0x081fe40007fbe0ff */
[----:B------:R0:W-:Y:S04]  /*e440*/  STL [R1+0xc6c], R15 ;  /* 0x000c6c0f01007387 */ /* 0x0001e80000100800 */
[----:B------:R3:W-:Y:S01]  /*e450*/  STL [R1+0xc70], R13 ;  /* 0x000c700d01007387 */ /* 0x0007e20000100800 */
[----:B0-----:R-:W-:Y:S01]  /*e460*/  IADD3 R15, P1, PT, R140, R165, RZ ;  /* 0x000000a58c0f7210 */ /* 0x001fe20007f3e0ff */
[----:B------:R-:W-:-:S04]  /*e470*/  IMAD.X R122, R123, 0x1, R163, P5 ;  /* 0x000000017b7a7824 */ /* 0x000fc800028e06a3 */
[----:B------:R4:W-:Y:S01]  /*e480*/  STL [R1+0xc74], R15 ;  /* 0x000c740f01007387 */ /* 0x0009e20000100800 */
[----:B------:R-:W-:Y:S01]  /*e490*/  IMAD.X R140, R141, 0x1, R163, P1 ;  /* 0x000000018d8c7824 */ /* 0x000fe200008e06a3 */
[-C--:B--2---:R-:W-:Y:S02]  /*e4a0*/  IADD3 R17, P3, PT, R26, R165.reuse, RZ ;  /* 0x000000a51a117210 */ /* 0x084fe40007f7e0ff */
[----:B---3--:R-:W-:-:S03]  /*e4b0*/  IADD3 R13, P4, PT, R10, R165, RZ ;  /* 0x000000a50a0d7210 */ /* 0x008fc60007f9e0ff */
[----:B------:R-:W-:Y:S04]  /*e4c0*/  STL [R1+0xc78], R17 ;  /* 0x000c781101007387 */ /* 0x000fe80000100800 */
[----:B------:R0:W-:Y:S01]  /*e4d0*/  STL [R1+0xc7c], R13 ;  /* 0x000c7c0d01007387 */ /* 0x0001e20000100800 */
[----:B----4-:R-:W-:Y:S01]  /*e4e0*/  IADD3 R15, P5, PT, R8, R165, RZ ;  /* 0x000000a5080f7210 */ /* 0x010fe20007fbe0ff */
[--C-:B------:R-:W-:Y:S02]  /*e4f0*/  IMAD.X R10, R11, 0x1, R163.reuse, P4 ;  /* 0x000000010b0a7824 */ /* 0x100fe400020e06a3 */
[--C-:B0-----:R-:W-:Y:S02]  /*e500*/  IMAD.X R13, R27, 0x1, R163.reuse, P3 ;  /* 0x000000011b0d7824 */ /* 0x101fe400018e06a3 */
[----:B------:R-:W-:Y:S01]  /*e510*/  STL [R1+0xc80], R15 ;  /* 0x000c800f01007387 */ /* 0x000fe20000100800 */
[----:B------:R-:W-:-:S03]  /*e520*/  IMAD.X R8, R9, 0x1, R163, P5 ;  /* 0x0000000109087824 */ /* 0x000fc600028e06a3 */
[----:B------:R-:W-:Y:S04]  /*e530*/  STL [R1], R13 ;  /* 0x0000000d01007387 */ /* 0x000fe80000100800 */
[----:B------:R-:W2:Y:S04]  /*e540*/  LDL.LU.64 R44, [R1+0x38] ;  /* 0x00003800012c7983 */ /* 0x000ea80000300a00 */
[----:B------:R0:W-:Y:S04]  /*e550*/  STL [R1+0x8], R10 ;  /* 0x0000080a01007387 */ /* 0x0001e80000100800 */
[----:B------:R-:W3:Y:S04]  /*e560*/  LDL.LU.64 R26, [R1+0x40] ;  /* 0x00004000011a7983 */ /* 0x000ee80000300a00 */
[----:B------:R1:W-:Y:S04]  /*e570*/  STL [R1+0x10], R8 ;  /* 0x0000100801007387 */ /* 0x0003e80000100800 */
[----:B0-----:R-:W4:Y:S04]  /*e580*/  LDL.LU.64 R10, [R1+0x48] ;  /* 0x00004800010a7983 */ /* 0x001f280000300a00 */
[----:B-1----:R-:W4:Y:S01]  /*e590*/  LDL.LU.64 R8, [R1+0x50] ;  /* 0x0000500001087983 */ /* 0x002f220000300a00 */
[----:B------:R-:W-:-:S02]  /*e5a0*/  IADD3 R15, P1, PT, R24, R165, RZ ;  /* 0x000000a5180f7210 */ /* 0x000fc40007f3e0ff */
[-C--:B------:R-:W-:Y:S02]  /*e5b0*/  IADD3 R13, P3, PT, R6, R165.reuse, RZ ;  /* 0x000000a5060d7210 */ /* 0x080fe40007f7e0ff */
[-C--:B------:R-:W-:Y:S01]  /*e5c0*/  IADD3 R17, P4, PT, R4, R165.reuse, RZ ;  /* 0x000000a504117210 */ /* 0x080fe20007f9e0ff */
[----:B------:R0:W-:Y:S02]  /*e5d0*/  STL [R1+0xc84], R15 ;  /* 0x000c840f01007387 */ /* 0x0001e40000100800 */
[--C-:B------:R-:W-:Y:S02]  /*e5e0*/  IMAD.X R6, R7, 0x1, R163.reuse, P3 ;  /* 0x0000000107067824 */ /* 0x100fe400018e06a3 */
[----:B------:R1:W-:Y:S01]  /*e5f0*/  STL [R1+0xc88], R13 ;  /* 0x000c880d01007387 */ /* 0x0003e20000100800 */
[--C-:B------:R-:W-:Y:S01]  /*e600*/  IMAD.X R4, R5, 0x1, R163.reuse, P4 ;  /* 0x0000000105047824 */ /* 0x100fe200020e06a3 */
[----:B0-----:R-:W-:Y:S02]  /*e610*/  IADD3 R15, P5, PT, R2, R165, RZ ;  /* 0x000000a5020f7210 */ /* 0x001fe40007fbe0ff */
[----:B------:R-:W-:Y:S01]  /*e620*/  STL [R1+0xc8c], R17 ;  /* 0x000c8c1101007387 */ /* 0x000fe20000100800 */
[----:B-1----:R-:W-:-:S03]  /*e630*/  IMAD.X R13, R25, 0x1, R163, P1 ;  /* 0x00000001190d7824 */ /* 0x002fc600008e06a3 */
[----:B------:R-:W-:Y:S01]  /*e640*/  STL [R1+0xc90], R15 ;  /* 0x000c900f01007387 */ /* 0x000fe20000100800 */
[----:B------:R-:W-:-:S03]  /*e650*/  IMAD.X R2, R3, 0x1, R163, P5 ;  /* 0x0000000103027824 */ /* 0x000fc600028e06a3 */
[----:B------:R-:W-:Y:S04]  /*e660*/  STL [R1+0x18], R13 ;  /* 0x0000180d01007387 */ /* 0x000fe80000100800 */
[----:B------:R0:W-:Y:S04]  /*e670*/  STL [R1+0x20], R6 ;  /* 0x0000200601007387 */ /* 0x0001e80000100800 */
[----:B------:R-:W4:Y:S04]  /*e680*/  LDL.LU.64 R24, [R1+0x58] ;  /* 0x0000580001187983 */ /* 0x000f280000300a00 */
[----:B------:R1:W-:Y:S04]  /*e690*/  STL [R1+0x28], R4 ;  /* 0x0000280401007387 */ /* 0x0003e80000100800 */
[----:B0-----:R-:W4:Y:S04]  /*e6a0*/  LDL.LU.64 R6, [R1+0x60] ;  /* 0x0000600001067983 */ /* 0x001f280000300a00 */
[----:B------:R0:W-:Y:S04]  /*e6b0*/  STL [R1+0x30], R2 ;  /* 0x0000300201007387 */ /* 0x0001e80000100800 */
[----:B-1----:R-:W4:Y:S04]  /*e6c0*/  LDL.LU.64 R4, [R1+0x68] ;  /* 0x0000680001047983 */ /* 0x002f280000300a00 */
[----:B0-----:R-:W4:Y:S01]  /*e6d0*/  LDL.LU.64 R2, [R1+0x70] ;  /* 0x0000700001027983 */ /* 0x001f220000300a00 */
[----:B--2---:R-:W-:-:S02]  /*e6e0*/  IADD3 R17, P1, PT, R44, R165, RZ ;  /* 0x000000a52c117210 */ /* 0x004fc40007f3e0ff */
[----:B---3--:R-:W-:-:S03]  /*e6f0*/  IADD3 R15, P3, PT, R26, R165, RZ ;  /* 0x000000a51a0f7210 */ /* 0x008fc60007f7e0ff */
[----:B------:R0:W-:Y:S01]  /*e700*/  STL [R1+0xc94], R17 ;  /* 0x000c941101007387 */ /* 0x0001e20000100800 */
[----:B----4-:R-:W-:-:S03]  /*e710*/  IADD3 R13, P4, PT, R10, R165, RZ ;  /* 0x000000a50a0d7210 */ /* 0x010fc60007f9e0ff */
[----:B------:R1:W-:Y:S04]  /*e720*/  STL [R1+0xc98], R15 ;  /* 0x000c980f01007387 */ /* 0x0003e80000100800 */
[----:B------:R2:W-:Y:S01]  /*e730*/  STL [R1+0xc9c], R13 ;  /* 0x000c9c0d01007387 */ /* 0x0005e20000100800 */
[----:B0-----:R-:W-:Y:S01]  /*e740*/  IADD3 R17, P5, PT, R8, R165, RZ ;  /* 0x000000a508117210 */ /* 0x001fe20007fbe0ff */
[--C-:B------:R-:W-:Y:S02]  /*e750*/  IMAD.X R10, R11, 0x1, R163.reuse, P4 ;  /* 0x000000010b0a7824 */ /* 0x100fe400020e06a3 */
[--C-:B-1----:R-:W-:Y:S02]  /*e760*/  IMAD.X R15, R45, 0x1, R163.reuse, P1 ;  /* 0x000000012d0f7824 */ /* 0x102fe400008e06a3 */
[----:B------:R-:W-:Y:S01]  /*e770*/  STL [R1+0xca0], R17 ;  /* 0x000ca01101007387 */ /* 0x000fe20000100800 */
[----:B--2---:R-:W-:-:S03]  /*e780*/  IMAD.X R13, R27, 0x1, R163, P3 ;  /* 0x000000011b0d7824 */ /* 0x004fc600018e06a3 */
[----:B------:R-:W-:Y:S01]  /*e790*/  STL [R1+0x38], R15 ;  /* 0x0000380f01007387 */ /* 0x000fe20000100800 */
[----:B------:R-:W-:-:S03]  /*e7a0*/  IMAD.X R8, R9, 0x1, R163, P5 ;  /* 0x0000000109087824 */ /* 0x000fc600028e06a3 */
[----:B------:R-:W-:Y:S04]  /*e7b0*/  STL [R1+0x40], R13 ;  /* 0x0000400d01007387 */ /* 0x000fe80000100800 */
[----:B------:R-:W2:Y:S04]  /*e7c0*/  LDL.LU.64 R44, [R1+0x78] ;  /* 0x00007800012c7983 */ /* 0x000ea80000300a00 */
[----:B------:R0:W-:Y:S04]  /*e7d0*/  STL [R1+0x48], R10 ;  /* 0x0000480a01007387 */ /* 0x0001e80000100800 */
[----:B------:R-:W3:Y:S04]  /*e7e0*/  LDL.LU.64 R26, [R1+0x80] ;  /* 0x00008000011a7983 */ /* 0x000ee80000300a00 */
[----:B------:R1:W-:Y:S04]  /*e7f0*/  STL [R1+0x50], R8 ;  /* 0x0000500801007387 */ /* 0x0003e80000100800 */
[----:B0-----:R-:W4:Y:S04]  /*e800*/  LDL.LU.64 R10, [R1+0x88] ;  /* 0x00008800010a7983 */ /* 0x001f280000300a00 */
[----:B-1----:R-:W4:Y:S01]  /*e810*/  LDL.LU.64 R8, [R1+0x90] ;  /* 0x0000900001087983 */ /* 0x002f220000300a00 */
[----:B------:R-:W-:-:S02]  /*e820*/  IADD3 R15, P1, PT, R24, R165, RZ ;  /* 0x000000a5180f7210 */ /* 0x000fc40007f3e0ff */
[----:B------:R-:W-:-:S03]  /*e830*/  IADD3 R13, P3, PT, R6, R165, RZ ;  /* 0x000000a5060d7210 */ /* 0x000fc60007f7e0ff */
[----:B------:R0:W-:Y:S01]  /*e840*/  STL [R1+0xca4], R15 ;  /* 0x000ca40f01007387 */ /* 0x0001e20000100800 */
[----:B------:R-:W-:-:S03]  /*e850*/  IADD3 R17, P4, PT, R4, R165, RZ ;  /* 0x000000a504117210 */ /* 0x000fc60007f9e0ff */
[----:B------:R1:W-:Y:S01]  /*e860*/  STL [R1+0xca8], R13 ;  /* 0x000ca80d01007387 */ /* 0x0003e20000100800 */
[--C-:B------:R-:W-:Y:S01]  /*e870*/  IMAD.X R6, R7, 0x1, R163.reuse, P3 ;  /* 0x0000000107067824 */ /* 0x100fe200018e06a3 */
[----:B0-----:R-:W-:Y:S02]  /*e880*/  IADD3 R15, P5, PT, R2, R165, RZ ;  /* 0x000000a5020f7210 */ /* 0x001fe40007fbe0ff */
[----:B------:R-:W-:Y:S01]  /*e890*/  STL [R1+0xcac], R17 ;  /* 0x000cac1101007387 */ /* 0x000fe20000100800 */
[----:B-1----:R-:W-:-:S03]  /*e8a0*/  IMAD.X R13, R25, 0x1, R163, P1 ;  /* 0x00000001190d7824 */ /* 0x002fc600008e06a3 */
[----:B------:R-:W-:Y:S01]  /*e8b0*/  STL [R1+0xcb0], R15 ;  /* 0x000cb00f01007387 */ /* 0x000fe20000100800 */
[----:B------:R-:W-:-:S03]  /*e8c0*/  IMAD.X R4, R5, 0x1, R163, P4 ;  /* 0x0000000105047824 */ /* 0x000fc600020e06a3 */
[----:B------:R-:W-:Y:S01]  /*e8d0*/  STL [R1+0x58], R13 ;  /* 0x0000580d01007387 */ /* 0x000fe20000100800 */
[----:B------:R-:W-:-:S03]  /*e8e0*/  IMAD.X R2, R3, 0x1, R163, P5 ;  /* 0x0000000103027824 */ /* 0x000fc600028e06a3 */
        /* <DEDUP_REMOVED lines=15> */
[----:B-1----:R-:W-:Y:S02]  /*e9e0*/  IMAD.X R15, R45, 0x1, R163, P1 ;  /* 0x000000012d0f7824 */ /* 0x002fe400008e06a3 */
[----:B------:R-:W-:Y:S01]  /*e9f0*/  STL [R1+0xcc0], R17 ;  /* 0x000cc01101007387 */ /* 0x000fe20000100800 */
[----:B--2---:R-:W-:-:S03]  /*ea00*/  IADD3.X R13, PT, PT, R27, R163, RZ, P3, !PT ;  /* 0x000000a31b0d7210 */ /* 0x004fc60001ffe4ff */
[----:B------:R-:W-:Y:S01]  /*ea10*/  STL [R1+0x78], R15 ;  /* 0x0000780f01007387 */ /* 0x000fe20000100800 */
[----:B------:R-:W-:-:S03]  /*ea20*/  IMAD.X R8, R9, 0x1, R163, P5 ;  /* 0x0000000109087824 */ /* 0x000fc600028e06a3 */
[----:B------:R-:W-:Y:S04]  /*ea30*/  STL [R1+0x80], R13 ;  /* 0x0000800d01007387 */ /* 0x000fe80000100800 */
[----:B------:R-:W2:Y:S04]  /*ea40*/  LDL.LU.64 R44, [R1+0xb8] ;  /* 0x0000b800012c7983 */ /* 0x000ea80000300a00 */
[----:B------:R0:W-:Y:S04]  /*ea50*/  STL [R1+0x88], R10 ;  /* 0x0000880a01007387 */ /* 0x0001e80000100800 */
[----:B------:R-:W3:Y:S04]  /*ea60*/  LDL.LU.64 R26, [R1+0xc0] ;  /* 0x0000c000011a7983 */ /* 0x000ee80000300a00 */
[----:B------:R1:W-:Y:S04]  /*ea70*/  STL [R1+0x90], R8 ;  /* 0x0000900801007387 */ /* 0x0003e80000100800 */
[----:B0-----:R-:W4:Y:S01]  /*ea80*/  LDL.LU.64 R10, [R1+0xc8] ;  /* 0x0000c800010a7983 */ /* 0x001f220000300a00 */
[----:B------:R-:W-:-:S03]  /*ea90*/  IADD3 R15, P1, PT, R24, R165, RZ ;  /* 0x000000a5180f7210 */ /* 0x000fc60007f3e0ff */
[----:B-1----:R-:W4:Y:S01]  /*eaa0*/  LDL.LU.64 R8, [R1+0xd0] ;  /* 0x0000d00001087983 */ /* 0x002f220000300a00 */
[----:B------:R-:W-:-:S03]  /*eab0*/  IADD3 R13, P3, PT, R6, R165, RZ ;  /* 0x000000a5060d7210 */ /* 0x000fc60007f7e0ff */
[----:B------:R0:W-:Y:S02]  /*eac0*/  STL [R1+0xcc4], R15 ;  /* 0x000cc40f01007387 */ /* 0x0001e40000100800 */
[--C-:B------:R-:W-:Y:S02]  /*ead0*/  IMAD.X R6, R7, 0x1, R163.reuse, P3 ;  /* 0x0000000107067824 */ /* 0x100fe400018e06a3 */
[----:B------:R1:W-:Y:S01]  /*eae0*/  STL [R1+0xcc8], R13 ;  /* 0x000cc80d01007387 */ /* 0x0003e20000100800 */
[-C--:B------:R-:W-:Y:S02]  /*eaf0*/  IADD3 R17, P4, PT, R4, R165.reuse, RZ ;  /* 0x000000a504117210 */ /* 0x080fe40007f9e0ff */
[----:B0-----:R-:W-:Y:S01]  /*eb00*/  IADD3 R15, P5, PT, R2, R165, RZ ;  /* 0x000000a5020f7210 */ /* 0x001fe20007fbe0ff */
[--C-:B-1----:R-:W-:Y:S02]  /*eb10*/  IMAD.X R13, R25, 0x1, R163.reuse, P1 ;  /* 0x00000001190d7824 */ /* 0x102fe400008e06a3 */
[----:B------:R-:W-:Y:S01]  /*eb20*/  STL [R1+0xccc], R17 ;  /* 0x000ccc1101007387 */ /* 0x000fe20000100800 */
[----:B------:R-:W-:-:S03]  /*eb30*/  IMAD.X R4, R5, 0x1, R163, P4 ;  /* 0x0000000105047824 */ /* 0x000fc600020e06a3 */
        /* <DEDUP_REMOVED lines=32> */
[----:B------:R0:W-:Y:S04]  /*ed40*/  STL [R1+0xb54], R15 ;  /* 0x000b540f01007387 */ /* 0x0001e80000100800 */
[----:B------:R1:W-:Y:S01]  /*ed50*/  STL [R1+0xb58], R13 ;  /* 0x000b580d01007387 */ /* 0x0003e20000100800 */
[-C--:B------:R-:W-:Y:S01]  /*ed60*/  IADD3 R17, P4, PT, R4, R165.reuse, RZ ;  /* 0x000000a504117210 */ /* 0x080fe20007f9e0ff */
[--C-:B------:R-:W-:Y:S01]  /*ed70*/  IMAD.X R6, R7, 0x1, R163.reuse, P3 ;  /* 0x0000000107067824 */ /* 0x100fe200018e06a3 */
        /* <DEDUP_REMOVED lines=38> */
[----:B------:R-:W-:Y:S02]  /*efe0*/  IADD3 R17, P4, PT, R4, R165, RZ ;  /* 0x000000a504117210 */ /* 0x000fe40007f9e0ff */
[----:B------:R-:W-:Y:S02]  /*eff0*/  IADD3.X R6, PT, PT, R7, R163, RZ, P3, !PT ;  /* 0x000000a307067210 */ /* 0x000fe40001ffe4ff */
[----:B0-----:R-:W-:Y:S01]  /*f000*/  IADD3 R15, P5, PT, R2, R165, RZ ;  /* 0x000000a5020f7210 */ /* 0x001fe20007fbe0ff */
[--C-:B-1----:R-:W-:Y:S01]  /*f010*/  IMAD.X R13, R25, 0x1, R163.reuse, P1 ;  /* 0x00000001190d7824 */ /* 0x102fe200008e06a3 */
        /* <DEDUP_REMOVED lines=63> */
[----:B------:R0:W-:Y:S01]  /*f410*/  STL [R1+0x178], R15 ;  /* 0x0001780f01007387 */ /* 0x0001e20000100800 */
[----:B------:R-:W-:-:S03]  /*f420*/  IMAD.X R10, R9, 0x1, R163, P5 ;  /* 0x00000001090a7824 */ /* 0x000fc600028e06a3 */
[----:B------:R-:W-:Y:S04]  /*f430*/  STL [R1+0x180], R13 ;  /* 0x0001800d01007387 */ /* 0x000fe80000100800 */
[----:B------:R-:W2:Y:S04]  /*f440*/  LDL.LU.64 R64, [R1+0x1b8] ;  /* 0x0001b80001407983 */ /* 0x000ea80000300a00 */
[----:B------:R-:W-:Y:S04]  /*f450*/  STL [R1+0x188], R11 ;  /* 0x0001880b01007387 */ /* 0x000fe80000100800 */
[----:B------:R-:W3:Y:S04]  /*f460*/  LDL.LU.64 R8, [R1+0x1c0] ;  /* 0x0001c00001087983 */ /* 0x000ee80000300a00 */
[----:B------:R1:W-:Y:S04]  /*f470*/  STL [R1+0x190], R10 ;  /* 0x0001900a01007387 */ /* 0x0003e80000100800 */
[----:B------:R-:W4:Y:S01]  /*f480*/  LDL.LU.64 R46, [R1+0x1c8] ;  /* 0x0001c800012e7983 */ /* 0x000f220000300a00 */
[----:B0-----:R-:W-:-:S03]  /*f490*/  IADD3 R15, P1, PT, R24, R165, RZ ;  /* 0x000000a5180f7210 */ /* 0x001fc60007f3e0ff */
        /* <DEDUP_REMOVED lines=8> */
[----:B------:R-:W-:Y:S04]  /*f520*/  STL [R1+0x1a8], R17 ;  /* 0x0001a81101007387 */ /* 0x000fe80000100800 */
[----:B------:R-:W-:Y:S04]  /*f530*/  STL [R1+0x1b0], R15 ;  /* 0x0001b00f01007387 */ /* 0x000fe80000100800 */
[----:B------:R-:W-:Y:S04]  /*f540*/  STL [R1+0xb8c], R13 ;  /* 0x000b8c0d01007387 */ /* 0x000fe80000100800 */
[----:B------:R3:W-:Y:S04]  /*f550*/  STL [R1+0xb90], R7 ;  /* 0x000b900701007387 */ /* 0x0007e80000100800 */
[----:B------:R-:W4:Y:S01]  /*f560*/  LDL.LU.64 R44, [R1+0x1d8] ;  /* 0x0001d800012c7983 */ /* 0x000f220000300a00 */
[----:B------:R-:W-:-:S03]  /*f570*/  IMAD.X R6, R3, 0x1, R163, P5 ;  /* 0x0000000103067824 */ /* 0x000fc600028e06a3 */
[----:B------:R-:W4:Y:S04]  /*f580*/  LDL.LU.64 R24, [R1+0x1e0] ;  /* 0x0001e00001187983 */ /* 0x000f280000300a00 */
[----:B------:R-:W4:Y:S04]  /*f590*/  LDL.LU.64 R26, [R1+0x1e8] ;  /* 0x0001e800011a7983 */ /* 0x000f280000300a00 */
[----:B------:R-:W4:Y:S01]  /*f5a0*/  LDL.LU.64 R2, [R1+0x1f0] ;  /* 0x0001f00001027983 */ /* 0x000f220000300a00 */
[----:B------:R-:W-:Y:S01]  /*f5b0*/  IMAD.X R5, R5, 0x1, R163, P4 ;  /* 0x0000000105057824 */ /* 0x000fe200020e06a3 */
[----:B--2---:R-:W-:-:S05]  /*f5c0*/  IADD3 R4, P1, PT, R64, R165, RZ ;  /* 0x000000a540047210 */ /* 0x004fca0007f3e0ff */
[----:B------:R0:W-:Y:S01]  /*f5d0*/  STL [R1+0x1b8], R4 ;  /* 0x0001b80401007387 */ /* 0x0001e20000100800 */
[-C--:B---3--:R-:W-:Y:S02]  /*f5e0*/  IADD3 R7, P3, PT, R8, R165.reuse, RZ ;  /* 0x000000a508077210 */ /* 0x088fe40007f7e0ff */
[----:B----4-:R-:W-:-:S03]  /*f5f0*/  IADD3 R13, P4, PT, R46, R165, RZ ;  /* 0x000000a52e0d7210 */ /* 0x010fc60007f9e0ff */
[----:B------:R1:W-:Y:S01]  /*f600*/  STL [R1+0x1c0], R7 ;  /* 0x0001c00701007387 */ /* 0x0003e20000100800 */
[----:B0-----:R-:W-:-:S03]  /*f610*/  IADD3 R4, P5, PT, R10, R165, RZ ;  /* 0x000000a50a047210 */ /* 0x001fc60007fbe0ff */
[----:B------:R-:W-:Y:S04]  /*f620*/  STL [R1+0x1c8], R13 ;  /* 0x0001c80d01007387 */ /* 0x000fe80000100800 */
[----:B------:R0:W-:Y:S04]  /*f630*/  STL [R1+0x1d0], R4 ;  /* 0x0001d00401007387 */ /* 0x0001e80000100800 */
[----:B------:R-:W2:Y:S04]  /*f640*/  LDL.LU.64 R104, [R1+0x1f8] ;  /* 0x0001f80001687983 */ /* 0x000ea80000300a00 */
[----:B------:R-:W3:Y:S04]  /*f650*/  LDL.LU.64 R86, [R1+0x200] ;  /* 0x0002000001567983 */ /* 0x000ee80000300a00 */
[----:B------:R-:W4:Y:S04]  /*f660*/  LDL.LU.64 R84, [R1+0x208] ;  /* 0x0002080001547983 */ /* 0x000f280000300a00 */
[----:B------:R-:W4:Y:S01]  /*f670*/  LDL.LU.64 R66, [R1+0x210] ;  /* 0x0002100001427983 */ /* 0x000f220000300a00 */
[--C-:B-1----:R-:W-:Y:S01]  /*f680*/  IMAD.X R7, R65, 0x1, R163.reuse, P1 ;  /* 0x0000000141077824 */ /* 0x102fe200008e06a3 */
[----:B------:R-:W-:Y:S01]  /*f690*/  IADD3.X R8, PT, PT, R9, R163, RZ, P3, !PT ;  /* 0x000000a309087210 */ /* 0x000fe20001ffe4ff */
[----:B------:R-:W-:-:S02]  /*f6a0*/  IMAD.X R10, R11, 0x1, R163, P5 ;  /* 0x000000010b0a7824 */ /* 0x000fc400028e06a3 */
[----:B------:R-:W-:Y:S01]  /*f6b0*/  IMAD.X R9, R47, 0x1, R163, P4 ;  /* 0x000000012f097824 */ /* 0x000fe200020e06a3 */
[-C--:B0-----:R-:W-:Y:S02]  /*f6c0*/  IADD3 R4, P1, PT, R44, R165.reuse, RZ ;  /* 0x000000a52c047210 */ /* 0x081fe40007f3e0ff */
[----:B------:R-:W-:-:S03]  /*f6d0*/  IADD3 R11, P3, PT, R24, R165, RZ ;  /* 0x000000a5180b7210 */ /* 0x000fc60007f7e0ff */
[----:B------:R0:W-:Y:S01]  /*f6e0*/  STL [R1+0x1d8], R4 ;  /* 0x0001d80401007387 */ /* 0x0001e20000100800 */
[----:B------:R-:W-:-:S03]  /*f6f0*/  IADD3 R13, P4, PT, R26, R165, RZ ;  /* 0x000000a51a0d7210 */ /* 0x000fc60007f9e0ff */
[----:B------:R1:W-:Y:S01]  /*f700*/  STL [R1+0x1e0], R11 ;  /* 0x0001e00b01007387 */ /* 0x0003e20000100800 */
[----:B0-----:R-:W-:-:S03]  /*f710*/  IADD3 R4, P5, PT, R2, R165, RZ ;  /* 0x000000a502047210 */ /* 0x001fc60007fbe0ff */
[----:B------:R-:W-:Y:S04]  /*f720*/  STL [R1+0x1e8], R13 ;  /* 0x0001e80d01007387 */ /* 0x000fe80000100800 */
[----:B------:R2:W-:Y:S01]  /*f730*/  STL [R1+0x1f0], R4 ;  /* 0x0001f00401007387 */ /* 0x0005e20000100800 */
[----:B-1----:R-:W-:-:S03]  /*f740*/  IMAD.X R11, R45, 0x1, R163, P1 ;  /* 0x000000012d0b7824 */ /* 0x002fc600008e06a3 */
[----:B------:R-:W4:Y:S01]  /*f750*/  LDL.LU.64 R64, [R1+0x218] ;  /* 0x0002180001407983 */ /* 0x000f220000300a00 */
[----:B------:R-:W-:-:S03]  /*f760*/  IMAD.X R26, R3, 0x1, R163, P5 ;  /* 0x00000001031a7824 */ /* 0x000fc600028e06a3 */
[----:B------:R-:W4:Y:S04]  /*f770*/  LDL.LU.64 R46, [R1+0x220] ;  /* 0x00022000012e7983 */ /* 0x000f280000300a00 */
[----:B------:R-:W4:Y:S04]  /*f780*/  LDL.LU.64 R44, [R1+0x228] ;  /* 0x00022800012c7983 */ /* 0x000f280000300a00 */
[----:B------:R-:W4:Y:S01]  /*f790*/  LDL.LU.64 R2, [R1+0x230] ;  /* 0x0002300001027983 */ /* 0x000f220000300a00 */
[--C-:B------:R-:W-:Y:S02]  /*f7a0*/  IMAD.X R24, R25, 0x1, R163.reuse, P3 ;  /* 0x0000000119187824 */ /* 0x100fe400018e06a3 */
[----:B------:R-:W-:Y:S01]  /*f7b0*/  IMAD.X R25, R27, 0x1, R163, P4 ;  /* 0x000000011b197824 */ /* 0x000fe200020e06a3 */
[----:B--2---:R-:W-:-:S02]  /*f7c0*/  IADD3 R4, P1, PT, R104, R165, RZ ;  /* 0x000000a568047210 */ /* 0x004fc40007f3e0ff */
[----:B---3--:R-:W-:-:S03]  /*f7d0*/  IADD3 R15, P3, PT, R86, R165, RZ ;  /* 0x000000a5560f7210 */ /* 0x008fc60007f7e0ff */
[----:B------:R0:W-:Y:S01]  /*f7e0*/  STL [R1+0x1f8], R4 ;  /* 0x0001f80401007387 */ /* 0x0001e20000100800 */
[----:B----4-:R-:W-:-:S03]  /*f7f0*/  IADD3 R13, P4, PT, R84, R165, RZ ;  /* 0x000000a5540d7210 */ /* 0x010fc60007f9e0ff */
[----:B------:R1:W-:Y:S01]  /*f800*/  STL [R1+0x200], R15 ;  /* 0x0002000f01007387 */ /* 0x0003e20000100800 */
[----:B0-----:R-:W-:-:S03]  /*f810*/  IADD3 R4, P5, PT, R66, R165, RZ ;  /* 0x000000a542047210 */ /* 0x001fc60007fbe0ff */
[----:B------:R0:W-:Y:S01]  /*f820*/  STL [R1+0x208], R13 ;  /* 0x0002080d01007387 */ /* 0x0001e20000100800 */
[----:B-1----:R-:W-:-:S03]  /*f830*/  IMAD.X R15, R87, 0x1, R163, P3 ;  /* 0x00000001570f7824 */ /* 0x002fc600018e06a3 */
[----:B------:R1:W-:Y:S01]  /*f840*/  STL [R1+0x210], R4 ;  /* 0x0002100401007387 */ /* 0x0003e20000100800 */
[--C-:B------:R-:W-:Y:S02]  /*f850*/  IMAD.X R27, R105, 0x1, R163.reuse, P1 ;  /* 0x00000001691b7824 */ /* 0x100fe400008e06a3 */
[--C-:B0-----:R-:W-:Y:S01]  /*f860*/  IMAD.X R13, R85, 0x1, R163.reuse, P4 ;  /* 0x00000001550d7824 */ /* 0x101fe200020e06a3 */
[----:B------:R-:W-:Y:S01]  /*f870*/  STL [R1+0x98], R15 ;  /* 0x0000980f01007387 */ /* 0x000fe20000100800 */
[----:B-1----:R-:W-:-:S03]  /*f880*/  IMAD.X R4, R67, 0x1, R163, P5 ;  /* 0x0000000143047824 */ /* 0x002fc600028e06a3 */
[----:B------:R-:W2:Y:S04]  /*f890*/  LDL.LU.64 R104, [R1+0x238] ;  /* 0x0002380001687983 */ /* 0x000ea80000300a00 */
[----:B------:R-:W-:Y:S04]  /*f8a0*/  STL [R1+0x9c], R13 ;  /* 0x00009c0d01007387 */ /* 0x000fe80000100800 */
[----:B------:R-:W3:Y:S04]  /*f8b0*/  LDL.LU.64 R86, [R1+0x240] ;  /* 0x0002400001567983 */ /* 0x000ee80000300a00 */
[----:B------:R0:W-:Y:S04]  /*f8c0*/  STL [R1+0xa0], R4 ;  /* 0x0000a00401007387 */ /* 0x0001e80000100800 */
[----:B------:R-:W4:Y:S04]  /*f8d0*/  LDL.LU.64 R84, [R1+0x248] ;  /* 0x0002480001547983 */ /* 0x000f280000300a00 */
[----:B------:R-:W4:Y:S01]  /*f8e0*/  LDL.LU.64 R66, [R1+0x250] ;  /* 0x0002500001427983 */ /* 0x000f220000300a00 */
[----:B0-----:R-:W-:-:S02]  /*f8f0*/  IADD3 R4, P1, PT, R64, R165, RZ ;  /* 0x000000a540047210 */ /* 0x001fc40007f3e0ff */
[-C--:B------:R-:W-:Y:S02]  /*f900*/  IADD3 R15, P3, PT, R46, R165.reuse, RZ ;  /* 0x000000a52e0f7210 */ /* 0x080fe40007f7e0ff */
[-C--:B------:R-:W-:Y:S01]  /*f910*/  IADD3 R13, P4, PT, R44, R165.reuse, RZ ;  /* 0x000000a52c0d7210 */ /* 0x080fe20007f9e0ff */
[----:B------:R0:W-:Y:S04]  /*f920*/  STL [R1+0x218], R4 ;  /* 0x0002180401007387 */ /* 0x0001e80000100800 */
        /* <DEDUP_REMOVED lines=9> */
[----:B------:R-:W-:Y:S04]  /*f9c0*/  STL [R1+0xa8], R13 ;  /* 0x0000a80d01007387 */ /* 0x000fe80000100800 */
[----:B------:R-:W4:Y:S04]  /*f9d0*/  LDL.LU.64 R64, [R1+0x258] ;  /* 0x0002580001407983 */ /* 0x000f280000300a00 */
[----:B------:R-:W-:Y:S04]  /*f9e0*/  STL [R1+0xac], R4 ;  /* 0x0000ac0401007387 */ /* 0x000fe80000100800 */
[----:B------:R-:W4:Y:S04]  /*f9f0*/  LDL.LU.64 R46, [R1+0x260] ;  /* 0x00026000012e7983 */ /* 0x000f280000300a00 */
[----:B------:R0:W-:Y:S04]  /*fa00*/  STL [R1+0xb0], R2 ;  /* 0x0000b00201007387 */ /* 0x0001e80000100800 */
[----:B------:R-:W4:Y:S04]  /*fa10*/  LDL.LU.64 R44, [R1+0x268] ;  /* 0x00026800012c7983 */ /* 0x000f280000300a00 */
[----:B0-----:R-:W4:Y:S01]  /*fa20*/  LDL.LU.64 R2, [R1+0x270] ;  /* 0x0002700001027983 */ /* 0x001f220000300a00 */
[----:B--2---:R-:W-:-:S05]  /*fa30*/  IADD3 R13, P1, PT, R104, R165, RZ ;  /* 0x000000a5680d7210 */ /* 0x004fca0007f3e0ff */
[----:B------:R0:W-:Y:S01]  /*fa40*/  STL [R1+0x238], R13 ;  /* 0x0002380d01007387 */ /* 0x0001e20000100800 */
[----:B---3--:R-:W-:-:S05]  /*fa50*/  IADD3 R4, P3, PT, R86, R165, RZ ;  /* 0x000000a556047210 */ /* 0x008fca0007f7e0ff */
[----:B------:R1:W-:Y:S01]  /*fa60*/  STL [R1+0x240], R4 ;  /* 0x0002400401007387 */ /* 0x0003e20000100800 */
[-C--:B----4-:R-:W-:Y:S02]  /*fa70*/  IADD3 R15, P4, PT, R84, R165.reuse, RZ ;  /* 0x000000a5540f7210 */ /* 0x090fe40007f9e0ff */
[----:B0-----:R-:W-:-:S03]  /*fa80*/  IADD3 R13, P5, PT, R66, R165, RZ ;  /* 0x000000a5420d7210 */ /* 0x001fc60007fbe0ff */
[----:B------:R0:W-:Y:S01]  /*fa90*/  STL [R1+0x248], R15 ;  /* 0x0002480f01007387 */ /* 0x0001e20000100800 */
[----:B-1----:R-:W-:-:S03]  /*faa0*/  IMAD.X R4, R105, 0x1, R163, P1 ;  /* 0x0000000169047824 */ /* 0x002fc600008e06a3 */
[----:B------:R1:W-:Y:S01]  /*fab0*/  STL [R1+0x250], R13 ;  /* 0x0002500d01007387 */ /* 0x0003e20000100800 */
[----:B0-----:R-:W-:-:S03]  /*fac0*/  IMAD.X R15, R87, 0x1, R163, P3 ;  /* 0x00000001570f7824 */ /* 0x001fc600018e06a3 */
[----:B------:R0:W-:Y:S01]  /*fad0*/  STL [R1+0xb4], R4 ;  /* 0x0000b40401007387 */ /* 0x0001e20000100800 */
[----:B-1----:R-:W-:-:S03]  /*fae0*/  IMAD.X R13, R85, 0x1, R163, P4 ;  /* 0x00000001550d7824 */ /* 0x002fc600020e06a3 */
[----:B------:R-:W-:Y:S04]  /*faf0*/  STL [R1+0xb8], R15 ;  /* 0x0000b80f01007387 */ /* 0x000fe80000100800 */
[----:B------:R-:W2:Y:S01]  /*fb00*/  LDL.LU.64 R104, [R1+0x278] ;  /* 0x0002780001687983 */ /* 0x000ea20000300a00 */
[----:B0-----:R-:W-:-:S03]  /*fb10*/  IMAD.X R4, R67, 0x1, R163, P5 ;  /* 0x0000000143047824 */ /* 0x001fc600028e06a3 */
[----:B------:R-:W-:Y:S04]  /*fb20*/  STL [R1+0xbc], R13 ;  /* 0x0000bc0d01007387 */ /* 0x000fe80000100800 */
[----:B------:R-:W3:Y:S04]  /*fb30*/  LDL.LU.64 R86, [R1+0x280] ;  /* 0x0002800001567983 */ /* 0x000ee80000300a00 */
[----:B------:R0:W-:Y:S04]  /*fb40*/  STL [R1+0xc0], R4 ;  /* 0x0000c00401007387 */ /* 0x0001e80000100800 */
[----:B------:R-:W4:Y:S04]  /*fb50*/  LDL.LU.64 R84, [R1+0x288] ;  /* 0x0002880001547983 */ /* 0x000f280000300a00 */
[----:B------:R-:W4:Y:S01]  /*fb60*/  LDL.LU.64 R66, [R1+0x290] ;  /* 0x0002900001427983 */ /* 0x000f220000300a00 */
[----:B0-----:R-:W-:-:S02]  /*fb70*/  IADD3 R4, P1, PT, R64, R165, RZ ;  /* 0x000000a540047210 */ /* 0x001fc40007f3e0ff */
[----:B------:R-:W-:-:S03]  /*fb80*/  IADD3 R15, P3, PT, R46, R165, RZ ;  /* 0x000000a52e0f7210 */ /* 0x000fc60007f7e0ff */
[----:B------:R0:W-:Y:S01]  /*fb90*/  STL [R1+0x258], R4 ;  /* 0x0002580401007387 */ /* 0x0001e20000100800 */
[----:B------:R-:W-:-:S03]  /*fba0*/  IADD3 R13, P4, PT, R44, R165, RZ ;  /* 0x000000a52c0d7210 */ /* 0x000fc60007f9e0ff */
[----:B------:R1:W-:Y:S01]  /*fbb0*/  STL [R1+0x260], R15 ;  /* 0x0002600f01007387 */ /* 0x0003e20000100800 */
[----:B0-----:R-:W-:-:S03]  /*fbc0*/  IADD3 R4, P5, PT, R2, R165, RZ ;  /* 0x000000a502047210 */ /* 0x001fc60007fbe0ff */
[----:B------:R0:W-:Y:S01]  /*fbd0*/  STL [R1+0x268], R13 ;  /* 0x0002680d01007387 */ /* 0x0001e20000100800 */
[----:B-1----:R-:W-:-:S03]  /*fbe0*/  IMAD.X R15, R65, 0x1, R163, P1 ;  /* 0x00000001410f7824 */ /* 0x002fc600008e06a3 */
[----:B------:R1:W-:Y:S01]  /*fbf0*/  STL [R1+0x270], R4 ;  /* 0x0002700401007387 */ /* 0x0003e20000100800 */
[--C-:B------:R-:W-:Y:S01]  /*fc00*/  IMAD.X R2, R3, 0x1, R163.reuse, P5 ;  /* 0x0000000103027824 */ /* 0x100fe200028e06a3 */
[----:B0-----:R-:W-:Y:S02]  /*fc10*/  IADD3.X R13, PT, PT, R47, R163, RZ, P3, !PT ;  /* 0x000000a32f0d7210 */ /* 0x001fe40001ffe4ff */
        /* <DEDUP_REMOVED lines=29> */
[----:B0-----:R-:W-:-:S05]  /*fdf0*/  IADD3 R4, P1, PT, R64, R165, RZ ;  /* 0x000000a540047210 */ /* 0x001fca0007f3e0ff */
[----:B------:R0:W-:Y:S01]  /*fe00*/  STL [R1+0x298], R4 ;  /* 0x0002980401007387 */ /* 0x0001e20000100800 */
[-C--:B------:R-:W-:Y:S02]  /*fe10*/  IADD3 R15, P3, PT, R46, R165.reuse, RZ ;  /* 0x000000a52e0f7210 */ /* 0x080fe40007f7e0ff */
[----:B------:R-:W-:-:S03]  /*fe20*/  IADD3 R13, P4, PT, R44, R165, RZ ;  /* 0x000000a52c0d7210 */ /* 0x000fc60007f9e0ff */
        /* <DEDUP_REMOVED lines=65> */
[----:B0-----:R-:W-:-:S03]  /*10240*/  IADD3.X R15, PT, PT, R87, R163, RZ, P3, !PT ;  /* 0x000000a3570f7210 */ /* 0x001fc60001ffe4ff */
        /* <DEDUP_REMOVED lines=322> */
[----:B------:R1:W-:Y:S04]  /*11670*/  STL [R1+0x500], R15 ;  /* 0x0005000f01007387 */ /* 0x0003e80000100800 */
[----:B------:R-:W2:Y:S01]  /*11680*/  LDL.LU.64 R104, [R1+0x538] ;  /* 0x0005380001687983 */ /* 0x000ea20000300a00 */
[----:B0-----:R-:W-:-:S03]  /*11690*/  IMAD.X R4, R67, 0x1, R163, P5 ;  /* 0x0000000143047824 */ /* 0x001fc600028e06a3 */
[----:B------:R0:W-:Y:S04]  /*116a0*/  STL [R1+0x508], R13 ;  /* 0x0005080d01007387 */ /* 0x0001e80000100800 */
[----:B------:R-:W3:Y:S04]  /*116b0*/  LDL.LU.64 R86, [R1+0x540] ;  /* 0x0005400001567983 */ /* 0x000ee80000300a00 */
[----:B------:R4:W-:Y:S04]  /*116c0*/  STL [R1+0x510], R4 ;  /* 0x0005100401007387 */ /* 0x0009e80000100800 */
[----:B------:R-:W3:Y:S04]  /*116d0*/  LDL.LU.64 R84, [R1+0x548] ;  /* 0x0005480001547983 */ /* 0x000ee80000300a00 */
[----:B------:R-:W3:Y:S01]  /*116e0*/  LDL.LU.64 R66, [R1+0x550] ;  /* 0x0005500001427983 */ /* 0x000ee20000300a00 */
[----:B-1----:R-:W-:-:S05]  /*116f0*/  IADD3 R15, P1, PT, R64, R165, RZ ;  /* 0x000000a5400f7210 */ /* 0x002fca0007f3e0ff */
[----:B------:R1:W-:Y:S01]  /*11700*/  STL [R1+0xaa4], R15 ;  /* 0x000aa40f01007387 */ /* 0x0003e20000100800 */
[----:B0-----:R-:W-:-:S05]  /*11710*/  IADD3 R13, P3, PT, R46, R165, RZ ;  /* 0x000000a52e0d7210 */ /* 0x001fca0007f7e0ff */
[----:B------:R0:W-:Y:S01]  /*11720*/  STL [R1+0xaa8], R13 ;  /* 0x000aa80d01007387 */ /* 0x0001e20000100800 */
[-C--:B----4-:R-:W-:Y:S02]  /*11730*/  IADD3 R4, P4, PT, R44, R165.reuse, RZ ;  /* 0x000000a52c047210 */ /* 0x090fe40007f9e0ff */
[----:B-1----:R-:W-:Y:S01]  /*11740*/  IADD3 R15, P5, PT, R2, R165, RZ ;  /* 0x000000a5020f7210 */ /* 0x002fe20007fbe0ff */
[--C-:B0-----:R-:W-:Y:S02]  /*11750*/  IMAD.X R13, R65, 0x1, R163.reuse, P1 ;  /* 0x00000001410d7824 */ /* 0x101fe400008e06a3 */
[----:B------:R0:W-:Y:S04]  /*11760*/  STL [R1+0xaac], R4 ;  /* 0x000aac0401007387 */ /* 0x0001e80000100800 */
[----:B------:R-:W-:Y:S04]  /*11770*/  STL [R1+0xab0], R15 ;  /* 0x000ab00f01007387 */ /* 0x000fe80000100800 */
[----:B------:R-:W4:Y:S01]  /*11780*/  LDL.LU.64 R64, [R1+0x558] ;  /* 0x0005580001407983 */ /* 0x000f220000300a00 */
[----:B0-----:R-:W-:-:S03]  /*11790*/  IMAD.X R4, R47, 0x1, R163, P3 ;  /* 0x000000012f047824 */ /* 0x001fc600018e06a3 */
[----:B------:R0:W-:Y:S04]  /*117a0*/  STL [R1+0x518], R13 ;  /* 0x0005180d01007387 */ /* 0x0001e80000100800 */
[----:B------:R-:W4:Y:S04]  /*117b0*/  LDL.LU.64 R46, [R1+0x560] ;  /* 0x00056000012e7983 */ /* 0x000f280000300a00 */
[----:B------:R2:W-:Y:S04]  /*117c0*/  STL [R1+0x520], R4 ;  /* 0x0005200401007387 */ /* 0x0005e80000100800 */
[----:B------:R-:W4:Y:S04]  /*117d0*/  LDL.LU.64 R158, [R1+0x568] ;  /* 0x00056800019e7983 */ /* 0x000f280000300a00 */
[----:B------:R-:W4:Y:S01]  /*117e0*/  LDL.LU.64 R160, [R1+0x570] ;  /* 0x0005700001a07983 */ /* 0x000f220000300a00 */
[----:B0-----:R-:W-:-:S02]  /*117f0*/  IMAD.X R13, R45, 0x1, R163, P4 ;  /* 0x000000012d0d7824 */ /* 0x001fc400020e06a3 */
[----:B------:R-:W-:-:S03]  /*11800*/  IMAD.X R2, R3, 0x1, R163, P5 ;  /* 0x0000000103027824 */ /* 0x000fc600028e06a3 */
[----:B------:R0:W-:Y:S04]  /*11810*/  STL [R1+0x528], R13 ;  /* 0x0005280d01007387 */ /* 0x0001e80000100800 */
[----:B------:R1:W-:Y:S01]  /*11820*/  STL [R1+0x530], R2 ;  /* 0x0005300201007387 */ /* 0x0003e20000100800 */
[----:B--2---:R-:W-:-:S05]  /*11830*/  IADD3 R4, P1, PT, R104, R165, RZ ;  /* 0x000000a568047210 */ /* 0x004fca0007f3e0ff */
[----:B------:R2:W-:Y:S01]  /*11840*/  STL [R1+0xab4], R4 ;  /* 0x000ab40401007387 */ /* 0x0005e20000100800 */
[----:B---3--:R-:W-:Y:S01]  /*11850*/  IADD3 R3, P3, PT, R86, R165, RZ ;  /* 0x000000a556037210 */ /* 0x008fe20007f7e0ff */
[----:B0-----:R-:W-:-:S04]  /*11860*/  IMAD.X R13, R105, 0x1, R163, P1 ;  /* 0x00000001690d7824 */ /* 0x001fc800008e06a3 */
[----:B------:R-:W-:Y:S01]  /*11870*/  STL [R1+0xab8], R3 ;  /* 0x000ab80301007387 */ /* 0x000fe20000100800 */
[----:B-1----:R-:W-:-:S03]  /*11880*/  IADD3 R2, P4, PT, R84, R165, RZ ;  /* 0x000000a554027210 */ /* 0x002fc60007f9e0ff */
[----:B------:R-:W3:Y:S01]  /*11890*/  LDL.LU.64 R44, [R1+0x578] ;  /* 0x00057800012c7983 */ /* 0x000ee20000300a00 */
[----:B--2---:R-:W-:-:S03]  /*118a0*/  IADD3 R4, P5, PT, R66, R165, RZ ;  /* 0x000000a542047210 */ /* 0x004fc60007fbe0ff */
[----:B------:R0:W-:Y:S04]  /*118b0*/  STL [R1+0xabc], R2 ;  /* 0x000abc0201007387 */ /* 0x0001e80000100800 */
[----:B0-----:R-:W2:Y:S04]  /*118c0*/  LDL.LU.64 R2, [R1+0x580] ;  /* 0x0005800001027983 */ /* 0x001ea80000300a00 */
[----:B------:R0:W-:Y:S04]  /*118d0*/  STL [R1+0xac0], R4 ;  /* 0x000ac00401007387 */ /* 0x0001e80000100800 */
[----:B------:R1:W5:Y:S04]  /*118e0*/  LDL.LU R104, [R1+0xdcc] ;  /* 0x000dcc0001687983 */ /* 0x0003680000300800 */
[----:B------:R1:W5:Y:S01]  /*118f0*/  LDL.LU R86, [R1+0xdc8] ;  /* 0x000dc80001567983 */ /* 0x0003620000300800 */
[----:B0-----:R-:W-:-:S03]  /*11900*/  IMAD.X R4, R87, 0x1, R163, P3 ;  /* 0x0000000157047824 */ /* 0x001fc600018e06a3 */
[----:B------:R0:W-:Y:S04]  /*11910*/  STL [R1+0x538], R13 ;  /* 0x0005380d01007387 */ /* 0x0001e80000100800 */
[----:B------:R1:W5:Y:S01]  /*11920*/  LDL.LU R84, [R1+0xdc4] ;  /* 0x000dc40001547983 */ /* 0x0003620000300800 */
[----:B0-----:R-:W-:-:S03]  /*11930*/  IMAD.X R13, R85, 0x1, R163, P4 ;  /* 0x00000001550d7824 */ /* 0x001fc600020e06a3 */
[----:B------:R0:W-:Y:S04]  /*11940*/  STL [R1+0x540], R4 ;  /* 0x0005400401007387 */ /* 0x0001e80000100800 */
[----:B------:R1:W5:Y:S04]  /*11950*/  LDL.LU R66, [R1+0xdc0] ;  /* 0x000dc00001427983 */ /* 0x0003680000300800 */
[----:B------:R4:W-:Y:S01]  /*11960*/  STL [R1+0x548], R13 ;  /* 0x0005480d01007387 */ /* 0x0009e20000100800 */
[----:B0-----:R-:W-:-:S05]  /*11970*/  IMAD.X R4, R67, 0x1, R163, P5 ;  /* 0x0000000143047824 */ /* 0x001fca00028e06a3 */
[----:B------:R0:W-:Y:S01]  /*11980*/  STL [R1+0x550], R4 ;  /* 0x0005500401007387 */ /* 0x0001e20000100800 */
[----:B----4-:R-:W-:-:S05]  /*11990*/  IADD3 R13, P1, PT, R64, R165, RZ ;  /* 0x000000a5400d7210 */ /* 0x010fca0007f3e0ff */
[----:B------:R4:W-:Y:S01]  /*119a0*/  STL [R1+0xac4], R13 ;  /* 0x000ac40d01007387 */ /* 0x0009e20000100800 */
[----:B------:R-:W-:-:S05]  /*119b0*/  IADD3 R15, P3, PT, R46, R165, RZ ;  /* 0x000000a52e0f7210 */ /* 0x000fca0007f7e0ff */
[----:B------:R1:W-:Y:S01]  /*119c0*/  STL [R1+0xac8], R15 ;  /* 0x000ac80f01007387 */ /* 0x0003e20000100800 */
[----:B0-----:R-:W-:-:S03]  /*119d0*/  IADD3 R4, P4, PT, R158, R165, RZ ;  /* 0x000000a59e047210 */ /* 0x001fc60007f9e0ff */
[----:B------:R-:W2:Y:S01]  /*119e0*/  LDL.LU R17, [R1+0x9b0] ;  /* 0x0009b00001117983 */ /* 0x000ea20000300800 */
[----:B----4-:R-:W-:-:S03]  /*119f0*/  IADD3 R13, P5, PT, R160, R165, RZ ;  /* 0x000000a5a00d7210 */ /* 0x010fc60007fbe0ff */
[----:B------:R0:W-:Y:S01]  /*11a00*/  STL [R1+0xacc], R4 ;  /* 0x000acc0401007387 */ /* 0x0001e20000100800 */
[----:B-1----:R-:W-:-:S03]  /*11a10*/  IMAD.X R15, R47, 0x1, R163, P3 ;  /* 0x000000012f0f7824 */ /* 0x002fc600018e06a3 */
[----:B0-----:R-:W4:Y:S04]  /*11a20*/  LDL.LU R4, [R1+0x9a8] ;  /* 0x0009a80001047983 */ /* 0x001f280000300800 */
[----:B------:R0:W-:Y:S04]  /*11a30*/  STL [R1+0xad0], R13 ;  /* 0x000ad00d01007387 */ /* 0x0001e80000100800 */
[----:B------:R1:W5:Y:S04]  /*11a40*/  LDL.LU R64, [R1+0xdbc] ;  /* 0x000dbc0001407983 */ /* 0x0003680000300800 */
[----:B------:R1:W5:Y:S01]  /*11a50*/  LDL.LU R46, [R1+0xdb8] ;  /* 0x000db800012e7983 */ /* 0x0003620000300800 */
[----:B0-----:R-:W-:-:S05]  /*11a60*/  IMAD.X R13, R65, 0x1, R163, P1 ;  /* 0x00000001410d7824 */ /* 0x001fca00008e06a3 */
[----:B------:R0:W-:Y:S02]  /*11a70*/  STL [R1+0x558], R13 ;  /* 0x0005580d01007387 */ /* 0x0001e40000100800 */
[--C-:B0-----:R-:W-:Y:S02]  /*11a80*/  IMAD.X R13, R159, 0x1, R163.reuse, P4 ;  /* 0x000000019f0d7824 */ /* 0x101fe400020e06a3 */
[----:B------:R-:W4:Y:S04]  /*11a90*/  LDL.LU.64 R158, [R1+0xdb0] ;  /* 0x000db000019e7983 */ /* 0x000f280000300a00 */
[----:B------:R0:W-:Y:S02]  /*11aa0*/  STL [R1+0x560], R15 ;  /* 0x0005600f01007387 */ /* 0x0001e40000100800 */
[----:B0-----:R-:W-:-:S02]  /*11ab0*/  IMAD.X R15, R161, 0x1, R163, P5 ;  /* 0x00000001a10f7824 */ /* 0x001fc400028e06a3 */
[----:B------:R-:W4:Y:S04]  /*11ac0*/  LDL.LU.64 R160, [R1+0xda8] ;  /* 0x000da80001a07983 */ /* 0x000f280000300a00 */
[----:B------:R3:W-:Y:S04]  /*11ad0*/  STL [R1+0x568], R13 ;  /* 0x0005680d01007387 */ /* 0x0007e80000100800 */
[----:B------:R4:W-:Y:S01]  /*11ae0*/  STL [R1+0x570], R15 ;  /* 0x0005700f01007387 */ /* 0x0009e20000100800 */
[----:B---3--:R-:W-:-:S05]  /*11af0*/  IADD3 R13, P1, PT, R44, R165, RZ ;  /* 0x000000a52c0d7210 */ /* 0x008fca0007f3e0ff */
[----:B------:R0:W-:Y:S01]  /*11b00*/  STL [R1+0x578], R13 ;  /* 0x0005780d01007387 */ /* 0x0001e20000100800 */
[----:B--2---:R-:W-:-:S05]  /*11b10*/  IADD3 R19, P3, PT, R2, R165, RZ ;  /* 0x000000a502137210 */ /* 0x004fca0007f7e0ff */
[----:B------:R-:W-:Y:S01]  /*11b20*/  STL [R1+0x580], R19 ;  /* 0x0005801301007387 */ /* 0x000fe20000100800 */
[----:B----4-:R-:W-:-:S05]  /*11b30*/  IADD3 R15, P4, PT, R158, R165, RZ ;  /* 0x000000a59e0f7210 */ /* 0x010fca0007f9e0ff */
[----:B------:R2:W-:Y:S04]  /*11b40*/  STL [R1+0xad4], R15 ;  /* 0x000ad40f01007387 */ /* 0x0005e80000100800 */
[----:B------:R1:W5:Y:S01]  /*11b50*/  LDL.LU R44, [R1+0xda0] ;  /* 0x000da000012c7983 */ /* 0x0003620000300800 */
[----:B0-----:R-:W-:Y:S02]  /*11b60*/  IADD3 R13, P5, PT, R160, R165, RZ ;  /* 0x000000a5a00d7210 */ /* 0x001fe40007fbe0ff */
[----:B------:R-:W-:-:S03]  /*11b70*/  IADD3.X R160, PT, PT, R3, R163, RZ, P3, !PT ;  /* 0x000000a303a07210 */ /* 0x000fc60001ffe4ff */
[----:B------:R0:W-:Y:S04]  /*11b80*/  STL [R1+0xad8], R13 ;  /* 0x000ad80d01007387 */ /* 0x0001e80000100800 */
[----:B------:R-:W3:Y:S04]  /*11b90*/  LDL.LU.64 R2, [R1+0xd98] ;  /* 0x000d980001027983 */ /* 0x000ee80000300a00 */
[----:B--2---:R-:W2:Y:S04]  /*11ba0*/  LDL.LU R15, [R1+0x9a0] ;  /* 0x0009a000010f7983 */ /* 0x004ea80000300800 */
[----:B0-----:R-:W4:Y:S01]  /*11bb0*/  LDL.LU R13, [R1+0x998] ;  /* 0x00099800010d7983 */ /* 0x001f220000300800 */
[-C--:B------:R-:W-:Y:S01]  /*11bc0*/  IADD3 R17, P3, PT, R17, R162.reuse, RZ ;  /* 0x000000a211117210 */ /* 0x080fe20007f7e0ff */
[--C-:B------:R-:W-:Y:S01]  /*11bd0*/  IMAD.X R159, R159, 0x1, R163.reuse, P4 ;  /* 0x000000019f9f7824 */ /* 0x100fe200020e06a3 */
[----:B------:R-:W-:Y:S01]  /*11be0*/  IADD3 R4, P4, PT, R4, R162, RZ ;  /* 0x000000a204047210 */ /* 0x000fe20007f9e0ff */
[----:B------:R-:W3:Y:S04]  /*11bf0*/  LDL.LU R71, [R1+0x990] ;  /* 0x0009900001477983 */ /* 0x000ee80000300800 */
[----:B------:R-:W3:Y:S04]  /*11c00*/  LDL.LU R69, [R1+0x9ac] ;  /* 0x0009ac0001457983 */ /* 0x000ee80000300800 */
[----:B------:R-:W-:Y:S04]  /*11c10*/  STL [R1+0x9b0], R17 ;  /* 0x0009b01101007387 */ /* 0x000fe80000100800 */
[----:B------:R-:W3:Y:S04]  /*11c20*/  LDL.LU R67, [R1+0x988] ;  /* 0x0009880001437983 */ /* 0x000ee80000300800 */
[----:B------:R0:W-:Y:S04]  /*11c30*/  STL [R1+0x9a8], R4 ;  /* 0x0009a80401007387 */ /* 0x0001e80000100800 */
[----:B------:R-:W3:Y:S04]  /*11c40*/  LDL.LU R65, [R1+0x9a4] ;  /* 0x0009a40001417983 */ /* 0x000ee80000300800 */
[----:B------:R-:W3:Y:S04]  /*11c50*/  LDL.LU R63, [R1+0x980] ;  /* 0x00098000013f7983 */ /* 0x000ee80000300800 */
[----:B------:R-:W3:Y:S04]  /*11c60*/  LDL.LU R61, [R1+0x99c] ;  /* 0x00099c00013d7983 */ /* 0x000ee80000300800 */
[----:B------:R-:W3:Y:S04]  /*11c70*/  LDL.LU R59, [R1+0x978] ;  /* 0x00097800013b7983 */ /* 0x000ee80000300800 */
[----:B------:R-:W3:Y:S04]  /*11c80*/  LDL.LU R57, [R1+0x994] ;  /* 0x0009940001397983 */ /* 0x000ee80000300800 */
[----:B------:R-:W3:Y:S01]  /*11c90*/  LDL.LU R55, [R1+0x970] ;  /* 0x0009700001377983 */ /* 0x000ee20000300800 */
[----:B------:R-:W-:-:S03]  /*11ca0*/  IMAD.X R158, R45, 0x1, R163, P1 ;  /* 0x000000012d9e7824 */ /* 0x000fc600008e06a3 */
[----:B------:R-:W3:Y:S04]  /*11cb0*/  LDL.LU R53, [R1+0x98c] ;  /* 0x00098c0001357983 */ /* 0x000ee80000300800 */
        /* <DEDUP_REMOVED lines=13> */
[----:B0-----:R-:W3:Y:S04]  /*11d90*/  LDL.LU R4, [R1+0x938] ;  /* 0x0009380001047983 */ /* 0x001ee80000300800 */
[----:B------:R-:W3:Y:S04]  /*11da0*/  LDL.LU R23, [R1+0x954] ;  /* 0x0009540001177983 */ /* 0x000ee80000300800 */
[----:B------:R-:W3:Y:S04]  /*11db0*/  LDL.LU R21, [R1+0x930] ;  /* 0x0009300001157983 */ /* 0x000ee80000300800 */
[----:B------:R-:W3:Y:S01]  /*11dc0*/  LDL.LU R19, [R1+0x94c] ;  /* 0x00094c0001137983 */ /* 0x000ee20000300800 */
[----:B--2---:R-:W-:-:S02]  /*11dd0*/  IADD3 R15, P5, PT, R15, R162, RZ ;  /* 0x000000a20f0f7210 */ /* 0x004fc40007fbe0ff */
[----:B----4-:R-:W-:-:S03]  /*11de0*/  IADD3 R13, P6, PT, R13, R162, RZ ;  /* 0x000000a20d0d7210 */ /* 0x010fc60007fde0ff */
[----:B------:R0:W-:Y:S04]  /*11df0*/  STL [R1+0x9a0], R15 ;  /* 0x0009a00f01007387 */ /* 0x0001e80000100800 */
[----:B------:R-:W2:Y:S04]  /*11e00*/  LDL.LU R17, [R1+0x944] ;  /* 0x0009440001117983 */ /* 0x000ea80000300800 */
[----:B0-----:R-:W4:Y:S04]  /*11e10*/  LDL.LU R15, [R1+0x928] ;  /* 0x00092800010f7983 */ /* 0x001f280000300800 */
[----:B------:R0:W-:Y:S04]  /*11e20*/  STL [R1+0x998], R13 ;  /* 0x0009980d01007387 */ /* 0x0001e80000100800 */
[----:B0-----:R-:W4:Y:S01]  /*11e30*/  LDL.LU R13, [R1+0x93c] ;  /* 0x00093c00010d7983 */ /* 0x001f220000300800 */
[-C--:B---3--:R-:W-:Y:S01]  /*11e40*/  IADD3 R71, P1, PT, R71, R162.reuse, RZ ;  /* 0x000000a247477210 */ /* 0x088fe20007f3e0ff */
[--C-:B------:R-:W-:Y:S01]  /*11e50*/  IMAD.X R69, R69, 0x1, R3.reuse, P3 ;  /* 0x0000000145457824 */ /* 0x100fe200018e0603 */
[-C--:B------:R-:W-:Y:S01]  /*11e60*/  IADD3 R67, P3, PT, R67, R162.reuse, RZ ;  /* 0x000000a243437210 */ /* 0x080fe20007f7e0ff */
[--C-:B------:R-:W-:Y:S01]  /*11e70*/  IMAD.X R65, R65, 0x1, R3.reuse, P4 ;  /* 0x0000000141417824 */ /* 0x100fe200020e0603 */
[----:B------:R-:W-:Y:S01]  /*11e80*/  IADD3 R63, P4, PT, R63, R162, RZ ;  /* 0x000000a23f3f7210 */ /* 0x000fe20007f9e0ff */
[----:B------:R0:W-:Y:S01]  /*11e90*/  STL [R1+0x990], R71 ;  /* 0x0009904701007387 */ /* 0x0001e20000100800 */
[----:B------:R-:W-:-:S03]  /*11ea0*/  IMAD.X R61, R61, 0x1, R3, P5 ;  /* 0x000000013d3d7824 */ /* 0x000fc600028e0603 */
[----:B------:R3:W-:Y:S01]  /*11eb0*/  STL [R1+0x9ac], R69 ;  /* 0x0009ac4501007387 */ /* 0x0007e20000100800 */
[----:B------:R-:W-:-:S03]  /*11ec0*/  IADD3 R59, P5, PT, R59, R162, RZ ;  /* 0x000000a23b3b7210 */ /* 0x000fc60007fbe0ff */
        /* <DEDUP_REMOVED lines=27> */
[-C--:B------:R-:W-:Y:S01]  /*12080*/  IADD3 R31, P1, PT, R31, R162.reuse, RZ ;  /* 0x000000a21f1f7210 */ /* 0x080fe20007f3e0ff */
[----:B------:R-:W-:Y:S02]  /*12090*/  IMAD.X R29, R29, 0x1, R3, P3 ;  /* 0x000000011d1d7824 */ /* 0x000fe400018e0603 */
        /* <DEDUP_REMOVED lines=8> */
[----:B------:R-:W-:Y:S04]  /*12120*/  STL [R1+0x938], R4 ;  /* 0x0009380401007387 */ /* 0x000fe80000100800 */
[----:B------:R0:W-:Y:S04]  /*12130*/  STL [R1+0x940], R31 ;  /* 0x0009401f01007387 */ /* 0x0001e80000100800 */
[----:B------:R0:W-:Y:S04]  /*12140*/  STL [R1+0x95c], R29 ;  /* 0x00095c1d01007387 */ /* 0x0001e80000100800 */
[----:B------:R0:W-:Y:S04]  /*12150*/  STL [R1+0x954], R23 ;  /* 0x0009541701007387 */ /* 0x0001e80000100800 */
[----:B------:R0:W-:Y:S04]  /*12160*/  STL [R1+0x930], R21 ;  /* 0x0009301501007387 */ /* 0x0001e80000100800 */
[----:B------:R0:W-:Y:S04]  /*12170*/  STL [R1+0x94c], R19 ;  /* 0x00094c1301007387 */ /* 0x0001e80000100800 */
[----:B------:R-:W3:Y:S01]  /*12180*/  LDL.LU R77, [R1+0x920] ;  /* 0x00092000014d7983 */ /* 0x000ee20000300800 */
[----:B--2---:R-:W-:Y:S01]  /*12190*/  IMAD.X R17, R17, 0x1, R3, P6 ;  /* 0x0000000111117824 */ /* 0x004fe200030e0603 */
[----:B----4-:R-:W-:-:S04]  /*121a0*/  IADD3 R15, P6, PT, R15, R162, RZ ;  /* 0x000000a20f0f7210 */ /* 0x010fc80007fde0ff */
[----:B------:R2:W-:Y:S04]  /*121b0*/  STL [R1+0x944], R17 ;  /* 0x0009441101007387 */ /* 0x0005e80000100800 */
[----:B------:R-:W4:Y:S04]  /*121c0*/  LDL.LU R75, [R1+0x934] ;  /* 0x00093400014b7983 */ /* 0x000f280000300800 */
[----:B------:R0:W-:Y:S04]  /*121d0*/  STL [R1+0x928], R15 ;  /* 0x0009280f01007387 */ /* 0x0001e80000100800 */
[----:B------:R-:W4:Y:S01]  /*121e0*/  LDL.LU R73, [R1+0x918] ;  /* 0x0009180001497983 */ /* 0x000f220000300800 */
[----:B------:R-:W-:-:S05]  /*121f0*/  IMAD.X R13, R13, 0x1, R3, P1 ;  /* 0x000000010d0d7824 */ /* 0x000fca00008e0603 */
[----:B------:R1:W-:Y:S04]  /*12200*/  STL [R1+0x93c], R13 ;  /* 0x00093c0d01007387 */ /* 0x0003e80000100800 */
[----:B0-----:R-:W4:Y:S04]  /*12210*/  LDL.LU R71, [R1+0x92c] ;  /* 0x00092c0001477983 */ /* 0x001f280000300800 */
[----:B---3--:R-:W3:Y:S04]  /*12220*/  LDL.LU R69, [R1+0x910] ;  /* 0x0009100001457983 */ /* 0x008ee80000300800 */
        /* <DEDUP_REMOVED lines=23> */
[----:B--2---:R-:W2:Y:S04]  /*123a0*/  LDL.LU R17, [R1+0x8c4] ;  /* 0x0008c40001117983 */ /* 0x004ea80000300800 */
[----:B------:R-:W2:Y:S04]  /*123b0*/  LDL.LU R15, [R1+0x8bc] ;  /* 0x0008bc00010f7983 */ /* 0x000ea80000300800 */
[----:B-1----:R-:W2:Y:S01]  /*123c0*/  LDL.LU R13, [R1+0x8b4] ;  /* 0x0008b400010d7983 */ /* 0x002ea20000300800 */
[----:B------:R-:W-:Y:S01]  /*123d0*/  IADD3 R77, P1, PT, R77, R162, RZ ;  /* 0x000000a24d4d7210 */ /* 0x000fe20007f3e0ff */
[----:B------:R-:W-:-:S04]  /*123e0*/  USHF.L.U32 UR4, UR4, 0x1f, URZ ;  /* 0x0000001f04047899 */ /* 0x000fc800080006ff */
[----:B------:R0:W-:Y:S02]  /*123f0*/  STL [R1+0x920], R77 ;  /* 0x0009204d01007387 */ /* 0x0001e40000100800 */
[----:B------:R-:W-:-:S04]  /*12400*/  IMAD.U32 R4, RZ, RZ, UR4 ;  /* 0x00000004ff047e24 */ /* 0x000fc8000f8e00ff */
[----:B------:R-:W1:Y:S01]  /*12410*/  SYNCS.PHASECHK.TRANS64.TRYWAIT P5, [UR8], R4 ;  /* 0x00000004ff0075a7 */ /* 0x000e6200080a1108 */
[----:B----4-:R-:W-:Y:S01]  /*12420*/  IMAD.X R75, R75, 0x1, R3, P3 ;  /* 0x000000014b4b7824 */ /* 0x010fe200018e0603 */
[----:B------:R-:W-:-:S04]  /*12430*/  IADD3 R73, P3, PT, R73, R162, RZ ;  /* 0x000000a249497210 */ /* 0x000fc80007f7e0ff */
[----:B------:R0:W-:Y:S04]  /*12440*/  STL [R1+0x934], R75 ;  /* 0x0009344b01007387 */ /* 0x0001e80000100800 */
[----:B------:R0:W-:Y:S01]  /*12450*/  STL [R1+0x918], R73 ;  /* 0x0009184901007387 */ /* 0x0001e20000100800 */
[----:B------:R-:W-:Y:S02]  /*12460*/  IADD3.X R71, PT, PT, R71, R3, RZ, P4, !PT ;  /* 0x0000000347477210 */ /* 0x000fe400027fe4ff */
[----:B---3--:R-:W-:-:S03]  /*12470*/  IADD3 R69, P4, PT, R69, R162, RZ ;  /* 0x000000a245457210 */ /* 0x008fc60007f9e0ff */
        /* <DEDUP_REMOVED lines=39> */
[--C-:B------:R-:W-:Y:S01]  /*126f0*/  IMAD.X R23, R23, 0x1, R3.reuse, P3 ;  /* 0x0000000117177824 */ /* 0x100fe200018e0603 */
[----:B------:R-:W-:Y:S01]  /*12700*/  IADD3 R21, P3, PT, R21, R162, RZ ;  /* 0x000000a215157210 */ /* 0x000fe20007f7e0ff */
[----:B------:R0:W-:Y:S01]  /*12710*/  STL [R1+0x8c8], R33 ;  /* 0x0008c82101007387 */ /* 0x0001e20000100800 */
[----:B------:R-:W-:-:S03]  /*12720*/  IMAD.X R19, R19, 0x1, R3, P4 ;  /* 0x0000000113137824 */ /* 0x000fc600020e0603 */
[----:B------:R0:W-:Y:S01]  /*12730*/  STL [R1+0x8dc], R31 ;  /* 0x0008dc1f01007387 */ /* 0x0001e20000100800 */
[----:B--2---:R-:W-:-:S03]  /*12740*/  IMAD.X R17, R17, 0x1, R3, P6 ;  /* 0x0000000111117824 */ /* 0x004fc600030e0603 */
[----:B------:R0:W-:Y:S01]  /*12750*/  STL [R1+0x8c0], R29 ;  /* 0x0008c01d01007387 */ /* 0x0001e20000100800 */
[----:B------:R-:W-:-:S03]  /*12760*/  IMAD.X R15, R15, 0x1, R3, P1 ;  /* 0x000000010f0f7824 */ /* 0x000fc600008e0603 */
[----:B------:R0:W-:Y:S01]  /*12770*/  STL [R1+0x8d4], R23 ;  /* 0x0008d41701007387 */ /* 0x0001e20000100800 */
[----:B------:R-:W-:-:S03]  /*12780*/  IMAD.X R13, R13, 0x1, R3, P3 ;  /* 0x000000010d0d7824 */ /* 0x000fc600018e0603 */
[----:B------:R0:W-:Y:S04]  /*12790*/  STL [R1+0x8b8], R21 ;  /* 0x0008b81501007387 */ /* 0x0001e80000100800 */
[----:B------:R0:W-:Y:S04]  /*127a0*/  STL [R1+0x8cc], R19 ;  /* 0x0008cc1301007387 */ /* 0x0001e80000100800 */
[----:B------:R0:W-:Y:S04]  /*127b0*/  STL [R1+0x8b4], R13 ;  /* 0x0008b40d01007387 */ /* 0x0001e80000100800 */
[----:B------:R0:W-:Y:S04]  /*127c0*/  STL [R1+0x8c4], R17 ;  /* 0x0008c41101007387 */ /* 0x0001e80000100800 */
[----:B------:R0:W-:Y:S01]  /*127d0*/  STL [R1+0x8bc], R15 ;  /* 0x0008bc0f01007387 */ /* 0x0001e20000100800 */
[----:B-1----:R-:W-:Y:S05]  /*127e0*/  @!P5 BRA `(.L_x_14) ;  /* 0x0000012000a4d947 */ /* 0x002fea0003800000 */
.L_x_24:
[----:B------:R1:W-:Y:S01]  /*127f0*/  STL [R1+0x1710], R97 ;  /* 0x0017106101007387 */ /* 0x0003e20000100800 */
[----:B------:R-:W-:-:S03]  /*12800*/  VIADD R164, R164, 0x1 ;  /* 0x00000001a4a47836 */ /* 0x000fc60000000000 */
[----:B------:R2:W-:Y:S04]  /*12810*/  STL [R1+0x170c], R95 ;  /* 0x00170c5f01007387 */ /* 0x0005e80000100800 */
[----:B------:R3:W-:Y:S01]  /*12820*/  STL [R1+0x1708], R93 ;  /* 0x0017085d01007387 */ /* 0x0007e20000100800 */
[----:B-1----:R-:W-:-:S03]  /*12830*/  PRMT R97, RZ, 0x7610, R97 ;  /* 0x00007610ff617816 */ /* 0x002fc60000000061 */
[----:B------:R1:W-:Y:S04]  /*12840*/  STL [R1+0x1704], R91 ;  /* 0x0017045b01007387 */ /* 0x0003e80000100800 */
[----:B------:R4:W-:Y:S04]  /*12850*/  STL [R1+0x1700], R89 ;  /* 0x0017005901007387 */ /* 0x0009e80000100800 */
[----:B------:R0:W-:Y:S04]  /*12860*/  STL [R1+0x16fc], R87 ;  /* 0x0016fc5701007387 */ /* 0x0001e80000100800 */
[----:B------:R0:W-:Y:S04]  /*12870*/  STL [R1+0x16f8], R85 ;  /* 0x0016f85501007387 */ /* 0x0001e80000100800 */
[----:B------:R-:W-:Y:S04]  /*12880*/  STL [R1+0x16f4], R83 ;  /* 0x0016f45301007387 */ /* 0x000fe80000100800 */
        /* <DEDUP_REMOVED lines=33> */
[----:B-----5:R-:W-:Y:S04]  /*12aa0*/  STL [R1+0x166c], R44 ;  /* 0x00166c2c01007387 */ /* 0x020fe80000100800 */
        /* <DEDUP_REMOVED lines=88> */
[----:B------:R-:W-:Y:S01]  /*13030*/  STL [R1+0xda0], R165 ;  /* 0x000da0a501007387 */ /* 0x000fe20000100800 */
[----:B--2---:R-:W-:-:S03]  /*13040*/  PRMT R95, RZ, 0x7610, R95 ;  /* 0x00007610ff5f7816 */ /* 0x004fc6000000005f */
[----:B------:R-:W-:Y:S04]  /*13050*/  STL [R1+0xd9c], R163 ;  /* 0x000d9ca301007387 */ /* 0x000fe80000100800 */
[----:B------:R-:W-:Y:S01]  /*13060*/  STL [R1+0xef8], R163 ;  /* 0x000ef8a301007387 */ /* 0x000fe20000100800 */
[----:B---3--:R-:W-:-:S03]  /*13070*/  PRMT R93, RZ, 0x7610, R93 ;  /* 0x00007610ff5d7816 */ /* 0x008fc6000000005d */
[----:B------:R-:W-:Y:S04]  /*13080*/  STL [R1+0xd98], R162 ;  /* 0x000d98a201007387 */ /* 0x000fe80000100800 */
[----:B------:R-:W-:Y:S01]  /*13090*/  STL [R1+0xefc], R162 ;  /* 0x000efca201007387 */ /* 0x000fe20000100800 */
[----:B-1----:R-:W-:-:S03]  /*130a0*/  PRMT R91, RZ, 0x7610, R91 ;  /* 0x00007610ff5b7816 */ /* 0x002fc6000000005b */
[----:B------:R-:W-:Y:S04]  /*130b0*/  STL [R1+0xd94], R3 ;  /* 0x000d940301007387 */ /* 0x000fe80000100800 */
[----:B------:R-:W-:Y:S01]  /*130c0*/  STL [R1+0xf00], R3 ;  /* 0x000f000301007387 */ /* 0x000fe20000100800 */
[----:B----4-:R-:W-:-:S03]  /*130d0*/  PRMT R89, RZ, 0x7610, R89 ;  /* 0x00007610ff597816 */ /* 0x010fc60000000059 */
[----:B------:R1:W-:Y:S01]  /*130e0*/  STL.S16 [R1+0x8a8], R97 ;  /* 0x0008a86101007387 */ /* 0x0003e20000100600 */
[----:B0-----:R-:W-:Y:S02]  /*130f0*/  PRMT R87, RZ, 0x7610, R87 ;  /* 0x00007610ff577816 */ /* 0x001fe40000000057 */
[----:B------:R-:W-:Y:S01]  /*13100*/  PRMT R85, RZ, 0x7610, R85 ;  /* 0x00007610ff557816 */ /* 0x000fe20000000055 */
[----:B-1----:R-:W2:Y:S04]  /*13110*/  LDL.LU R97, [R1+0x1710] ;  /* 0x0017100001617983 */ /* 0x002ea80000300800 */
[----:B------:R0:W-:Y:S01]  /*13120*/  STL.S16 [R1+0x8a4], R95 ;  /* 0x0008a45f01007387 */ /* 0x0001e20000100600 */
[----:B------:R-:W-:-:S03]  /*13130*/  PRMT R83, RZ, 0x7610, R83 ;  /* 0x00007610ff537816 */ /* 0x000fc60000000053 */
[----:B0-----:R-:W3:Y:S04]  /*13140*/  LDL.LU R95, [R1+0x170c] ;  /* 0x00170c00015f7983 */ /* 0x001ee80000300800 */
[----:B------:R0:W-:Y:S01]  /*13150*/  STL.S16 [R1+0x8a0], R93 ;  /* 0x0008a05d01007387 */ /* 0x0001e20000100600 */
[----:B------:R-:W-:-:S03]  /*13160*/  PRMT R81, RZ, 0x7610, R81 ;  /* 0x00007610ff517816 */ /* 0x000fc60000000051 */
[----:B0-----:R-:W4:Y:S04]  /*13170*/  LDL.LU R93, [R1+0x1708] ;  /* 0x00170800015d7983 */ /* 0x001f280000300800 */
[----:B------:R0:W-:Y:S01]  /*13180*/  STL.S16 [R1+0x89c], R91 ;  /* 0x00089c5b01007387 */ /* 0x0001e20000100600 */
[----:B------:R-:W-:-:S03]  /*13190*/  PRMT R79, RZ, 0x7610, R79 ;  /* 0x00007610ff4f7816 */ /* 0x000fc6000000004f */
[----:B0-----:R-:W2:Y:S04]  /*131a0*/  LDL.LU R91, [R1+0x1704] ;  /* 0x00170400015b7983 */ /* 0x001ea80000300800 */
        /* <DEDUP_REMOVED lines=75> */
[----:B------:R0:W-:Y:S04]  /*13660*/  STL.S16 [R1+0x83c], R41 ;  /* 0x00083c2901007387 */ /* 0x0001e80000100600 */
        /* <DEDUP_REMOVED lines=10> */
[----:B0-----:R-:W2:Y:S01]  /*13710*/  LDL.LU R15, [R1+0x1688] ;  /* 0x00168800010f7983 */ /* 0x001ea20000300800 */
[----:B------:R-:W-:-:S02]  /*13720*/  PRMT R33, RZ, 0x7610, R33 ;  /* 0x00007610ff217816 */ /* 0x000fc40000000021 */
[----:B------:R-:W-:-:S03]  /*13730*/  PRMT R13, RZ, 0x7610, R13 ;  /* 0x00007610ff0d7816 */ /* 0x000fc6000000000d */
[----:B------:R0:W-:Y:S01]  /*13740*/  STL.S16 [R1+0x82c], R33 ;  /* 0x00082c2101007387 */ /* 0x0001e20000100600 */
[----:B------:R-:W-:Y:S02]  /*13750*/  PRMT R31, RZ, 0x7610, R31 ;  /* 0x00007610ff1f7816 */ /* 0x000fe4000000001f */
[----:B------:R-:W-:Y:S01]  /*13760*/  PRMT R29, RZ, 0x7610, R29 ;  /* 0x00007610ff1d7816 */ /* 0x000fe2000000001d */
        /* <DEDUP_REMOVED lines=8> */
[----:B------:R-:W-:Y:S02]  /*137f0*/  PRMT R19, RZ, 0x7610, R19 ;  /* 0x00007610ff137816 */ /* 0x000fe40000000013 */
[----:B------:R-:W-:Y:S01]  /*13800*/  PRMT R44, RZ, 0x7610, R44 ;  /* 0x00007610ff2c7816 */ /* 0x000fe2000000002c */
[----:B------:R0:W-:Y:S01]  /*13810*/  STL.S16 [R1+0x81c], R23 ;  /* 0x00081c1701007387 */ /* 0x0001e20000100600 */
[----:B------:R-:W-:Y:S02]  /*13820*/  PRMT R46, RZ, 0x7610, R46 ;  /* 0x00007610ff2e7816 */ /* 0x000fe4000000002e */
[----:B------:R-:W-:Y:S02]  /*13830*/  PRMT R64, RZ, 0x7610, R64 ;  /* 0x00007610ff407816 */ /* 0x000fe40000000040 */
[----:B------:R-:W-:Y:S01]  /*13840*/  PRMT R66, RZ, 0x7610, R66 ;  /* 0x00007610ff427816 */ /* 0x000fe20000000042 */
[----:B0-----:R-:W2:Y:S04]  /*13850*/  LDL.LU R23, [R1+0x1674] ;  /* 0x0016740001177983 */ /* 0x001ea80000300800 */
[----:B------:R0:W-:Y:S01]  /*13860*/  STL.S16 [R1+0x818], R19 ;  /* 0x0008181301007387 */ /* 0x0001e20000100600 */
[----:B------:R-:W-:-:S02]  /*13870*/  PRMT R84, RZ, 0x7610, R84 ;  /* 0x00007610ff547816 */ /* 0x000fc40000000054 */
[----:B------:R-:W-:Y:S01]  /*13880*/  PRMT R86, RZ, 0x7610, R86 ;  /* 0x00007610ff567816 */ /* 0x000fe20000000056 */
        /* <DEDUP_REMOVED lines=12> */
[----:B0-----:R-:W2:Y:S01]  /*13950*/  LDL.LU R66, [R1+0x1660] ;  /* 0x0016600001427983 */ /* 0x001ea20000300800 */
[----:B------:R-:W-:Y:S02]  /*13960*/  PRMT R142, RZ, 0x7610, R142 ;  /* 0x00007610ff8e7816 */ /* 0x000fe4000000008e */
[----:B------:R-:W-:Y:S01]  /*13970*/  PRMT R144, RZ, 0x7610, R144 ;  /* 0x00007610ff907816 */ /* 0x000fe20000000090 */
[----:B------:R0:W-:Y:S01]  /*13980*/  STL.S16 [R1+0xa84], R84 ;  /* 0x000a845401007387 */ /* 0x0001e20000100600 */
[----:B------:R-:W-:Y:S02]  /*13990*/  PRMT R28, RZ, 0x7610, R28 ;  /* 0x00007610ff1c7816 */ /* 0x000fe4000000001c */
[----:B------:R-:W-:Y:S02]  /*139a0*/  PRMT R30, RZ, 0x7610, R30 ;  /* 0x00007610ff1e7816 */ /* 0x000fe4000000001e */
[----:B------:R-:W-:Y:S02]  /*139b0*/  PRMT R48, RZ, 0x7610, R48 ;  /* 0x00007610ff307816 */ /* 0x000fe40000000030 */
[----:B------:R-:W-:-:S02]  /*139c0*/  PRMT R50, RZ, 0x7610, R50 ;  /* 0x00007610ff327816 */ /* 0x000fc40000000032 */
[----:B------:R-:W-:Y:S01]  /*139d0*/  PRMT R68, RZ, 0x7610, R68 ;  /* 0x00007610ff447816 */ /* 0x000fe20000000044 */
[----:B0-----:R-:W2:Y:S01]  /*139e0*/  LDL.LU R84, [R1+0x165c] ;  /* 0x00165c0001547983 */ /* 0x001ea20000300800 */
[----:B------:R-:W-:Y:S02]  /*139f0*/  PRMT R70, RZ, 0x7610, R70 ;  /* 0x00007610ff467816 */ /* 0x000fe40000000046 */
[----:B------:R-:W-:Y:S01]  /*13a00*/  PRMT R162, RZ, 0x7610, R162 ;  /* 0x00007610ffa27816 */ /* 0x000fe200000000a2 */
[----:B------:R0:W-:Y:S01]  /*13a10*/  STL.S16 [R1+0xa80], R86 ;  /* 0x000a805601007387 */ /* 0x0001e20000100600 */
[----:B------:R-:W-:Y:S02]  /*13a20*/  PRMT R163, RZ, 0x7610, R163 ;  /* 0x00007610ffa37816 */ /* 0x000fe400000000a3 */
[----:B------:R-:W-:Y:S02]  /*13a30*/  PRMT R88, RZ, 0x7610, R88 ;  /* 0x00007610ff587816 */ /* 0x000fe40000000058 */
[----:B------:R-:W-:-:S02]  /*13a40*/  PRMT R90, RZ, 0x7610, R90 ;  /* 0x00007610ff5a7816 */ /* 0x000fc4000000005a */
[----:B------:R-:W-:Y:S02]  /*13a50*/  PRMT R108, RZ, 0x7610, R108 ;  /* 0x00007610ff6c7816 */ /* 0x000fe4000000006c */
[----:B------:R-:W-:Y:S01]  /*13a60*/  PRMT R110, RZ, 0x7610, R110 ;  /* 0x00007610ff6e7816 */ /* 0x000fe2000000006e */
[----:B0-----:R-:W2:Y:S01]  /*13a70*/  LDL.LU R86, [R1+0x1658] ;  /* 0x0016580001567983 */ /* 0x001ea20000300800 */
[----:B------:R-:W-:Y:S02]  /*13a80*/  PRMT R128, RZ, 0x7610, R128 ;  /* 0x00007610ff807816 */ /* 0x000fe40000000080 */
[----:B------:R-:W-:Y:S01]  /*13a90*/  PRMT R130, RZ, 0x7610, R130 ;  /* 0x00007610ff827816 */ /* 0x000fe20000000082 */
[----:B------:R0:W-:Y:S01]  /*13aa0*/  STL.S16 [R1+0x800], R104 ;  /* 0x0008006801007387 */ /* 0x0001e20000100600 */
[----:B------:R-:W-:Y:S02]  /*13ab0*/  PRMT R146, RZ, 0x7610, R146 ;  /* 0x00007610ff927816 */ /* 0x000fe40000000092 */
[----:B------:R-:W-:-:S02]  /*13ac0*/  PRMT R148, RZ, 0x7610, R148 ;  /* 0x00007610ff947816 */ /* 0x000fc40000000094 */
[----:B------:R-:W-:Y:S02]  /*13ad0*/  PRMT R12, RZ, 0x7610, R12 ;  /* 0x00007610ff0c7816 */ /* 0x000fe4000000000c */
[----:B------:R-:W-:Y:S02]  /*13ae0*/  PRMT R14, RZ, 0x7610, R14 ;  /* 0x00007610ff0e7816 */ /* 0x000fe4000000000e */
[----:B------:R-:W-:Y:S01]  /*13af0*/  PRMT R32, RZ, 0x7610, R32 ;  /* 0x00007610ff207816 */ /* 0x000fe20000000020 */
[----:B0-----:R-:W2:Y:S01]  /*13b00*/  LDL.LU R104, [R1+0x1654] ;  /* 0x0016540001687983 */ /* 0x001ea20000300800 */
[----:B------:R-:W-:Y:S02]  /*13b10*/  PRMT R34, RZ, 0x7610, R34 ;  /* 0x00007610ff227816 */ /* 0x000fe40000000022 */
[----:B------:R-:W-:Y:S01]  /*13b20*/  PRMT R52, RZ, 0x7610, R52 ;  /* 0x00007610ff347816 */ /* 0x000fe20000000034 */
[----:B------:R0:W-:Y:S01]  /*13b30*/  STL.S16 [R1+0x7fc], R106 ;  /* 0x0007fc6a01007387 */ /* 0x0001e20000100600 */
[----:B------:R-:W-:-:S02]  /*13b40*/  PRMT R54, RZ, 0x7610, R54 ;  /* 0x00007610ff367816 */ /* 0x000fc40000000036 */
[----:B------:R-:W-:Y:S02]  /*13b50*/  PRMT R72, RZ, 0x7610, R72 ;  /* 0x00007610ff487816 */ /* 0x000fe40000000048 */
        /* <DEDUP_REMOVED lines=96> */
[----:B------:R-:W-:Y:S01]  /*14160*/  STL.64 [R1+0x1318], R162 ;  /* 0x001318a201007387 */ /* 0x000fe20000100a00 */
[----:B------:R-:W-:-:S02]  /*14170*/  PRMT R115, RZ, 0x7610, R115 ;  /* 0x00007610ff737816 */ /* 0x000fc40000000073 */
[----:B------:R-:W-:Y:S01]  /*14180*/  PRMT R113, RZ, 0x7610, R113 ;  /* 0x00007610ff717816 */ /* 0x000fe20000000071 */
[----:B------:R0:W-:Y:S01]  /*14190*/  STL.S16 [R1+0xa7c], R88 ;  /* 0x000a7c5801007387 */ /* 0x0001e20000100600 */
[----:B------:R-:W-:Y:S02]  /*141a0*/  PRMT R111, RZ, 0x7610, R111 ;  /* 0x00007610ff6f7816 */ /* 0x000fe4000000006f */
[----:B------:R-:W-:Y:S02]  /*141b0*/  PRMT R109, RZ, 0x7610, R109 ;  /* 0x00007610ff6d7816 */ /* 0x000fe4000000006d */
[----:B------:R-:W-:Y:S02]  /*141c0*/  PRMT R107, RZ, 0x7610, R107 ;  /* 0x00007610ff6b7816 */ /* 0x000fe4000000006b */
[----:B------:R-:W-:Y:S02]  /*141d0*/  PRMT R105, RZ, 0x7610, R105 ;  /* 0x00007610ff697816 */ /* 0x000fe40000000069 */
[----:B------:R-:W-:Y:S01]  /*141e0*/  PRMT R103, RZ, 0x7610, R103 ;  /* 0x00007610ff677816 */ /* 0x000fe20000000067 */
[----:B0-----:R-:W2:Y:S01]  /*141f0*/  LDL.LU R88, [R1+0x1624] ;  /* 0x0016240001587983 */ /* 0x001ea20000300800 */
[----:B------:R-:W-:-:S02]  /*14200*/  PRMT R101, RZ, 0x7610, R101 ;  /* 0x00007610ff657816 */ /* 0x000fc40000000065 */
[----:B------:R-:W-:Y:S01]  /*14210*/  PRMT R99, RZ, 0x7610, R99 ;  /* 0x00007610ff637816 */ /* 0x000fe20000000063 */
        /* <DEDUP_REMOVED lines=95> */
[----:B0-----:R-:W3:Y:S04]  /*14810*/  LDL.LU R82, [R1+0x1568] ;  /* 0x0015680001527983 */ /* 0x001ee80000300800 */
        /* <DEDUP_REMOVED lines=13> */
[----:B0-----:R-:W4:Y:S04]  /*148f0*/  LDL.LU R6, [R1+0x154c] ;  /* 0x00154c0001067983 */ /* 0x001f280000300800 */
        /* <DEDUP_REMOVED lines=12> */
[----:B------:R0:W-:Y:S01]  /*149c0*/  STL.S16 [R1+0x714], R25 ;  /* 0x0007141901007387 */ /* 0x0001e20000100600 */
[----:B------:R-:W-:-:S03]  /*149d0*/  PRMT R163, RZ, 0x7610, R163 ;  /* 0x00007610ffa37816 */ /* 0x000fc600000000a3 */
[----:B0-----:R-:W4:Y:S04]  /*149e0*/  LDL.LU R25, [R1+0x1530] ;  /* 0x0015300001197983 */ /* 0x001f280000300800 */
[----:B------:R0:W-:Y:S01]  /*149f0*/  STL.S16 [R1+0xa44], R26 ;  /* 0x000a441a01007387 */ /* 0x0001e20000100600 */
[----:B------:R-:W-:-:S03]  /*14a00*/  PRMT R162, RZ, 0x7610, R162 ;  /* 0x00007610ffa27816 */ /* 0x000fc600000000a2 */
        /* <DEDUP_REMOVED lines=12> */
[----:B------:R-:W-:Y:S04]  /*14ad0*/  STL.S16 [R1+0x6fc], R163 ;  /* 0x0006fca301007387 */ /* 0x000fe80000100600 */
[----:B------:R-:W-:Y:S01]  /*14ae0*/  STL.S16 [R1+0x6f8], R162 ;  /* 0x0006f8a201007387 */ /* 0x000fe20000100600 */
[----:B--2---:R-:W-:Y:S01]  /*14af0*/  PRMT R97, RZ, 0x7610, R97 ;  /* 0x00007610ff617816 */ /* 0x004fe20000000061 */
[----:B0-----:R-:W0:Y:S02]  /*14b00*/  LDC R4, c[0x0][0x3a0] ;  /* 0x0000e800ff047b82 */ /* 0x001e240000000800 */
[----:B------:R-:W-:Y:S04]  /*14b10*/  STL.S16 [R1+0x6f4], R157 ;  /* 0x0006f49d01007387 */ /* 0x000fe80000100600 */
        /* <DEDUP_REMOVED lines=21> */
[----:B------:R-:W-:Y:S01]  /*14c70*/  STL.S16 [R1+0x69c], R113 ;  /* 0x00069c7101007387 */ /* 0x000fe20000100600 */
[----:B---3--:R-:W-:-:S03]  /*14c80*/  PRMT R95, RZ, 0x7610, R95 ;  /* 0x00007610ff5f7816 */ /* 0x008fc6000000005f */
[----:B------:R-:W-:Y:S01]  /*14c90*/  STL.S16 [R1+0x698], R111 ;  /* 0x0006986f01007387 */ /* 0x000fe20000100600 */
[----:B----4-:R-:W-:-:S03]  /*14ca0*/  PRMT R93, RZ, 0x7610, R93 ;  /* 0x00007610ff5d7816 */ /* 0x010fc6000000005d */
[----:B------:R-:W-:Y:S01]  /*14cb0*/  STL.S16 [R1+0x694], R109 ;  /* 0x0006946d01007387 */ /* 0x000fe20000100600 */
[----:B------:R-:W-:-:S03]  /*14cc0*/  PRMT R91, RZ, 0x7610, R91 ;  /* 0x00007610ff5b7816 */ /* 0x000fc6000000005b */
        /* <DEDUP_REMOVED lines=50> */
[----:B------:R-:W-:Y:S04]  /*14ff0*/  STL.S16 [R1+0x614], R57 ;  /* 0x0006143901007387 */ /* 0x000fe80000100600 */
[----:B------:R-:W-:Y:S01]  /*15000*/  STL.S16 [R1+0x610], R55 ;  /* 0x0006103701007387 */ /* 0x000fe20000100600 */
[----:B------:R-:W-:-:S03]  /*15010*/  PRMT R41, RZ, 0x7610, R41 ;  /* 0x00007610ff297816 */ /* 0x000fc60000000029 */
[----:B------:R-:W-:Y:S01]  /*15020*/  STL.S16 [R1+0x60c], R53 ;  /* 0x00060c3501007387 */ /* 0x000fe20000100600 */
[----:B------:R-:W-:-:S03]  /*15030*/  PRMT R35, RZ, 0x7610, R35 ;  /* 0x00007610ff237816 */ /* 0x000fc60000000023 */
[----:B------:R-:W-:Y:S04]  /*15040*/  STL.S16 [R1+0x608], R51 ;  /* 0x0006083301007387 */ /* 0x000fe80000100600 */
[----:B------:R-:W-:Y:S04]  /*15050*/  STL.S16 [R1+0x604], R49 ;  /* 0x0006043101007387 */ /* 0x000fe80000100600 */
[----:B------:R-:W-:Y:S04]  /*15060*/  STL.S16 [R1+0x600], R47 ;  /* 0x0006002f01007387 */ /* 0x000fe80000100600 */
[----:B------:R-:W-:Y:S01]  /*15070*/  STL.S16 [R1+0x5fc], R45 ;  /* 0x0005fc2d01007387 */ /* 0x000fe20000100600 */
[----:B------:R-:W-:-:S03]  /*15080*/  PRMT R39, RZ, 0x7610, R39 ;  /* 0x00007610ff277816 */ /* 0x000fc60000000027 */
[----:B------:R-:W-:Y:S01]  /*15090*/  STL.S16 [R1+0x5f0], R43 ;  /* 0x0005f02b01007387 */ /* 0x000fe20000100600 */
[----:B------:R-:W-:-:S03]  /*150a0*/  PRMT R17, RZ, 0x7610, R17 ;  /* 0x00007610ff117816 */ /* 0x000fc60000000011 */
[----:B------:R1:W-:Y:S01]  /*150b0*/  STL.S16 [R1+0x5ec], R21 ;  /* 0x0005ec1501007387 */ /* 0x0003e20000100600 */
[----:B------:R-:W-:Y:S02]  /*150c0*/  PRMT R37, RZ, 0x7610, R37 ;  /* 0x00007610ff257816 */ /* 0x000fe40000000025 */
[----:B------:R-:W-:Y:S01]  /*150d0*/  PRMT R15, RZ, 0x7610, R15 ;  /* 0x00007610ff0f7816 */ /* 0x000fe2000000000f */
[----:B-1----:R-:W2:Y:S04]  /*150e0*/  LDL.LU R21, [R1+0xcf4] ;  /* 0x000cf40001157983 */ /* 0x002ea80000300800 */
[----:B------:R-:W-:Y:S04]  /*150f0*/  STL.S16 [R1+0x5e8], R41 ;  /* 0x0005e82901007387 */ /* 0x000fe80000100600 */
[----:B------:R1:W-:Y:S04]  /*15100*/  STL.S16 [R1+0x5e4], R35 ;  /* 0x0005e42301007387 */ /* 0x0003e80000100600 */
[----:B-1----:R-:W3:Y:S04]  /*15110*/  LDL.LU R35, [R1+0xcf8] ;  /* 0x000cf80001237983 */ /* 0x002ee80000300800 */
[----:B------:R-:W-:Y:S04]  /*15120*/  STL.S16 [R1+0x5e0], R39 ;  /* 0x0005e02701007387 */ /* 0x000fe80000100600 */
[----:B------:R1:W-:Y:S04]  /*15130*/  STL.S16 [R1+0x5dc], R17 ;  /* 0x0005dc1101007387 */ /* 0x0003e80000100600 */
[----:B-1----:R-:W4:Y:S04]  /*15140*/  LDL.LU R17, [R1+0xcfc] ;  /* 0x000cfc0001117983 */ /* 0x002f280000300800 */
[----:B------:R-:W-:Y:S04]  /*15150*/  STL.S16 [R1+0x5d8], R37 ;  /* 0x0005d82501007387 */ /* 0x000fe80000100600 */
[----:B------:R1:W-:Y:S04]  /*15160*/  STL.S16 [R1+0x5d4], R15 ;  /* 0x0005d40f01007387 */ /* 0x0003e80000100600 */
[----:B-1----:R-:W4:Y:S01]  /*15170*/  LDL.LU R15, [R1+0xd00] ;  /* 0x000d0000010f7983 */ /* 0x002f220000300800 */
[----:B------:R-:W-:-:S02]  /*15180*/  PRMT R33, RZ, 0x7610, R33 ;  /* 0x00007610ff217816 */ /* 0x000fc40000000021 */
[----:B------:R-:W-:-:S03]  /*15190*/  PRMT R13, RZ, 0x7610, R13 ;  /* 0x00007610ff0d7816 */ /* 0x000fc6000000000d */
[----:B------:R-:W-:Y:S01]  /*151a0*/  STL.S16 [R1+0x5d0], R33 ;  /* 0x0005d02101007387 */ /* 0x000fe20000100600 */
[----:B------:R-:W-:-:S03]  /*151b0*/  PRMT R31, RZ, 0x7610, R31 ;  /* 0x00007610ff1f7816 */ /* 0x000fc6000000001f */
[----:B------:R1:W-:Y:S01]  /*151c0*/  STL.S16 [R1+0x5cc], R13 ;  /* 0x0005cc0d01007387 */ /* 0x0003e20000100600 */
[----:B------:R-:W-:-:S03]  /*151d0*/  PRMT R29, RZ, 0x7610, R29 ;  /* 0x00007610ff1d7816 */ /* 0x000fc6000000001d */
[----:B-1----:R-:W4:Y:S04]  /*151e0*/  LDL.LU R13, [R1+0xd04] ;  /* 0x000d0400010d7983 */ /* 0x002f280000300800 */
[----:B------:R1:W-:Y:S04]  /*151f0*/  STL.S16 [R1+0x5c0], R31 ;  /* 0x0005c01f01007387 */ /* 0x0003e80000100600 */
[----:B------:R0:W-:Y:S04]  /*15200*/  STL.S16 [R1+0x5bc], R29 ;  /* 0x0005bc1d01007387 */ /* 0x0001e80000100600 */
[----:B------:R-:W4:Y:S01]  /*15210*/  LDL.LU R33, [R1+0xd08] ;  /* 0x000d080001217983 */ /* 0x000f220000300800 */
[----:B------:R-:W-:-:S05]  /*15220*/  PRMT R23, RZ, 0x7610, R23 ;  /* 0x00007610ff177816 */ /* 0x000fca0000000017 */
[----:B------:R-:W-:Y:S04]  /*15230*/  STL.S16 [R1+0x5b8], R23 ;  /* 0x0005b81701007387 */ /* 0x000fe80000100600 */
[----:B-1----:R-:W4:Y:S01]  /*15240*/  LDL.LU R31, [R1+0xd0c] ;  /* 0x000d0c00011f7983 */ /* 0x002f220000300800 */
[----:B------:R-:W-:Y:S02]  /*15250*/  PRMT R19, RZ, 0x7610, R19 ;  /* 0x00007610ff137816 */ /* 0x000fe40000000013 */
[----:B------:R-:W-:-:S03]  /*15260*/  PRMT R0, RZ, 0x7610, R0 ;  /* 0x00007610ff007816 */ /* 0x000fc60000000000 */
[----:B------:R-:W-:Y:S04]  /*15270*/  STL.S16 [R1+0x5b4], R19 ;  /* 0x0005b41301007387 */ /* 0x000fe80000100600 */
[----:B0-----:R-:W4:Y:S04]  /*15280*/  LDL.LU R29, [R1+0xd10] ;  /* 0x000d1000011d7983 */ /* 0x001f280000300800 */
[----:B------:R0:W-:Y:S04]  /*15290*/  STL [R1+0x1170], R2 ;  /* 0x0011700201007387 */ /* 0x0001e80000100800 */
[----:B------:R-:W-:Y:S04]  /*152a0*/  STL [R1+0x13a0], R3 ;  /* 0x0013a00301007387 */ /* 0x000fe80000100800 */
[----:B------:R1:W-:Y:S01]  /*152b0*/  STL [R1+0x1180], R0 ;  /* 0x0011800001007387 */ /* 0x0003e20000100800 */
[----:B0-----:R-:W-:-:S03]  /*152c0*/  PRMT R2, RZ, 0x7610, R2 ;  /* 0x00007610ff027816 */ /* 0x001fc60000000002 */
[----:B------:R-:W4:Y:S04]  /*152d0*/  LDL.LU R23, [R1+0xd14] ;  /* 0x000d140001177983 */ /* 0x000f280000300800 */
[----:B------:R0:W-:Y:S01]  /*152e0*/  STL.S16 [R1+0x5a8], R2 ;  /* 0x0005a80201007387 */ /* 0x0001e20000100600 */
[----:B-1----:R-:W-:-:S03]  /*152f0*/  PRMT R0, RZ, 0x7610, R0 ;  /* 0x00007610ff007816 */ /* 0x002fc60000000000 */
[----:B------:R-:W4:Y:S01]  /*15300*/  LDL.LU R3, [R1+0xd18] ;  /* 0x000d180001037983 */ /* 0x000f220000300800 */
[----:B------:R-:W-:-:S03]  /*15310*/  IMAD.MOV.U32 R45, RZ, RZ, R44 ;  /* 0x000000ffff2d7224 */ /* 0x000fc600078e002c */
[----:B------:R-:W4:Y:S01]  /*15320*/  LDL.LU R19, [R1+0xd1c] ;  /* 0x000d1c0001137983 */ /* 0x000f220000300800 */
[----:B------:R-:W-:-:S03]  /*15330*/  IMAD.MOV.U32 R47, RZ, RZ, R46 ;  /* 0x000000ffff2f7224 */ /* 0x000fc600078e002e */
[----:B------:R1:W-:Y:S04]  /*15340*/  STL.S16 [R1+0x5a4], R0 ;  /* 0x0005a40001007387 */ /* 0x0003e80000100600 */
[----:B------:R-:W-:Y:S04]  /*15350*/  STL [R1+0xda4], R164 ;  /* 0x000da4a401007387 */ /* 0x000fe80000100800 */
[----:B------:R-:W-:Y:S01]  /*15360*/  STL.64 [R1+0xef0], R164 ;  /* 0x000ef0a401007387 */ /* 0x000fe20000100a00 */
[----:B------:R-:W-:Y:S02]  /*15370*/  IMAD.MOV.U32 R65, RZ, RZ, R64 ;  /* 0x000000ffff417224 */ /* 0x000fe400078e0040 */
[----:B------:R-:W-:-:S02]  /*15380*/  IMAD.MOV.U32 R67, RZ, RZ, R66 ;  /* 0x000000ffff437224 */ /* 0x000fc400078e0042 */
[----:B------:R-:W-:Y:S02]  /*15390*/  IMAD.MOV.U32 R85, RZ, RZ, R84 ;  /* 0x000000ffff557224 */ /* 0x000fe400078e0054 */
[----:B------:R-:W-:Y:S02]  /*153a0*/  IMAD.MOV.U32 R87, RZ, RZ, R86 ;  /* 0x000000ffff577224 */ /* 0x000fe400078e0056 */
[----:B--2---:R-:W-:Y:S02]  /*153b0*/  IMAD.MOV.U32 R44, RZ, RZ, R21 ;  /* 0x000000ffff2c7224 */ /* 0x004fe400078e0015 */
[----:B------:R-:W2:Y:S04]  /*153c0*/  LDL.LU R21, [R1+0xd20] ;  /* 0x000d200001157983 */ /* 0x000ea80000300800 */
[----:B------:R-:W-:Y:S04]  /*153d0*/  STL.64 [R1+0x1040], R44 ;  /* 0x0010402c01007387 */ /* 0x000fe80000100a00 */
[----:B0-----:R-:W2:Y:S01]  /*153e0*/  LDL.LU R2, [R1+0xd24] ;  /* 0x000d240001027983 */ /* 0x001ea20000300800 */
[----:B---3--:R-:W-:-:S05]  /*153f0*/  MOV R46, R35 ;  /* 0x00000023002e7202 */ /* 0x008fca0000000f00 */
[----:B------:R-:W-:Y:S01]  /*15400*/  STL.64 [R1+0x1048], R46 ;  /* 0x0010482e01007387 */ /* 0x000fe20000100a00 */
[----:B----4-:R-:W-:-:S03]  /*15410*/  IMAD.MOV.U32 R64, RZ, RZ, R17 ;  /* 0x000000ffff407224 */ /* 0x010fc600078e0011 */
[----:B------:R-:W3:Y:S04]  /*15420*/  LDL.LU R17, [R1+0xd28] ;  /* 0x000d280001117983 */ /* 0x000ee80000300800 */
[----:B------:R-:W-:Y:S01]  /*15430*/  STL.64 [R1+0x1050], R64 ;  /* 0x0010504001007387 */ /* 0x000fe20000100a00 */
[----:B------:R-:W-:-:S03]  /*15440*/  IMAD.MOV.U32 R66, RZ, RZ, R15 ;  /* 0x000000ffff427224 */ /* 0x000fc600078e000f */
[----:B------:R-:W4:Y:S04]  /*15450*/  LDL.LU R15, [R1+0xb94] ;  /* 0x000b9400010f7983 */ /* 0x000f280000300800 */
[----:B------:R-:W-:Y:S01]  /*15460*/  STL.64 [R1+0x1058], R66 ;  /* 0x0010584201007387 */ /* 0x000fe20000100a00 */
[----:B------:R-:W-:-:S03]  /*15470*/  IMAD.MOV.U32 R84, RZ, RZ, R13 ;  /* 0x000000ffff547224 */ /* 0x000fc600078e000d */
[----:B------:R-:W4:Y:S04]  /*15480*/  LDL.LU R13, [R1+0xb98] ;  /* 0x000b9800010d7983 */ /* 0x000f280000300800 */
[----:B------:R-:W-:Y:S04]  /*15490*/  STL.64 [R1+0x1060], R84 ;  /* 0x0010605401007387 */ /* 0x000fe80000100a00 */
[----:B------:R-:W4:Y:S01]  /*154a0*/  LDL.LU R35, [R1+0xb9c] ;  /* 0x000b9c0001237983 */ /* 0x000f220000300800 */
[----:B------:R-:W-:-:S05]  /*154b0*/  IMAD.MOV.U32 R86, RZ, RZ, R33 ;  /* 0x000000ffff567224 */ /* 0x000fca00078e0021 */
[----:B------:R-:W-:Y:S04]  /*154c0*/  STL.64 [R1+0x1068], R86 ;  /* 0x0010685601007387 */ /* 0x000fe80000100a00 */
[----:B-1----:R-:W4:Y:S01]  /*154d0*/  LDL.LU R0, [R1+0xba0] ;  /* 0x000ba00001007983 */ /* 0x002f220000300800 */
[----:B------:R-:W-:Y:S02]  /*154e0*/  IMAD.MOV.U32 R105, RZ, RZ, R104 ;  /* 0x000000ffff697224 */ /* 0x000fe400078e0068 */
[----:B------:R-:W-:-:S05]  /*154f0*/  IMAD.MOV.U32 R104, RZ, RZ, R31 ;  /* 0x000000ffff687224 */ /* 0x000fca00078e001f */
[----:B------:R-:W-:Y:S04]  /*15500*/  STL.64 [R1+0x1078], R104 ;  /* 0x0010786801007387 */ /* 0x000fe80000100a00 */
[----:B------:R-:W4:Y:S01]  /*15510*/  LDL.LU R33, [R1+0xba4] ;  /* 0x000ba40001217983 */ /* 0x000f220000300800 */
[----:B------:R-:W-:Y:S02]  /*15520*/  IMAD.MOV.U32 R107, RZ, RZ, R106 ;  /* 0x000000ffff6b7224 */ /* 0x000fe400078e006a */
[----:B------:R-:W-:Y:S02]  /*15530*/  IMAD.MOV.U32 R106, RZ, RZ, R29 ;  /* 0x000000ffff6a7224 */ /* 0x000fe400078e001d */
[----:B------:R-:W-:-:S03]  /*15540*/  IMAD.MOV.U32 R125, RZ, RZ, R124 ;  /* 0x000000ffff7d7224 */ /* 0x000fc600078e007c */
[----:B------:R-:W-:Y:S01]  /*15550*/  STL.64 [R1+0x1080], R106 ;  /* 0x0010806a01007387 */ /* 0x000fe20000100a00 */
[----:B------:R-:W-:Y:S02]  /*15560*/  IMAD.MOV.U32 R127, RZ, RZ, R126 ;  /* 0x000000ffff7f7224 */ /* 0x000fe400078e007e */
[----:B------:R-:W-:Y:S02]  /*15570*/  IMAD.MOV.U32 R124, RZ, RZ, R23 ;  /* 0x000000ffff7c7224 */ /* 0x000fe400078e0017 */
[----:B------:R-:W4:Y:S01]  /*15580*/  LDL.LU R23, [R1+0xba8] ;  /* 0x000ba80001177983 */ /* 0x000f220000300800 */
[----:B------:R-:W-:-:S03]  /*15590*/  IMAD.MOV.U32 R143, RZ, RZ, R142 ;  /* 0x000000ffff8f7224 */ /* 0x000fc600078e008e */
[----:B------:R-:W-:Y:S01]  /*155a0*/  STL.64 [R1+0x1088], R124 ;  /* 0x0010887c01007387 */ /* 0x000fe20000100a00 */
[----:B------:R-:W-:-:S03]  /*155b0*/  IMAD.MOV.U32 R126, RZ, RZ, R3 ;  /* 0x000000ffff7e7224 */ /* 0x000fc600078e0003 */
[----:B------:R-:W4:Y:S01]  /*155c0*/  LDL.LU R3, [R1+0xbac] ;  /* 0x000bac0001037983 */ /* 0x000f220000300800 */
[----:B------:R-:W-:-:S03]  /*155d0*/  IMAD.MOV.U32 R142, RZ, RZ, R19 ;  /* 0x000000ffff8e7224 */ /* 0x000fc600078e0013 */
[----:B------:R-:W-:Y:S01]  /*155e0*/  STL.64 [R1+0x1090], R126 ;  /* 0x0010907e01007387 */ /* 0x000fe20000100a00 */
[----:B------:R-:W-:-:S03]  /*155f0*/  IMAD.MOV.U32 R145, RZ, RZ, R144 ;  /* 0x000000ffff917224 */ /* 0x000fc600078e0090 */
[----:B------:R-:W4:Y:S01]  /*15600*/  LDL.LU R19, [R1+0xbb0] ;  /* 0x000bb00001137983 */ /* 0x000f220000300800 */
[----:B------:R-:W-:-:S03]  /*15610*/  IMAD.MOV.U32 R29, RZ, RZ, R28 ;  /* 0x000000ffff1d7224 */ /* 0x000fc600078e001c */
[----:B------:R-:W-:Y:S01]  /*15620*/  STL.64 [R1+0x10b8], R142 ;  /* 0x0010b88e01007387 */ /* 0x000fe20000100a00 */
[----:B------:R-:W-:Y:S02]  /*15630*/  IMAD.MOV.U32 R31, RZ, RZ, R30 ;  /* 0x000000ffff1f7224 */ /* 0x000fe400078e001e */
[----:B------:R-:W-:Y:S02]  /*15640*/  IMAD.MOV.U32 R49, RZ, RZ, R48 ;  /* 0x000000ffff317224 */ /* 0x000fe400078e0030 */
[----:B------:R-:W-:Y:S02]  /*15650*/  IMAD.MOV.U32 R51, RZ, RZ, R50 ;  /* 0x000000ffff337224 */ /* 0x000fe400078e0032 */
[----:B------:R-:W-:Y:S02]  /*15660*/  IMAD.MOV.U32 R69, RZ, RZ, R68 ;  /* 0x000000ffff457224 */ /* 0x000fe400078e0044 */
[----:B------:R-:W-:Y:S01]  /*15670*/  IMAD.MOV.U32 R71, RZ, RZ, R70 ;  /* 0x000000ffff477224 */ /* 0x000fe200078e0046 */
[----:B--2---:R-:W-:-:S02]  /*15680*/  MOV R144, R21 ;  /* 0x0000001500907202 */ /* 0x004fc40000000f00 */
[----:B------:R-:W2:Y:S04]  /*15690*/  LDL.LU R21, [R1+0xbb4] ;  /* 0x000bb40001157983 */ /* 0x000ea80000300800 */
[----:B------:R-:W-:Y:S01]  /*156a0*/  STL.64 [R1+0x10c0], R144 ;  /* 0x0010c09001007387 */ /* 0x000fe20000100a00 */
[----:B------:R-:W-:-:S03]  /*156b0*/  IMAD.MOV.U32 R28, RZ, RZ, R2 ;  /* 0x000000ffff1c7224 */ /* 0x000fc600078e0002 */
[----:B------:R-:W2:Y:S04]  /*156c0*/  LDL.LU R2, [R1+0xbb8] ;  /* 0x000bb80001027983 */ /* 0x000ea80000300800 */
[----:B------:R-:W-:Y:S01]  /*156d0*/  STL.64 [R1+0x1020], R28 ;  /* 0x0010201c01007387 */ /* 0x000fe20000100a00 */
[----:B---3--:R-:W-:-:S03]  /*156e0*/  IMAD.MOV.U32 R30, RZ, RZ, R17 ;  /* 0x000000ffff1e7224 */ /* 0x008fc600078e0011 */
[----:B------:R-:W3:Y:S04]  /*156f0*/  LDL.LU R17, [R1+0xbbc] ;  /* 0x000bbc0001117983 */ /* 0x000ee80000300800 */
[----:B------:R0:W-:Y:S01]  /*15700*/  STL.64 [R1+0x1028], R30 ;  /* 0x0010281e01007387 */ /* 0x0001e20000100a00 */
[----:B----4-:R-:W-:-:S03]  /*15710*/  IMAD.MOV.U32 R48, RZ, RZ, R15 ;  /* 0x000000ffff307224 */ /* 0x010fc600078e000f */
[----:B------:R-:W4:Y:S04]  /*15720*/  LDL.LU R15, [R1+0xbc0] ;  /* 0x000bc000010f7983 */ /* 0x000f280000300800 */
[----:B------:R-:W-:Y:S01]  /*15730*/  STL.64 [R1+0x1098], R48 ;  /* 0x0010983001007387 */ /* 0x000fe20000100a00 */
[----:B------:R-:W-:-:S03]  /*15740*/  IMAD.MOV.U32 R50, RZ, RZ, R13 ;  /* 0x000000ffff327224 */ /* 0x000fc600078e000d */
[----:B------:R-:W4:Y:S01]  /*15750*/  LDL.LU R13, [R1+0xbc4] ;  /* 0x000bc400010d7983 */ /* 0x000f220000300800 */
[----:B------:R-:W-:-:S03]  /*15760*/  IMAD.MOV.U32 R68, RZ, RZ, R35 ;  /* 0x000000ffff447224 */ /* 0x000fc600078e0023 */
[----:B------:R-:W-:Y:S04]  /*15770*/  STL.64 [R1+0x10a0], R50 ;  /* 0x0010a03201007387 */ /* 0x000fe80000100a00 */
[----:B------:R-:W-:Y:S01]  /*15780*/  STL.64 [R1+0x10a8], R68 ;  /* 0x0010a84401007387 */ /* 0x000fe20000100a00 */
[----:B------:R-:W-:-:S03]  /*15790*/  IMAD.MOV.U32 R70, RZ, RZ, R0 ;  /* 0x000000ffff467224 */ /* 0x000fc600078e0000 */
[----:B------:R-:W4:Y:S01]  /*157a0*/  LDL.LU R0, [R1+0xbc8] ;  /* 0x000bc80001007983 */ /* 0x000f220000300800 */
[----:B------:R-:W-:-:S03]  /*157b0*/  IMAD.MOV.U32 R89, RZ, RZ, R88 ;  /* 0x000000ffff597224 */ /* 0x000fc600078e0058 */
[----:B------:R-:W-:Y:S01]  /*157c0*/  STL.64 [R1+0x10b0], R70 ;  /* 0x0010b04601007387 */ /* 0x000fe20000100a00 */
[----:B------:R-:W-:-:S03]  /*157d0*/  IMAD.MOV.U32 R88, RZ, RZ, R33 ;  /* 0x000000ffff587224 */ /* 0x000fc600078e0021 */
[----:B------:R-:W4:Y:S04]  /*157e0*/  LDL.LU R33, [R1+0xbcc] ;  /* 0x000bcc0001217983 */ /* 0x000f280000300800 */
[----:B0-----:R-:W4:Y:S01]  /*157f0*/  LDL.LU R31, [R1+0xbd0] ;  /* 0x000bd000011f7983 */ /* 0x001f220000300800 */
[----:B------:R-:W-:Y:S02]  /*15800*/  IMAD.MOV.U32 R91, RZ, RZ, R90 ;  /* 0x000000ffff5b7224 */ /* 0x000fe400078e005a */
[----:B------:R-:W-:Y:S01]  /*15810*/  IMAD.MOV.U32 R109, RZ, RZ, R108 ;  /* 0x000000ffff6d7224 */ /* 0x000fe200078e006c */
[----:B------:R-:W-:Y:S04]  /*15820*/  STL.64 [R1+0x10c8], R88 ;  /* 0x0010c85801007387 */ /* 0x000fe80000100a00 */
[----:B------:R-:W4:Y:S01]  /*15830*/  LDL.LU R30, [R1+0xbd4] ;  /* 0x000bd400011e7983 */ /* 0x000f220000300800 */
[----:B------:R-:W-:-:S05]  /*15840*/  IMAD.MOV.U32 R90, RZ, RZ, R23 ;  /* 0x000000ffff5a7224 */ /* 0x000fca00078e0017 */
[----:B------:R-:W-:Y:S01]  /*15850*/  STL.64 [R1+0x10d0], R90 ;  /* 0x0010d05a01007387 */ /* 0x000fe20000100a00 */
[----:B------:R-:W-:-:S03]  /*15860*/  IMAD.MOV.U32 R108, RZ, RZ, R3 ;  /* 0x000000ffff6c7224 */ /* 0x000fc600078e0003 */
[----:B------:R-:W4:Y:S01]  /*15870*/  LDL.LU R3, [R1+0xbd8] ;  /* 0x000bd80001037983 */ /* 0x000f220000300800 */
[----:B------:R-:W-:-:S03]  /*15880*/  IMAD.MOV.U32 R111, RZ, RZ, R110 ;  /* 0x000000ffff6f7224 */ /* 0x000fc600078e006e */
[----:B------:R-:W-:Y:S01]  /*15890*/  STL.64 [R1+0x10d8], R108 ;  /* 0x0010d86c01007387 */ /* 0x000fe20000100a00 */
[----:B------:R-:W-:Y:S01]  /*158a0*/  MOV R110, R19 ;  /* 0x00000013006e7202 */ /* 0x000fe20000000f00 */
[----:B------:R-:W-:Y:S02]  /*158b0*/  IMAD.MOV.U32 R129, RZ, RZ, R128 ;  /* 0x000000ffff817224 */ /* 0x000fe400078e0080 */
[----:B------:R-:W4:Y:S01]  /*158c0*/  LDL.LU R19, [R1+0xbdc] ;  /* 0x000bdc0001137983 */ /* 0x000f220000300800 */
[----:B------:R-:W-:-:S03]  /*158d0*/  IMAD.MOV.U32 R131, RZ, RZ, R130 ;  /* 0x000000ffff837224 */ /* 0x000fc600078e0082 */
[----:B------:R-:W-:Y:S01]  /*158e0*/  STL.64 [R1+0x10e0], R110 ;  /* 0x0010e06e01007387 */ /* 0x000fe20000100a00 */
[----:B------:R-:W-:-:S03]  /*158f0*/  IMAD.MOV.U32 R147, RZ, RZ, R146 ;  /* 0x000000ffff937224 */ /* 0x000fc600078e0092 */
[----:B------:R-:W4:Y:S01]  /*15900*/  LDL.LU R29, [R1+0xbe0] ;  /* 0x000be000011d7983 */ /* 0x000f220000300800 */
[----:B------:R-:W-:Y:S02]  /*15910*/  IMAD.MOV.U32 R149, RZ, RZ, R148 ;  /* 0x000000ffff957224 */ /* 0x000fe400078e0094 */
[----:B--2---:R-:W-:-:S05]  /*15920*/  IMAD.MOV.U32 R128, RZ, RZ, R21 ;  /* 0x000000ffff807224 */ /* 0x004fca00078e0015 */
[----:B------:R-:W-:Y:S01]  /*15930*/  STL.64 [R1+0x10e8], R128 ;  /* 0x0010e88001007387 */ /* 0x000fe20000100a00 */
[----:B------:R-:W-:-:S03]  /*15940*/  IMAD.MOV.U32 R130, RZ, RZ, R2 ;  /* 0x000000ffff827224 */ /* 0x000fc600078e0002 */
[----:B------:R-:W2:Y:S04]  /*15950*/  LDL.LU R2, [R1+0xbe4] ;  /* 0x000be40001027983 */ /* 0x000ea80000300800 */
[----:B------:R-:W-:Y:S04]  /*15960*/  STL.64 [R1+0x10f0], R130 ;  /* 0x0010f08201007387 */ /* 0x000fe80000100a00 */
[----:B------:R-:W2:Y:S01]  /*15970*/  LDL.LU R28, [R1+0xbe8] ;  /* 0x000be800011c7983 */ /* 0x000ea20000300800 */
[----:B---3--:R-:W-:-:S05]  /*15980*/  IMAD.MOV.U32 R146, RZ, RZ, R17 ;  /* 0x000000ffff927224 */ /* 0x008fca00078e0011 */
[----:B------:R-:W-:Y:S04]  /*15990*/  STL.64 [R1+0x10f8], R146 ;  /* 0x0010f89201007387 */ /* 0x000fe80000100a00 */
[----:B------:R-:W3:Y:S01]  /*159a0*/  LDL.LU R23, [R1+0xbec] ;  /* 0x000bec0001177983 */ /* 0x000ee20000300800 */
[----:B----4-:R-:W-:-:S05]  /*159b0*/  IMAD.MOV.U32 R148, RZ, RZ, R15 ;  /* 0x000000ffff947224 */ /* 0x010fca00078e000f */
[----:B------:R-:W-:Y:S04]  /*159c0*/  STL.64 [R1+0x1100], R148 ;  /* 0x0011009401007387 */ /* 0x000fe80000100a00 */
[----:B------:R-:W4:Y:S04]  /*159d0*/  LDL.LU R21, [R1+0xbf0] ;  /* 0x000bf00001157983 */ /* 0x000f280000300800 */
[----:B------:R-:W4:Y:S01]  /*159e0*/  LDL.LU R17, [R1+0xbf4] ;  /* 0x000bf40001117983 */ /* 0x000f220000300800 */
[----:B------:R-:W-:-:S04]  /*159f0*/  LOP3.LUT R13, R13, R12, RZ, 0x3c, !PT ;  /* 0x0000000c0d0d7212 */ /* 0x000fc800078e3cff */
[----:B------:R-:W-:-:S04]  /*15a00*/  LOP3.LUT R12, R13, R12, RZ, 0x3c, !PT ;  /* 0x0000000c0d0c7212 */ /* 0x000fc800078e3cff */
[----:B------:R-:W-:Y:S01]  /*15a10*/  LOP3.LUT R13, R13, R12, RZ, 0x3c, !PT ;  /* 0x0000000c0d0d7212 */ /* 0x000fe200078e3cff */
[----:B------:R-:W-:-:S04]  /*15a20*/  IMAD.MOV.U32 R15, RZ, RZ, R14 ;  /* 0x000000ffff0f7224 */ /* 0x000fc800078e000e */
[----:B------:R0:W-:Y:S01]  /*15a30*/  STL.64 [R1+0x1030], R12 ;  /* 0x0010300c01007387 */ /* 0x0001e20000100a00 */
[----:B------:R-:W-:-:S03]  /*15a40*/  IMAD.MOV.U32 R14, RZ, RZ, R0 ;  /* 0x000000ffff0e7224 */ /* 0x000fc600078e0000 */
[----:B------:R-:W4:Y:S01]  /*15a50*/  LDL.LU R0, [R1+0xbf8] ;  /* 0x000bf80001007983 */ /* 0x000f220000300800 */
[----:B------:R-:W-:-:S04]  /*15a60*/  LOP3.LUT R33, R33, R32, RZ, 0x3c, !PT ;  /* 0x0000002021217212 */ /* 0x000fc800078e3cff */
[----:B------:R-:W-:-:S04]  /*15a70*/  LOP3.LUT R32, R33, R32, RZ, 0x3c, !PT ;  /* 0x0000002021207212 */ /* 0x000fc800078e3cff */
[----:B------:R-:W-:Y:S01]  /*15a80*/  LOP3.LUT R33, R33, R32, RZ, 0x3c, !PT ;  /* 0x0000002021217212 */ /* 0x000fe200078e3cff */
[----:B------:R1:W-:Y:S01]  /*15a90*/  STL.64 [R1+0x1038], R14 ;  /* 0x0010380e01007387 */ /* 0x0003e20000100a00 */
[----:B------:R-:W-:-:S03]  /*15aa0*/  IMAD.MOV.U32 R35, RZ, RZ, R34 ;  /* 0x000000ffff237224 */ /* 0x000fc600078e0022 */
[----:B------:R-:W-:Y:S01]  /*15ab0*/  STL.64 [R1+0x1108], R32 ;  /* 0x0011082001007387 */ /* 0x000fe20000100a00 */
[----:B------:R-:W-:-:S03]  /*15ac0*/  IMAD.MOV.U32 R34, RZ, RZ, R31 ;  /* 0x000000ffff227224 */ /* 0x000fc600078e001f */
[----:B0-----:R-:W4:Y:S04]  /*15ad0*/  LDL.LU R13, [R1+0xbfc] ;  /* 0x000bfc00010d7983 */ /* 0x001f280000300800 */
[----:B------:R-:W-:Y:S04]  /*15ae0*/  STL.64 [R1+0x1110], R34 ;  /* 0x0011102201007387 */ /* 0x000fe80000100a00 */
[----:B------:R-:W4:Y:S01]  /*15af0*/  LDL.LU R12, [R1+0xc00] ;  /* 0x000c0000010c7983 */ /* 0x000f220000300800 */
[----:B------:R-:W-:Y:S02]  /*15b00*/  IMAD.MOV.U32 R53, RZ, RZ, R52 ;  /* 0x000000ffff357224 */ /* 0x000fe400078e0034 */
[----:B------:R-:W-:-:S02]  /*15b10*/  IMAD.MOV.U32 R52, RZ, RZ, R30 ;  /* 0x000000ffff347224 */ /* 0x000fc400078e001e */
[----:B------:R-:W-:Y:S02]  /*15b20*/  IMAD.MOV.U32 R55, RZ, RZ, R54 ;  /* 0x000000ffff377224 */ /* 0x000fe400078e0036 */
[----:B------:R-:W-:Y:S01]  /*15b30*/  IMAD.MOV.U32 R54, RZ, RZ, R3 ;  /* 0x000000ffff367224 */ /* 0x000fe200078e0003 */
[----:B------:R-:W-:Y:S01]  /*15b40*/  STL.64 [R1+0x1118], R52 ;  /* 0x0011183401007387 */ /* 0x000fe20000100a00 */
[----:B------:R-:W-:Y:S02]  /*15b50*/  IMAD.MOV.U32 R73, RZ, RZ, R72 ;  /* 0x000000ffff497224 */ /* 0x000fe400078e0048 */
[----:B------:R-:W-:Y:S01]  /*15b60*/  IMAD.MOV.U32 R72, RZ, RZ, R19 ;  /* 0x000000ffff487224 */ /* 0x000fe200078e0013 */
[----:B------:R-:W4:Y:S04]  /*15b70*/  LDL.LU R3, [R1+0xc04] ;  /* 0x000c040001037983 */ /* 0x000f280000300800 */
[----:B------:R-:W-:Y:S04]  /*15b80*/  STL.64 [R1+0x1120], R54 ;  /* 0x0011203601007387 */ /* 0x000fe80000100a00 */
[----:B------:R-:W4:Y:S01]  /*15b90*/  LDL.LU R19, [R1+0xc08] ;  /* 0x000c080001137983 */ /* 0x000f220000300800 */
[----:B------:R-:W-:Y:S01]  /*15ba0*/  IMAD.MOV.U32 R75, RZ, RZ, R74 ;  /* 0x000000ffff4b7224 */ /* 0x000fe200078e004a */
[----:B------:R-:W-:Y:S01]  /*15bb0*/  MOV R74, R29 ;  /* 0x0000001d004a7202 */ /* 0x000fe20000000f00 */
[----:B------:R-:W-:Y:S01]  /*15bc0*/  IMAD.MOV.U32 R93, RZ, RZ, R92 ;  /* 0x000000ffff5d7224 */ /* 0x000fe200078e005c */
[----:B------:R-:W-:Y:S01]  /*15bd0*/  STL.64 [R1+0x1128], R72 ;  /* 0x0011284801007387 */ /* 0x000fe20000100a00 */
[----:B------:R-:W-:-:S03]  /*15be0*/  IMAD.MOV.U32 R95, RZ, RZ, R94 ;  /* 0x000000ffff5f7224 */ /* 0x000fc600078e005e */
[----:B------:R-:W-:Y:S01]  /*15bf0*/  STL.64 [R1+0x1130], R74 ;  /* 0x0011304a01007387 */ /* 0x000fe20000100a00 */
[----:B------:R-:W-:Y:S02]  /*15c00*/  IMAD.MOV.U32 R113, RZ, RZ, R112 ;  /* 0x000000ffff717224 */ /* 0x000fe400078e0070 */
[----:B------:R-:W-:Y:S02]  /*15c10*/  IMAD.MOV.U32 R115, RZ, RZ, R114 ;  /* 0x000000ffff737224 */ /* 0x000fe400078e0072 */
[----:B------:R-:W-:Y:S02]  /*15c20*/  IMAD.MOV.U32 R133, RZ, RZ, R132 ;  /* 0x000000ffff857224 */ /* 0x000fe400078e0084 */
[----:B------:R-:W-:Y:S02]  /*15c30*/  IMAD.MOV.U32 R135, RZ, RZ, R134 ;  /* 0x000000ffff877224 */ /* 0x000fe400078e0086 */
[----:B--2---:R-:W-:Y:S02]  /*15c40*/  IMAD.MOV.U32 R92, RZ, RZ, R2 ;  /* 0x000000ffff5c7224 */ /* 0x004fe400078e0002 */
[----:B------:R-:W2:Y:S04]  /*15c50*/  LDL.LU R2, [R1+0xc0c] ;  /* 0x000c0c0001027983 */ /* 0x000ea80000300800 */
[----:B------:R-:W-:Y:S01]  /*15c60*/  STL.64 [R1+0x1138], R92 ;  /* 0x0011385c01007387 */ /* 0x000fe20000100a00 */
[----:B------:R-:W-:-:S03]  /*15c70*/  IMAD.MOV.U32 R94, RZ, RZ, R28 ;  /* 0x000000ffff5e7224 */ /* 0x000fc600078e001c */
[----:B------:R-:W2:Y:S04]  /*15c80*/  LDL.LU R29, [R1+0xc10] ;  /* 0x000c1000011d7983 */ /* 0x000ea80000300800 */
[----:B------:R-:W-:Y:S04]  /*15c90*/  STL.64 [R1+0x1140], R94 ;  /* 0x0011405e01007387 */ /* 0x000fe80000100a00 */
[----:B-1----:R-:W2:Y:S01]  /*15ca0*/  LDL.LU R15, [R1+0xc14] ;  /* 0x000c1400010f7983 */ /* 0x002ea20000300800 */
[----:B---3--:R-:W-:-:S05]  /*15cb0*/  IMAD.MOV.U32 R112, RZ, RZ, R23 ;  /* 0x000000ffff707224 */ /* 0x008fca00078e0017 */
[----:B------:R-:W-:Y:S01]  /*15cc0*/  STL.64 [R1+0x1148], R112 ;  /* 0x0011487001007387 */ /* 0x000fe20000100a00 */
[----:B----4-:R-:W-:-:S05]  /*15cd0*/  IMAD.MOV.U32 R114, RZ, RZ, R21 ;  /* 0x000000ffff727224 */ /* 0x010fca00078e0015 */
[----:B------:R-:W-:Y:S04]  /*15ce0*/  STL.64 [R1+0x1150], R114 ;  /* 0x0011507201007387 */ /* 0x000fe80000100a00 */
[----:B------:R-:W3:Y:S01]  /*15cf0*/  LDL.LU R14, [R1+0xc18] ;  /* 0x000c1800010e7983 */ /* 0x000ee20000300800 */
[----:B------:R-:W-:-:S05]  /*15d00*/  IMAD.MOV.U32 R132, RZ, RZ, R17 ;  /* 0x000000ffff847224 */ /* 0x000fca00078e0011 */
[----:B------:R-:W-:Y:S04]  /*15d10*/  STL.64 [R1+0x1158], R132 ;  /* 0x0011588401007387 */ /* 0x000fe80000100a00 */
[----:B------:R-:W4:Y:S01]  /*15d20*/  LDL.LU R28, [R1+0xc1c] ;  /* 0x000c1c00011c7983 */ /* 0x000f220000300800 */
[----:B------:R-:W-:-:S03]  /*15d30*/  IMAD.MOV.U32 R134, RZ, RZ, R0 ;  /* 0x000000ffff867224 */ /* 0x000fc600078e0000 */
[----:B------:R-:W4:Y:S01]  /*15d40*/  LDL.LU R0, [R1+0xc20] ;  /* 0x000c200001007983 */ /* 0x000f220000300800 */
[----:B------:R-:W-:-:S03]  /*15d50*/  IMAD.MOV.U32 R151, RZ, RZ, R150 ;  /* 0x000000ffff977224 */ /* 0x000fc600078e0096 */
[----:B------:R-:W-:Y:S01]  /*15d60*/  STL.64 [R1+0x1160], R134 ;  /* 0x0011608601007387 */ /* 0x000fe20000100a00 */
[----:B------:R-:W-:-:S03]  /*15d70*/  IMAD.MOV.U32 R153, RZ, RZ, R152 ;  /* 0x000000ffff997224 */ /* 0x000fc600078e0098 */
[----:B------:R-:W4:Y:S01]  /*15d80*/  LDL.LU R23, [R1+0xc24] ;  /* 0x000c240001177983 */ /* 0x000f220000300800 */
[----:B------:R-:W-:-:S05]  /*15d90*/  IMAD.MOV.U32 R150, RZ, RZ, R13 ;  /* 0x000000ffff967224 */ /* 0x000fca00078e000d */
[----:B------:R-:W-:Y:S01]  /*15da0*/  STL.64 [R1+0x1168], R150 ;  /* 0x0011689601007387 */ /* 0x000fe20000100a00 */
[----:B------:R-:W-:-:S03]  /*15db0*/  IMAD.MOV.U32 R152, RZ, RZ, R12 ;  /* 0x000000ffff987224 */ /* 0x000fc600078e000c */
[----:B------:R-:W4:Y:S04]  /*15dc0*/  LDL.LU R13, [R1+0xc28] ;  /* 0x000c2800010d7983 */ /* 0x000f280000300800 */
[----:B------:R-:W4:Y:S01]  /*15dd0*/  LDL.LU R12, [R1+0xc2c] ;  /* 0x000c2c00010c7983 */ /* 0x000f220000300800 */
[----:B------:R-:W-:-:S03]  /*15de0*/  IMAD.MOV.U32 R17, RZ, RZ, R16 ;  /* 0x000000ffff117224 */ /* 0x000fc600078e0010 */
[----:B------:R-:W-:Y:S01]  /*15df0*/  STL.64 [R1+0x1178], R152 ;  /* 0x0011789801007387 */ /* 0x000fe20000100a00 */
[----:B------:R-:W-:-:S03]  /*15e00*/  IMAD.MOV.U32 R16, RZ, RZ, R3 ;  /* 0x000000ffff107224 */ /* 0x000fc600078e0003 */
[----:B------:R-:W4:Y:S01]  /*15e10*/  LDL.LU R3, [R1+0xc30] ;  /* 0x000c300001037983 */ /* 0x000f220000300800 */
[----:B------:R-:W-:-:S04]  /*15e20*/  LOP3.LUT R19, R19, R18, RZ, 0x3c, !PT ;  /* 0x0000001213137212 */ /* 0x000fc800078e3cff */
[C---:B------:R-:W-:Y:S01]  /*15e30*/  LOP3.LUT R18, R19.reuse, R18, RZ, 0x3c, !PT ;  /* 0x0000001213127212 */ /* 0x040fe200078e3cff */
[----:B------:R-:W-:Y:S01]  /*15e40*/  STL.64 [R1+0x1188], R16 ;  /* 0x0011881001007387 */ /* 0x000fe20000100a00 */
[----:B------:R-:W-:Y:S02]  /*15e50*/  IMAD.MOV.U32 R37, RZ, RZ, R36 ;  /* 0x000000ffff257224 */ /* 0x000fe400078e0024 */
[----:B------:R-:W-:Y:S01]  /*15e60*/  LOP3.LUT R19, R19, R18, RZ, 0x3c, !PT ;  /* 0x0000001213137212 */ /* 0x000fe200078e3cff */
[----:B------:R-:W4:Y:S01]  /*15e70*/  LDL.LU R21, [R1+0xc34] ;  /* 0x000c340001157983 */ /* 0x000f220000300800 */
[----:B------:R-:W-:-:S03]  /*15e80*/  IMAD.MOV.U32 R39, RZ, RZ, R38 ;  /* 0x000000ffff277224 */ /* 0x000fc600078e0026 */
[----:B------:R0:W-:Y:S04]  /*15e90*/  STL [R1+0x11c0], R18 ;  /* 0x0011c01201007387 */ /* 0x0001e80000100800 */
[----:B------:R-:W-:Y:S01]  /*15ea0*/  STL [R1+0x1190], R19 ;  /* 0x0011901301007387 */ /* 0x000fe20000100800 */
[----:B------:R-:W-:-:S03]  /*15eb0*/  IMAD.MOV.U32 R57, RZ, RZ, R56 ;  /* 0x000000ffff397224 */ /* 0x000fc600078e0038 */
[----:B0-----:R-:W4:Y:S01]  /*15ec0*/  LDL.LU R18, [R1+0xc38] ;  /* 0x000c380001127983 */ /* 0x001f220000300800 */
[----:B------:R-:W-:Y:S02]  /*15ed0*/  IMAD.MOV.U32 R59, RZ, RZ, R58 ;  /* 0x000000ffff3b7224 */ /* 0x000fe400078e003a */
[----:B------:R-:W-:Y:S02]  /*15ee0*/  IMAD.MOV.U32 R77, RZ, RZ, R76 ;  /* 0x000000ffff4d7224 */ /* 0x000fe400078e004c */
[----:B------:R-:W-:Y:S01]  /*15ef0*/  IMAD.MOV.U32 R79, RZ, RZ, R78 ;  /* 0x000000ffff4f7224 */ /* 0x000fe200078e004e */
[----:B--2---:R-:W-:Y:S02]  /*15f00*/  MOV R36, R2 ;  /* 0x0000000200247202 */ /* 0x004fe40000000f00 */
[----:B------:R-:W2:Y:S01]  /*15f10*/  LDL.LU R2, [R1+0xc3c] ;  /* 0x000c3c0001027983 */ /* 0x000ea20000300800 */
[----:B------:R-:W-:-:S03]  /*15f20*/  IMAD.MOV.U32 R38, RZ, RZ, R29 ;  /* 0x000000ffff267224 */ /* 0x000fc600078e001d */
[----:B------:R-:W-:Y:S04]  /*15f30*/  STL.64 [R1+0x1198], R36 ;  /* 0x0011982401007387 */ /* 0x000fe80000100a00 */
[----:B------:R-:W2:Y:S01]  /*15f40*/  LDL.LU R17, [R1+0xc40] ;  /* 0x000c400001117983 */ /* 0x000ea20000300800 */
[----:B------:R-:W-:-:S03]  /*15f50*/  IMAD.MOV.U32 R56, RZ, RZ, R15 ;  /* 0x000000ffff387224 */ /* 0x000fc600078e000f */
[----:B------:R-:W-:Y:S04]  /*15f60*/  STL.64 [R1+0x11a0], R38 ;  /* 0x0011a02601007387 */ /* 0x000fe80000100a00 */
[----:B------:R-:W2:Y:S04]  /*15f70*/  LDL.LU R16, [R1+0xc44] ;  /* 0x000c440001107983 */ /* 0x000ea80000300800 */
[----:B------:R-:W2:Y:S04]  /*15f80*/  LDL.LU R15, [R1+0xc48] ;  /* 0x000c4800010f7983 */ /* 0x000ea80000300800 */
[----:B------:R-:W-:Y:S01]  /*15f90*/  STL.64 [R1+0x11a8], R56 ;  /* 0x0011a83801007387 */ /* 0x000fe20000100a00 */
[----:B---3--:R-:W-:-:S03]  /*15fa0*/  IMAD.MOV.U32 R58, RZ, RZ, R14 ;  /* 0x000000ffff3a7224 */ /* 0x008fc600078e000e */
[----:B------:R-:W3:Y:S04]  /*15fb0*/  LDL.LU R14, [R1+0xc4c] ;  /* 0x000c4c00010e7983 */ /* 0x000ee80000300800 */
[----:B------:R-:W-:Y:S01]  /*15fc0*/  STL.64 [R1+0x11b0], R58 ;  /* 0x0011b03a01007387 */ /* 0x000fe20000100a00 */
[----:B----4-:R-:W-:-:S05]  /*15fd0*/  IMAD.MOV.U32 R76, RZ, RZ, R28 ;  /* 0x000000ffff4c7224 */ /* 0x010fca00078e001c */
[----:B------:R-:W-:Y:S01]  /*15fe0*/  STL.64 [R1+0x11b8], R76 ;  /* 0x0011b84c01007387 */ /* 0x000fe20000100a00 */
[----:B------:R-:W-:-:S03]  /*15ff0*/  IMAD.MOV.U32 R78, RZ, RZ, R0 ;  /* 0x000000ffff4e7224 */ /* 0x000fc600078e0000 */
[----:B------:R-:W4:Y:S01]  /*16000*/  LDL.LU R0, [R1+0xc50] ;  /* 0x000c500001007983 */ /* 0x000f220000300800 */
[----:B------:R-:W-:Y:S02]  /*16010*/  IMAD.MOV.U32 R97, RZ, RZ, R96 ;  /* 0x000000ffff617224 */ /* 0x000fe400078e0060 */
[----:B------:R-:W-:Y:S02]  /*16020*/  IMAD.MOV.U32 R99, RZ, RZ, R98 ;  /* 0x000000ffff637224 */ /* 0x000fe400078e0062 */
[----:B------:R-:W-:Y:S02]  /*16030*/  IMAD.MOV.U32 R96, RZ, RZ, R23 ;  /* 0x000000ffff607224 */ /* 0x000fe400078e0017 */
[----:B------:R-:W-:Y:S01]  /*16040*/  IMAD.MOV.U32 R117, RZ, RZ, R116 ;  /* 0x000000ffff757224 */ /* 0x000fe200078e0074 */
[----:B------:R-:W-:Y:S04]  /*16050*/  STL.64 [R1+0x11c8], R78 ;  /* 0x0011c84e01007387 */ /* 0x000fe80000100a00 */
[----:B------:R-:W-:Y:S01]  /*16060*/  STL.64 [R1+0x11d0], R96 ;  /* 0x0011d06001007387 */ /* 0x000fe20000100a00 */
[----:B------:R-:W-:-:S02]  /*16070*/  IMAD.MOV.U32 R98, RZ, RZ, R13 ;  /* 0x000000ffff627224 */ /* 0x000fc400078e000d */
[----:B------:R-:W-:-:S03]  /*16080*/  IMAD.MOV.U32 R116, RZ, RZ, R12 ;  /* 0x000000ffff747224 */ /* 0x000fc600078e000c */
[----:B------:R-:W-:Y:S04]  /*16090*/  STL.64 [R1+0x11d8], R98 ;  /* 0x0011d86201007387 */ /* 0x000fe80000100a00 */
[----:B------:R-:W4:Y:S04]  /*160a0*/  LDL.LU R13, [R1+0xc54] ;  /* 0x000c5400010d7983 */ /* 0x000f280000300800 */
[----:B------:R-:W-:Y:S04]  /*160b0*/  STL.64 [R1+0x11e0], R116 ;  /* 0x0011e07401007387 */ /* 0x000fe80000100a00 */
[----:B------:R-:W4:Y:S01]  /*160c0*/  LDL.LU R12, [R1+0xc58] ;  /* 0x000c5800010c7983 */ /* 0x000f220000300800 */
[----:B------:R-:W-:-:S02]  /*160d0*/  IMAD.MOV.U32 R119, RZ, RZ, R118 ;  /* 0x000000ffff777224 */ /* 0x000fc400078e0076 */
[----:B------:R-:W-:Y:S02]  /*160e0*/  IMAD.MOV.U32 R118, RZ, RZ, R3 ;  /* 0x000000ffff767224 */ /* 0x000fe400078e0003 */
[----:B------:R-:W-:Y:S01]  /*160f0*/  IMAD.MOV.U32 R137, RZ, RZ, R136 ;  /* 0x000000ffff897224 */ /* 0x000fe200078e0088 */
[----:B------:R-:W4:Y:S01]  /*16100*/  LDL.LU R3, [R1+0xc5c] ;  /* 0x000c5c0001037983 */ /* 0x000f220000300800 */
[----:B------:R-:W-:Y:S02]  /*16110*/  IMAD.MOV.U32 R139, RZ, RZ, R138 ;  /* 0x000000ffff8b7224 */ /* 0x000fe400078e008a */
[----:B------:R-:W-:Y:S01]  /*16120*/  IMAD.MOV.U32 R155, RZ, RZ, R154 ;  /* 0x000000ffff9b7224 */ /* 0x000fe200078e009a */
[----:B------:R-:W-:Y:S01]  /*16130*/  MOV R136, R21 ;  /* 0x0000001500887202 */ /* 0x000fe20000000f00 */
[----:B------:R-:W-:Y:S01]  /*16140*/  IMAD.MOV.U32 R157, RZ, RZ, R156 ;  /* 0x000000ffff9d7224 */ /* 0x000fe200078e009c */
[----:B------:R-:W-:Y:S01]  /*16150*/  STL.64 [R1+0x11e8], R118 ;  /* 0x0011e87601007387 */ /* 0x000fe20000100a00 */
[----:B------:R-:W-:-:S02]  /*16160*/  IMAD.MOV.U32 R21, RZ, RZ, R20 ;  /* 0x000000ffff157224 */ /* 0x000fc400078e0014 */
[----:B------:R-:W-:Y:S01]  /*16170*/  IMAD.MOV.U32 R23, RZ, RZ, R22 ;  /* 0x000000ffff177224 */ /* 0x000fe200078e0016 */
[----:B------:R-:W-:Y:S01]  /*16180*/  STL.64 [R1+0x11f0], R136 ;  /* 0x0011f08801007387 */ /* 0x000fe20000100a00 */
[----:B------:R-:W-:Y:S02]  /*16190*/  IMAD.MOV.U32 R138, RZ, RZ, R18 ;  /* 0x000000ffff8a7224 */ /* 0x000fe400078e0012 */
[----:B------:R-:W-:-:S03]  /*161a0*/  IMAD.MOV.U32 R41, RZ, RZ, R40 ;  /* 0x000000ffff297224 */ /* 0x000fc600078e0028 */
[----:B------:R-:W-:Y:S01]  /*161b0*/  STL.64 [R1+0x11f8], R138 ;  /* 0x0011f88a01007387 */ /* 0x000fe20000100a00 */
[----:B------:R-:W-:Y:S02]  /*161c0*/  IMAD.MOV.U32 R43, RZ, RZ, R42 ;  /* 0x000000ffff2b7224 */ /* 0x000fe400078e002a */
[----:B--2---:R-:W-:Y:S02]  /*161d0*/  IMAD.MOV.U32 R154, RZ, RZ, R2 ;  /* 0x000000ffff9a7224 */ /* 0x004fe400078e0002 */
[----:B------:R-:W2:Y:S04]  /*161e0*/  LDL.LU R2, [R1+0xc60] ;  /* 0x000c600001027983 */ /* 0x000ea80000300800 */
[----:B------:R-:W-:Y:S01]  /*161f0*/  STL.64 [R1+0x1200], R154 ;  /* 0x0012009a01007387 */ /* 0x000fe20000100a00 */
[----:B------:R-:W-:-:S02]  /*16200*/  IMAD.MOV.U32 R156, RZ, RZ, R17 ;  /* 0x000000ffff9c7224 */ /* 0x000fc400078e0011 */
[----:B------:R-:W-:-:S03]  /*16210*/  IMAD.MOV.U32 R20, RZ, RZ, R16 ;  /* 0x000000ffff147224 */ /* 0x000fc600078e0010 */
[----:B------:R-:W-:Y:S01]  /*16220*/  STL.64 [R1+0x1208], R156 ;  /* 0x0012089c01007387 */ /* 0x000fe20000100a00 */
[----:B------:R-:W-:-:S03]  /*16230*/  IMAD.MOV.U32 R22, RZ, RZ, R15 ;  /* 0x000000ffff167224 */ /* 0x000fc600078e000f */
[----:B------:R0:W-:Y:S04]  /*16240*/  STL.64 [R1+0x1210], R20 ;  /* 0x0012101401007387 */ /* 0x0001e80000100a00 */
[----:B------:R-:W2:Y:S04]  /*16250*/  LDL.LU R31, [R1+0xc64] ;  /* 0x000c6400011f7983 */ /* 0x000ea80000300800 */
[----:B------:R1:W-:Y:S04]  /*16260*/  STL.64 [R1+0x1218], R22 ;  /* 0x0012181601007387 */ /* 0x0003e80000100a00 */
[----:B------:R-:W2:Y:S04]  /*16270*/  LDL.LU R30, [R1+0xc68] ;  /* 0x000c6800011e7983 */ /* 0x000ea80000300800 */
[----:B------:R-:W2:Y:S01]  /*16280*/  LDL.LU R29, [R1+0xc6c] ;  /* 0x000c6c00011d7983 */ /* 0x000ea20000300800 */
[----:B---3--:R-:W-:-:S05]  /*16290*/  IMAD.MOV.U32 R40, RZ, RZ, R14 ;  /* 0x000000ffff287224 */ /* 0x008fca00078e000e */
[----:B------:R-:W-:Y:S04]  /*162a0*/  STL.64 [R1+0x1220], R40 ;  /* 0x0012202801007387 */ /* 0x000fe80000100a00 */
[----:B------:R-:W3:Y:S04]  /*162b0*/  LDL.LU R28, [R1+0xc70] ;  /* 0x000c7000011c7983 */ /* 0x000ee80000300800 */
[----:B0-----:R-:W3:Y:S04]  /*162c0*/  LDL.LU R20, [R1+0xc74] ;  /* 0x000c740001147983 */ /* 0x001ee80000300800 */
[----:B------:R-:W3:Y:S04]  /*162d0*/  LDL.LU R19, [R1] ;  /* 0x0000000001137983 */ /* 0x000ee80000300800 */
[----:B------:R-:W3:Y:S04]  /*162e0*/  LDL.LU R18, [R1+0xc78] ;  /* 0x000c780001127983 */ /* 0x000ee80000300800 */
[----:B------:R-:W3:Y:S01]  /*162f0*/  LDL.LU R17, [R1+0x8] ;  /* 0x0000080001117983 */ /* 0x000ee20000300800 */
[----:B----4-:R-:W-:-:S03]  /*16300*/  IMAD.MOV.U32 R42, RZ, RZ, R0 ;  /* 0x000000ffff2a7224 */ /* 0x010fc600078e0000 */
[----:B------:R-:W4:Y:S01]  /*16310*/  LDL.LU R0, [R1+0xc7c] ;  /* 0x000c7c0001007983 */ /* 0x000f220000300800 */
[----:B------:R-:W-:Y:S02]  /*16320*/  IMAD.MOV.U32 R61, RZ, RZ, R60 ;  /* 0x000000ffff3d7224 */ /* 0x000fe400078e003c */
[----:B------:R-:W-:Y:S01]  /*16330*/  IMAD.MOV.U32 R63, RZ, RZ, R62 ;  /* 0x000000ffff3f7224 */ /* 0x000fe200078e003e */
[----:B------:R-:W-:Y:S01]  /*16340*/  STL.64 [R1+0x1228], R42 ;  /* 0x0012282a01007387 */ /* 0x000fe20000100a00 */
[----:B------:R-:W-:Y:S02]  /*16350*/  IMAD.MOV.U32 R81, RZ, RZ, R80 ;  /* 0x000000ffff517224 */ /* 0x000fe400078e0050 */
[----:B------:R-:W-:Y:S02]  /*16360*/  IMAD.MOV.U32 R60, RZ, RZ, R13 ;  /* 0x000000ffff3c7224 */ /* 0x000fe400078e000d */
[----:B------:R-:W-:-:S03]  /*16370*/  IMAD.MOV.U32 R62, RZ, RZ, R12 ;  /* 0x000000ffff3e7224 */ /* 0x000fc600078e000c */
[----:B------:R-:W-:Y:S04]  /*16380*/  STL.64 [R1+0x1230], R60 ;  /* 0x0012303c01007387 */ /* 0x000fe80000100a00 */
[----:B------:R-:W-:Y:S04]  /*16390*/  STL.64 [R1+0x1238], R62 ;  /* 0x0012383e01007387 */ /* 0x000fe80000100a00 */
[----:B-1----:R-:W4:Y:S04]  /*163a0*/  LDL.LU R23, [R1+0x10] ;  /* 0x0000100001177983 */ /* 0x002f280000300800 */
[----:B------:R-:W4:Y:S04]  /*163b0*/  LDL.LU R22, [R1+0xc80] ;  /* 0x000c800001167983 */ /* 0x000f280000300800 */
[----:B------:R-:W4:Y:S04]  /*163c0*/  LDL.LU R21, [R1+0x18] ;  /* 0x0000180001157983 */ /* 0x000f280000300800 */
[----:B------:R-:W4:Y:S01]  /*163d0*/  LDL.LU R16, [R1+0xc84] ;  /* 0x000c840001107983 */ /* 0x000f220000300800 */
[----:B------:R-:W-:Y:S01]  /*163e0*/  MOV R80, R3 ;  /* 0x0000000300507202 */ /* 0x000fe20000000f00 */
[----:B------:R-:W-:-:S02]  /*163f0*/  IMAD.MOV.U32 R83, RZ, RZ, R82 ;  /* 0x000000ffff537224 */ /* 0x000fc400078e0052 */
[----:B------:R-:W-:Y:S02]  /*16400*/  IMAD.MOV.U32 R101, RZ, RZ, R100 ;  /* 0x000000ffff657224 */ /* 0x000fe400078e0064 */
[----:B------:R-:W-:Y:S01]  /*16410*/  STL.64 [R1+0x1240], R80 ;  /* 0x0012405001007387 */ /* 0x000fe20000100a00 */
[----:B------:R-:W-:-:S03]  /*16420*/  IMAD.MOV.U32 R103, RZ, RZ, R102 ;  /* 0x000000ffff677224 */ /* 0x000fc600078e0066 */
[----:B------:R-:W4:Y:S01]  /*16430*/  LDL.LU R15, [R1+0x20] ;  /* 0x00002000010f7983 */ /* 0x000f220000300800 */
[----:B------:R-:W-:-:S03]  /*16440*/  IMAD.MOV.U32 R121, RZ, RZ, R120 ;  /* 0x000000ffff797224 */ /* 0x000fc600078e0078 */
[----:B------:R-:W4:Y:S01]  /*16450*/  LDL.LU R14, [R1+0xc88] ;  /* 0x000c8800010e7983 */ /* 0x000f220000300800 */
[----:B------:R-:W-:-:S03]  /*16460*/  IMAD.MOV.U32 R123, RZ, RZ, R122 ;  /* 0x000000ffff7b7224 */ /* 0x000fc600078e007a */
[----:B------:R-:W4:Y:S01]  /*16470*/  LDL.LU R13, [R1+0x28] ;  /* 0x00002800010d7983 */ /* 0x000f220000300800 */
[----:B------:R-:W-:-:S03]  /*16480*/  IMAD.MOV.U32 R141, RZ, RZ, R140 ;  /* 0x000000ffff8d7224 */ /* 0x000fc600078e008c */
[----:B------:R-:W4:Y:S04]  /*16490*/  LDL.LU R12, [R1+0xc8c] ;  /* 0x000c8c00010c7983 */ /* 0x000f280000300800 */
[----:B------:R-:W4:Y:S01]  /*164a0*/  LDL.LU R3, [R1+0x30] ;  /* 0x0000300001037983 */ /* 0x000f220000300800 */
[----:B--2---:R-:W-:-:S03]  /*164b0*/  IMAD.MOV.U32 R82, RZ, RZ, R2 ;  /* 0x000000ffff527224 */ /* 0x004fc600078e0002 */
[----:B------:R-:W2:Y:S04]  /*164c0*/  LDL.LU R2, [R1+0xc90] ;  /* 0x000c900001027983 */ /* 0x000ea80000300800 */
[----:B------:R-:W-:Y:S01]  /*164d0*/  STL.64 [R1+0x1248], R82 ;  /* 0x0012485201007387 */ /* 0x000fe20000100a00 */
[----:B------:R-:W-:Y:S02]  /*164e0*/  IMAD.MOV.U32 R100, RZ, RZ, R31 ;  /* 0x000000ffff647224 */ /* 0x000fe400078e001f */
[----:B------:R-:W-:-:S03]  /*164f0*/  IMAD.MOV.U32 R102, RZ, RZ, R30 ;  /* 0x000000ffff667224 */ /* 0x000fc600078e001e */
[----:B------:R-:W-:Y:S01]  /*16500*/  STL.64 [R1+0x1250], R100 ;  /* 0x0012506401007387 */ /* 0x000fe20000100a00 */
[----:B------:R-:W-:-:S03]  /*16510*/  IMAD.MOV.U32 R120, RZ, RZ, R29 ;  /* 0x000000ffff787224 */ /* 0x000fc600078e001d */
[----:B------:R-:W-:Y:S04]  /*16520*/  STL.64 [R1+0x1258], R102 ;  /* 0x0012586601007387 */ /* 0x000fe80000100a00 */
[----:B------:R-:W-:Y:S01]  /*16530*/  STL.64 [R1+0x1260], R120 ;  /* 0x0012607801007387 */ /* 0x000fe20000100a00 */
[----:B---3--:R-:W-:Y:S02]  /*16540*/  IMAD.MOV.U32 R122, RZ, RZ, R28 ;  /* 0x000000ffff7a7224 */ /* 0x008fe400078e001c */
[----:B------:R-:W-:-:S03]  /*16550*/  IMAD.MOV.U32 R140, RZ, RZ, R20 ;  /* 0x000000ffff8c7224 */ /* 0x000fc600078e0014 */
[----:B------:R-:W-:Y:S04]  /*16560*/  STL.64 [R1+0x1268], R122 ;  /* 0x0012687a01007387 */ /* 0x000fe80000100a00 */
[----:B------:R-:W-:Y:S01]  /*16570*/  STL.64 [R1+0x1270], R140 ;  /* 0x0012708c01007387 */ /* 0x000fe20000100a00 */
[----:B------:R-:W-:-:S03]  /*16580*/  IMAD.MOV.U32 R125, RZ, RZ, R19 ;  /* 0x000000ffff7d7224 */ /* 0x000fc600078e0013 */
[----:B------:R-:W3:Y:S01]  /*16590*/  LDL.LU R36, [R1+0x38] ;  /* 0x0000380001247983 */ /* 0x000ee20000300800 */
[----:B------:R-:W-:-:S03]  /*165a0*/  IMAD.MOV.U32 R124, RZ, RZ, R18 ;  /* 0x000000ffff7c7224 */ /* 0x000fc600078e0012 */
[----:B------:R-:W3:Y:S01]  /*165b0*/  LDL.LU R35, [R1+0xc94] ;  /* 0x000c940001237983 */ /* 0x000ee20000300800 */
[----:B------:R-:W-:-:S03]  /*165c0*/  IMAD.MOV.U32 R143, RZ, RZ, R17 ;  /* 0x000000ffff8f7224 */ /* 0x000fc600078e0011 */
[----:B------:R-:W3:Y:S04]  /*165d0*/  LDL.LU R34, [R1+0x40] ;  /* 0x0000400001227983 */ /* 0x000ee80000300800 */
[----:B------:R-:W3:Y:S04]  /*165e0*/  LDL.LU R20, [R1+0xc98] ;  /* 0x000c980001147983 */ /* 0x000ee80000300800 */
[----:B------:R-:W3:Y:S04]  /*165f0*/  LDL.LU R19, [R1+0x48] ;  /* 0x0000480001137983 */ /* 0x000ee80000300800 */
[----:B------:R-:W3:Y:S01]  /*16600*/  LDL.LU R18, [R1+0xc9c] ;  /* 0x000c9c0001127983 */ /* 0x000ee20000300800 */
[----:B----4-:R-:W-:-:S03]  /*16610*/  IMAD.MOV.U32 R142, RZ, RZ, R0 ;  /* 0x000000ffff8e7224 */ /* 0x010fc600078e0000 */
[----:B------:R-:W4:Y:S04]  /*16620*/  LDL.LU R17, [R1+0x50] ;  /* 0x0000500001117983 */ /* 0x000f280000300800 */
[----:B------:R-:W4:Y:S04]  /*16630*/  LDL.LU R0, [R1+0xca0] ;  /* 0x000ca00001007983 */ /* 0x000f280000300800 */
[----:B------:R-:W-:Y:S04]  /*16640*/  STL.64 [R1], R124 ;  /* 0x0000007c01007387 */ /* 0x000fe80000100a00 */
[----:B------:R-:W-:Y:S04]  /*16650*/  STL.64 [R1+0x1278], R124 ;  /* 0x0012787c01007387 */ /* 0x000fe80000100a00 */
[----:B------:R-:W-:Y:S04]  /*16660*/  STL.64 [R1+0x8], R142 ;  /* 0x0000088e01007387 */ /* 0x000fe80000100a00 */
[----:B------:R-:W-:Y:S01]  /*16670*/  STL.64 [R1+0x1280], R142 ;  /* 0x0012808e01007387 */ /* 0x000fe20000100a00 */
[----:B------:R-:W-:-:S02]  /*16680*/  IMAD.MOV.U32 R145, RZ, RZ, R23 ;  /* 0x000000ffff917224 */ /* 0x000fc400078e0017 */
[----:B------:R-:W-:-:S05]  /*16690*/  IMAD.MOV.U32 R144, RZ, RZ, R22 ;  /* 0x000000ffff907224 */ /* 0x000fca00078e0016 */
[----:B------:R-:W-:Y:S04]  /*166a0*/  STL.64 [R1+0x10], R144 ;  /* 0x0000109001007387 */ /* 0x000fe80000100a00 */
[----:B------:R-:W-:Y:S01]  /*166b0*/  STL.64 [R1+0x1288], R144 ;  /* 0x0012889001007387 */ /* 0x000fe20000100a00 */
[----:B------:R-:W-:-:S03]  /*166c0*/  MOV R29, R21 ;  /* 0x00000015001d7202 */ /* 0x000fc60000000f00 */
[----:B------:R-:W4:Y:S01]  /*166d0*/  LDL.LU R33, [R1+0x58] ;  /* 0x0000580001217983 */ /* 0x000f220000300800 */
[----:B------:R-:W-:-:S03]  /*166e0*/  IMAD.MOV.U32 R28, RZ, RZ, R16 ;  /* 0x000000ffff1c7224 */ /* 0x000fc600078e0010 */
[----:B------:R-:W4:Y:S04]  /*166f0*/  LDL.LU R32, [R1+0xca4] ;  /* 0x000ca40001207983 */ /* 0x000f280000300800 */
[----:B------:R-:W4:Y:S04]  /*16700*/  LDL.LU R23, [R1+0x60] ;  /* 0x0000600001177983 */ /* 0x000f280000300800 */
[----:B------:R-:W4:Y:S04]  /*16710*/  LDL.LU R22, [R1+0xca8] ;  /* 0x000ca80001167983 */ /* 0x000f280000300800 */
[----:B------:R-:W4:Y:S04]  /*16720*/  LDL.LU R21, [R1+0x68] ;  /* 0x0000680001157983 */ /* 0x000f280000300800 */
[----:B------:R-:W4:Y:S01]  /*16730*/  LDL.LU R16, [R1+0xcac] ;  /* 0x000cac0001107983 */ /* 0x000f220000300800 */
[----:B------:R-:W-:-:S02]  /*16740*/  IMAD.MOV.U32 R31, RZ, RZ, R15 ;  /* 0x000000ffff1f7224 */ /* 0x000fc400078e000f */
[----:B------:R-:W-:Y:S02]  /*16750*/  IMAD.MOV.U32 R30, RZ, RZ, R14 ;  /* 0x000000ffff1e7224 */ /* 0x000fe400078e000e */
[----:B------:R-:W-:Y:S02]  /*16760*/  IMAD.MOV.U32 R15, RZ, RZ, R3 ;  /* 0x000000ffff0f7224 */ /* 0x000fe400078e0003 */
[----:B------:R-:W4:Y:S01]  /*16770*/  LDL.LU R3, [R1+0x70] ;  /* 0x0000700001037983 */ /* 0x000f220000300800 */
[----:B--2---:R-:W-:-:S03]  /*16780*/  IMAD.MOV.U32 R14, RZ, RZ, R2 ;  /* 0x000000ffff0e7224 */ /* 0x004fc600078e0002 */
[----:B------:R-:W2:Y:S04]  /*16790*/  LDL.LU R2, [R1+0xcb0] ;  /* 0x000cb00001027983 */ /* 0x000ea80000300800 */
[----:B------:R-:W-:Y:S04]  /*167a0*/  STL.64 [R1+0x18], R28 ;  /* 0x0000181c01007387 */ /* 0x000fe80000100a00 */
[----:B------:R-:W-:Y:S04]  /*167b0*/  STL.64 [R1+0x1290], R28 ;  /* 0x0012901c01007387 */ /* 0x000fe80000100a00 */
[----:B------:R-:W-:Y:S04]  /*167c0*/  STL.64 [R1+0x20], R30 ;  /* 0x0000201e01007387 */ /* 0x000fe80000100a00 */
[----:B------:R-:W-:Y:S04]  /*167d0*/  STL.64 [R1+0x1298], R30 ;  /* 0x0012981e01007387 */ /* 0x000fe80000100a00 */
[----:B------:R-:W-:Y:S04]  /*167e0*/  STL.64 [R1+0x28], R12 ;  /* 0x0000280c01007387 */ /* 0x000fe80000100a00 */
[----:B------:R-:W-:Y:S04]  /*167f0*/  STL.64 [R1+0x12a0], R12 ;  /* 0x0012a00c01007387 */ /* 0x000fe80000100a00 */
[----:B------:R-:W-:Y:S04]  /*16800*/  STL.64 [R1+0x30], R14 ;  /* 0x0000300e01007387 */ /* 0x000fe80000100a00 */
[----:B------:R0:W-:Y:S01]  /*16810*/  STL.64 [R1+0x12a8], R14 ;  /* 0x0012a80e01007387 */ /* 0x0001e20000100a00 */
[----:B---3--:R-:W-:-:S03]  /*16820*/  IMAD.MOV.U32 R46, RZ, RZ, R20 ;  /* 0x000000ffff2e7224 */ /* 0x008fc600078e0014 */
[----:B------:R-:W3:Y:S01]  /*16830*/  LDL.LU R20, [R1+0x78] ;  /* 0x0000780001147983 */ /* 0x000ee20000300800 */
[----:B------:R-:W-:-:S03]  /*16840*/  IMAD.MOV.U32 R65, RZ, RZ, R19 ;  /* 0x000000ffff417224 */ /* 0x000fc600078e0013 */
[----:B------:R-:W3:Y:S01]  /*16850*/  LDL.LU R19, [R1+0xcb4] ;  /* 0x000cb40001137983 */ /* 0x000ee20000300800 */
[----:B------:R-:W-:-:S03]  /*16860*/  IMAD.MOV.U32 R64, RZ, RZ, R18 ;  /* 0x000000ffff407224 */ /* 0x000fc600078e0012 */
[----:B------:R-:W3:Y:S01]  /*16870*/  LDL.LU R18, [R1+0x80] ;  /* 0x0000800001127983 */ /* 0x000ee20000300800 */
[----:B----4-:R-:W-:-:S03]  /*16880*/  IMAD.MOV.U32 R67, RZ, RZ, R17 ;  /* 0x000000ffff437224 */ /* 0x010fc600078e0011 */
[----:B------:R-:W4:Y:S01]  /*16890*/  LDL.LU R17, [R1+0xcb8] ;  /* 0x000cb80001117983 */ /* 0x000f220000300800 */
[----:B------:R-:W-:-:S03]  /*168a0*/  IMAD.MOV.U32 R66, RZ, RZ, R0 ;  /* 0x000000ffff427224 */ /* 0x000fc600078e0000 */
[----:B0-----:R-:W3:Y:S04]  /*168b0*/  LDL.LU R15, [R1+0x88] ;  /* 0x00008800010f7983 */ /* 0x001ee80000300800 */
[----:B------:R-:W3:Y:S04]  /*168c0*/  LDL.LU R14, [R1+0xcbc] ;  /* 0x000cbc00010e7983 */ /* 0x000ee80000300800 */
[----:B------:R-:W3:Y:S04]  /*168d0*/  LDL.LU R13, [R1+0x90] ;  /* 0x00009000010d7983 */ /* 0x000ee80000300800 */
[----:B------:R-:W3:Y:S01]  /*168e0*/  LDL.LU R0, [R1+0xcc0] ;  /* 0x000cc00001007983 */ /* 0x000ee20000300800 */
[----:B------:R-:W-:-:S02]  /*168f0*/  IMAD.MOV.U32 R44, RZ, RZ, R35 ;  /* 0x000000ffff2c7224 */ /* 0x000fc400078e0023 */
[----:B------:R-:W-:Y:S02]  /*16900*/  IMAD.MOV.U32 R45, RZ, RZ, R36 ;  /* 0x000000ffff2d7224 */ /* 0x000fe400078e0024 */
[----:B------:R-:W-:-:S03]  /*16910*/  IMAD.MOV.U32 R47, RZ, RZ, R34 ;  /* 0x000000ffff2f7224 */ /* 0x000fc600078e0022 */
[----:B------:R-:W-:Y:S04]  /*16920*/  STL.64 [R1+0x38], R44 ;  /* 0x0000382c01007387 */ /* 0x000fe80000100a00 */
[----:B------:R-:W-:Y:S04]  /*16930*/  STL.64 [R1+0x12b0], R44 ;  /* 0x0012b02c01007387 */ /* 0x000fe80000100a00 */
[----:B------:R-:W-:Y:S04]  /*16940*/  STL.64 [R1+0x40], R46 ;  /* 0x0000402e01007387 */ /* 0x000fe80000100a00 */
[----:B------:R-:W-:Y:S04]  /*16950*/  STL.64 [R1+0x12b8], R46 ;  /* 0x0012b82e01007387 */ /* 0x000fe80000100a00 */
[----:B------:R-:W-:Y:S04]  /*16960*/  STL.64 [R1+0x48], R64 ;  /* 0x0000484001007387 */ /* 0x000fe80000100a00 */
[----:B------:R-:W-:Y:S04]  /*16970*/  STL.64 [R1+0x12c0], R64 ;  /* 0x0012c04001007387 */ /* 0x000fe80000100a00 */
[----:B------:R-:W-:Y:S04]  /*16980*/  STL.64 [R1+0x50], R66 ;  /* 0x0000504201007387 */ /* 0x000fe80000100a00 */
[----:B------:R-:W-:Y:S01]  /*16990*/  STL.64 [R1+0x12c8], R66 ;  /* 0x0012c84201007387 */ /* 0x000fe20000100a00 */
[----:B------:R-:W-:-:S03]  /*169a0*/  IMAD.MOV.U32 R84, RZ, RZ, R32 ;  /* 0x000000ffff547224 */ /* 0x000fc600078e0020 */
[----:B------:R-:W4:Y:S04]  /*169b0*/  LDL.LU R32, [R1+0xf8] ;  /* 0x0000f80001207983 */ /* 0x000f280000300800 */
[----:B------:R-:W4:Y:S04]  /*169c0*/  LDL.LU R31, [R1+0xb24] ;  /* 0x000b2400011f7983 */ /* 0x000f280000300800 */
[----:B------:R-:W4:Y:S04]  /*169d0*/  LDL.LU R30, [R1+0x108] ;  /* 0x00010800011e7983 */ /* 0x000f280000300800 */
[----:B------:R-:W4:Y:S01]  /*169e0*/  LDL.LU R29, [R1+0xb2c] ;  /* 0x000b2c00011d7983 */ /* 0x000f220000300800 */
[----:B------:R-:W-:-:S03]  /*169f0*/  IMAD.MOV.U32 R104, RZ, RZ, R16 ;  /* 0x000000ffff687224 */ /* 0x000fc600078e0010 */
[----:B------:R-:W4:Y:S04]  /*16a00*/  LDL.LU R16, [R1+0x110] ;  /* 0x0001100001107983 */ /* 0x000f280000300800 */
[----:B------:R-:W4:Y:S01]  /*16a10*/  LDL.LU R12, [R1+0xb30] ;  /* 0x000b3000010c7983 */ /* 0x000f220000300800 */
[----:B------:R-:W-:Y:S01]  /*16a20*/  IMAD.MOV.U32 R85, RZ, RZ, R33 ;  /* 0x000000ffff557224 */ /* 0x000fe200078e0021 */
[----:B------:R-:W-:Y:S01]  /*16a30*/  MOV R107, R3 ;  /* 0x00000003006b7202 */ /* 0x000fe20000000f00 */
[----:B------:R-:W-:Y:S01]  /*16a40*/  IMAD.MOV.U32 R86, RZ, RZ, R22 ;  /* 0x000000ffff567224 */ /* 0x000fe200078e0016 */
[----:B------:R-:W4:Y:S01]  /*16a50*/  LDL.LU R3, [R1+0x158] ;  /* 0x0001580001037983 */ /* 0x000f220000300800 */
[----:B------:R-:W-:Y:S02]  /*16a60*/  IMAD.MOV.U32 R87, RZ, RZ, R23 ;  /* 0x000000ffff577224 */ /* 0x000fe400078e0017 */
[----:B------:R-:W-:-:S02]  /*16a70*/  IMAD.MOV.U32 R105, RZ, RZ, R21 ;  /* 0x000000ffff697224 */ /* 0x000fc400078e0015 */
[----:B--2---:R-:W-:Y:S02]  /*16a80*/  IMAD.MOV.U32 R106, RZ, RZ, R2 ;  /* 0x000000ffff6a7224 */ /* 0x004fe400078e0002 */
        /* <DEDUP_REMOVED lines=8> */
[----:B------:R-:W-:Y:S04]  /*16b10*/  STL.64 [R1+0x12e8], R106 ;  /* 0x0012e86a01007387 */ /* 0x000fe80000100a00 */
[----:B------:R-:W2:Y:S04]  /*16b20*/  LDL.LU R28, [R1+0x168] ;  /* 0x00016800011c7983 */ /* 0x000ea80000300800 */
[----:B------:R-:W2:Y:S04]  /*16b30*/  LDL.LU R23, [R1+0xaf8] ;  /* 0x000af80001177983 */ /* 0x000ea80000300800 */
[----:B------:R-:W2:Y:S01]  /*16b40*/  LDL.LU R22, [R1+0x170] ;  /* 0x0001700001167983 */ /* 0x000ea20000300800 */
[----:B---3--:R-:W-:-:S03]  /*16b50*/  IMAD.MOV.U32 R90, RZ, RZ, R0 ;  /* 0x000000ffff5a7224 */ /* 0x008fc600078e0000 */
[----:B------:R-:W3:Y:S01]  /*16b60*/  LDL.LU R0, [R1+0xafc] ;  /* 0x000afc0001007983 */ /* 0x000ee20000300800 */
[----:B------:R-:W-:-:S03]  /*16b70*/  IMAD.MOV.U32 R127, RZ, RZ, R20 ;  /* 0x000000ffff7f7224 */ /* 0x000fc600078e0014 */
[----:B------:R-:W3:Y:S01]  /*16b80*/  LDL.LU R21, [R1+0x178] ;  /* 0x0001780001157983 */ /* 0x000ee20000300800 */
[----:B------:R-:W-:-:S03]  /*16b90*/  IMAD.MOV.U32 R126, RZ, RZ, R19 ;  /* 0x000000ffff7e7224 */ /* 0x000fc600078e0013 */
[----:B------:R-:W3:Y:S01]  /*16ba0*/  LDL.LU R20, [R1+0xae0] ;  /* 0x000ae00001147983 */ /* 0x000ee20000300800 */
[----:B------:R-:W-:Y:S02]  /*16bb0*/  IMAD.MOV.U32 R49, RZ, RZ, R18 ;  /* 0x000000ffff317224 */ /* 0x000fe400078e0012 */
[----:B----4-:R-:W-:Y:S01]  /*16bc0*/  IMAD.MOV.U32 R48, RZ, RZ, R17 ;  /* 0x000000ffff307224 */ /* 0x010fe200078e0011 */
[----:B------:R-:W4:Y:S01]  /*16bd0*/  LDL.LU R19, [R1+0x180] ;  /* 0x0001800001137983 */ /* 0x000f220000300800 */
[----:B------:R-:W-:-:S03]  /*16be0*/  IMAD.MOV.U32 R89, RZ, RZ, R15 ;  /* 0x000000ffff597224 */ /* 0x000fc600078e000f */
[----:B------:R-:W4:Y:S01]  /*16bf0*/  LDL.LU R18, [R1+0xae4] ;  /* 0x000ae40001127983 */ /* 0x000f220000300800 */
[----:B------:R-:W-:-:S03]  /*16c00*/  IMAD.MOV.U32 R88, RZ, RZ, R14 ;  /* 0x000000ffff587224 */ /* 0x000fc600078e000e */
[----:B------:R-:W4:Y:S01]  /*16c10*/  LDL.LU R17, [R1+0x188] ;  /* 0x0001880001117983 */ /* 0x000f220000300800 */
[----:B------:R-:W-:-:S03]  /*16c20*/  IMAD.MOV.U32 R91, RZ, RZ, R13 ;  /* 0x000000ffff5b7224 */ /* 0x000fc600078e000d */
[----:B------:R-:W4:Y:S04]  /*16c30*/  LDL.LU R15, [R1+0xae8] ;  /* 0x000ae800010f7983 */ /* 0x000f280000300800 */
[----:B------:R-:W4:Y:S04]  /*16c40*/  LDL.LU R14, [R1+0x190] ;  /* 0x00019000010e7983 */ /* 0x000f280000300800 */
[----:B------:R-:W4:Y:S04]  /*16c50*/  LDL.LU R13, [R1+0xaec] ;  /* 0x000aec00010d7983 */ /* 0x000f280000300800 */
        /* <DEDUP_REMOVED lines=8> */
[----:B------:R-:W-:Y:S01]  /*16ce0*/  STL.64 [R1+0x1308], R90 ;  /* 0x0013085a01007387 */ /* 0x000fe20000100a00 */
[----:B------:R-:W-:-:S03]  /*16cf0*/  IMAD.MOV.U32 R111, RZ, RZ, R16 ;  /* 0x000000ffff6f7224 */ /* 0x000fc600078e0010 */
[----:B------:R-:W4:Y:S04]  /*16d00*/  LDL.LU R12, [R1+0x1a8] ;  /* 0x0001a800010c7983 */ /* 0x000f280000300800 */
[----:B------:R-:W4:Y:S01]  /*16d10*/  LDL.LU R16, [R1+0x1b0] ;  /* 0x0001b00001107983 */ /* 0x000f220000300800 */
[----:B------:R-:W-:Y:S02]  /*16d20*/  IMAD.MOV.U32 R50, RZ, RZ, R31 ;  /* 0x000000ffff327224 */ /* 0x000fe400078e001f */
[----:B------:R-:W-:Y:S02]  /*16d30*/  IMAD.MOV.U32 R51, RZ, RZ, R32 ;  /* 0x000000ffff337224 */ /* 0x000fe400078e0020 */
[----:B------:R-:W-:Y:S02]  /*16d40*/  IMAD.MOV.U32 R108, RZ, RZ, R29 ;  /* 0x000000ffff6c7224 */ /* 0x000fe400078e001d */
[----:B------:R-:W-:-:S02]  /*16d50*/  IMAD.MOV.U32 R109, RZ, RZ, R30 ;  /* 0x000000ffff6d7224 */ /* 0x000fc400078e001e */
        /* <DEDUP_REMOVED lines=9> */
[----:B------:R-:W-:Y:S01]  /*16df0*/  STL.64 [R1+0x1328], R110 ;  /* 0x0013286e01007387 */ /* 0x000fe20000100a00 */
[----:B---3--:R-:W-:-:S03]  /*16e00*/  IMAD.MOV.U32 R130, RZ, RZ, R0 ;  /* 0x000000ffff827224 */ /* 0x008fc600078e0000 */
[----:B------:R-:W3:Y:S01]  /*16e10*/  LDL.LU R0, [R1+0x1c8] ;  /* 0x0001c80001007983 */ /* 0x000ee20000300800 */
[----:B------:R-:W-:Y:S02]  /*16e20*/  IMAD.MOV.U32 R128, RZ, RZ, R23 ;  /* 0x000000ffff807224 */ /* 0x000fe400078e0017 */
[----:B------:R-:W-:Y:S01]  /*16e30*/  IMAD.MOV.U32 R129, RZ, RZ, R28 ;  /* 0x000000ffff817224 */ /* 0x000fe200078e001c */
[----:B------:R-:W-:Y:S01]  /*16e40*/  MOV R131, R22 ;  /* 0x0000001600837202 */ /* 0x000fe20000000f00 */
[----:B------:R-:W-:Y:S01]  /*16e50*/  STL.64 [R1+0x158], R68 ;  /* 0x0001584401007387 */ /* 0x000fe20000100a00 */
[----:B------:R-:W-:Y:S02]  /*16e60*/  IMAD.MOV.U32 R146, RZ, RZ, R20 ;  /* 0x000000ffff927224 */ /* 0x000fe400078e0014 */
[----:B------:R-:W-:Y:S01]  /*16e70*/  IMAD.MOV.U32 R147, RZ, RZ, R21 ;  /* 0x000000ffff937224 */ /* 0x000fe200078e0015 */
[----:B------:R-:W-:Y:S04]  /*16e80*/  STL.64 [R1+0x1330], R68 ;  /* 0x0013304401007387 */ /* 0x000fe80000100a00 */
[----:B------:R-:W-:Y:S04]  /*16e90*/  STL.64 [R1+0x168], R128 ;  /* 0x0001688001007387 */ /* 0x000fe80000100a00 */
[----:B------:R-:W-:Y:S04]  /*16ea0*/  STL.64 [R1+0x1338], R128 ;  /* 0x0013388001007387 */ /* 0x000fe80000100a00 */
[----:B------:R-:W-:Y:S01]  /*16eb0*/  STL.64 [R1+0x170], R130 ;  /* 0x0001708201007387 */ /* 0x000fe20000100a00 */
[----:B----4-:R-:W-:-:S03]  /*16ec0*/  IMAD.MOV.U32 R32, RZ, RZ, R15 ;  /* 0x000000ffff207224 */ /* 0x010fc600078e000f */
[----:B------:R-:W-:Y:S04]  /*16ed0*/  STL.64 [R1+0x1340], R130 ;  /* 0x0013408201007387 */ /* 0x000fe80000100a00 */
[----:B------:R-:W-:Y:S04]  /*16ee0*/  STL.64 [R1+0x178], R146 ;  /* 0x0001789201007387 */ /* 0x000fe80000100a00 */
[----:B------:R-:W-:Y:S04]  /*16ef0*/  STL.64 [R1+0x1348], R146 ;  /* 0x0013489201007387 */ /* 0x000fe80000100a00 */
[----:B------:R-:W4:Y:S01]  /*16f00*/  LDL.LU R15, [R1+0x1d0] ;  /* 0x0001d000010f7983 */ /* 0x000f220000300800 */
[----:B------:R-:W-:-:S02]  /*16f10*/  IMAD.MOV.U32 R148, RZ, RZ, R18 ;  /* 0x000000ffff947224 */ /* 0x000fc400078e0012 */
[----:B------:R-:W-:Y:S02]  /*16f20*/  IMAD.MOV.U32 R149, RZ, RZ, R19 ;  /* 0x000000ffff957224 */ /* 0x000fe400078e0013 */
[----:B------:R-:W-:Y:S02]  /*16f30*/  IMAD.MOV.U32 R35, RZ, RZ, R14 ;  /* 0x000000ffff237224 */ /* 0x000fe400078e000e */
[----:B------:R-:W-:Y:S01]  /*16f40*/  IMAD.MOV.U32 R33, RZ, RZ, R17 ;  /* 0x000000ffff217224 */ /* 0x000fe200078e0011 */
[----:B------:R-:W4:Y:S01]  /*16f50*/  LDL.LU R14, [R1+0x1d8] ;  /* 0x0001d800010e7983 */ /* 0x000f220000300800 */
[----:B------:R-:W-:-:S03]  /*16f60*/  IMAD.MOV.U32 R34, RZ, RZ, R13 ;  /* 0x000000ffff227224 */ /* 0x000fc600078e000d */
[----:B------:R-:W4:Y:S01]  /*16f70*/  LDL.LU R13, [R1+0x1e0] ;  /* 0x0001e000010d7983 */ /* 0x000f220000300800 */
[----:B------:R-:W-:-:S03]  /*16f80*/  IMAD.MOV.U32 R53, RZ, RZ, R5 ;  /* 0x000000ffff357224 */ /* 0x000fc600078e0005 */
[----:B------:R-:W-:Y:S01]  /*16f90*/  STL.64 [R1+0x180], R148 ;  /* 0x0001809401007387 */ /* 0x000fe20000100a00 */
[----:B------:R-:W-:-:S03]  /*16fa0*/  IMAD.MOV.U32 R55, RZ, RZ, R6 ;  /* 0x000000ffff377224 */ /* 0x000fc600078e0006 */
[----:B------:R-:W-:Y:S01]  /*16fb0*/  STL.64 [R1+0x1350], R148 ;  /* 0x0013509401007387 */ /* 0x000fe20000100a00 */
[----:B------:R-:W-:-:S03]  /*16fc0*/  IMAD.MOV.U32 R52, RZ, RZ, R12 ;  /* 0x000000ffff347224 */ /* 0x000fc600078e000c */
[----:B------:R-:W4:Y:S01]  /*16fd0*/  LDL.LU R12, [R1+0x1e8] ;  /* 0x0001e800010c7983 */ /* 0x000f220000300800 */
[----:B------:R-:W-:-:S03]  /*16fe0*/  IMAD.MOV.U32 R54, RZ, RZ, R16 ;  /* 0x000000ffff367224 */ /* 0x000fc600078e0010 */
[----:B------:R-:W-:Y:S04]  /*16ff0*/  STL.64 [R1+0x188], R32 ;  /* 0x0001882001007387 */ /* 0x000fe80000100a00 */
[----:B------:R-:W-:Y:S04]  /*17000*/  STL.64 [R1+0x1358], R32 ;  /* 0x0013582001007387 */ /* 0x000fe80000100a00 */
[----:B------:R-:W-:Y:S04]  /*17010*/  STL.64 [R1+0x190], R34 ;  /* 0x0001902201007387 */ /* 0x000fe80000100a00 */
[----:B------:R-:W-:Y:S01]  /*17020*/  STL.64 [R1+0x1360], R34 ;  /* 0x0013602201007387 */ /* 0x000fe20000100a00 */
[----:B------:R-:W-:-:S03]  /*17030*/  IMAD.MOV.U32 R73, RZ, RZ, R7 ;  /* 0x000000ffff497224 */ /* 0x000fc600078e0007 */
[----:B------:R-:W-:Y:S04]  /*17040*/  STL.64 [R1+0x1a8], R52 ;  /* 0x0001a83401007387 */ /* 0x000fe80000100a00 */
[----:B------:R-:W-:Y:S04]  /*17050*/  STL.64 [R1+0x1368], R52 ;  /* 0x0013683401007387 */ /* 0x000fe80000100a00 */
[----:B------:R-:W-:Y:S04]  /*17060*/  STL.64 [R1+0x1b0], R54 ;  /* 0x0001b03601007387 */ /* 0x000fe80000100a00 */
[----:B------:R-:W-:Y:S04]  /*17070*/  STL.64 [R1+0x1370], R54 ;  /* 0x0013703601007387 */ /* 0x000fe80000100a00 */
[----:B------:R-:W4:Y:S01]  /*17080*/  LDL.LU R7, [R1+0x1f0] ;  /* 0x0001f00001077983 */ /* 0x000f220000300800 */
[----:B------:R-:W-:-:S03]  /*17090*/  IMAD.MOV.U32 R72, RZ, RZ, R3 ;  /* 0x000000ffff487224 */ /* 0x000fc600078e0003 */
[----:B------:R-:W4:Y:S04]  /*170a0*/  LDL.LU R6, [R1+0x1f8] ;  /* 0x0001f80001067983 */ /* 0x000f280000300800 */
[----:B------:R-:W4:Y:S04]  /*170b0*/  LDL.LU R5, [R1+0x98] ;  /* 0x0000980001057983 */ /* 0x000f280000300800 */
[----:B------:R-:W4:Y:S01]  /*170c0*/  LDL.LU R3, [R1+0x200] ;  /* 0x0002000001037983 */ /* 0x000f220000300800 */
[----:B--2---:R-:W-:-:S03]  /*170d0*/  IMAD.MOV.U32 R70, RZ, RZ, R2 ;  /* 0x000000ffff467224 */ /* 0x004fc600078e0002 */
[----:B------:R-:W2:Y:S01]  /*170e0*/  LDL.LU R2, [R1+0x9c] ;  /* 0x00009c0001027983 */ /* 0x000ea20000300800 */
[----:B---3--:R-:W-:-:S03]  /*170f0*/  IMAD.MOV.U32 R74, RZ, RZ, R0 ;  /* 0x000000ffff4a7224 */ /* 0x008fc600078e0000 */
[----:B------:R-:W3:Y:S01]  /*17100*/  LDL.LU R0, [R1+0x208] ;  /* 0x0002080001007983 */ /* 0x000ee20000300800 */
[----:B------:R-:W-:Y:S02]  /*17110*/  IMAD.MOV.U32 R71, RZ, RZ, R8 ;  /* 0x000000ffff477224 */ /* 0x000fe400078e0008 */
[----:B------:R-:W-:Y:S01]  /*17120*/  IMAD.MOV.U32 R75, RZ, RZ, R9 ;  /* 0x000000ffff4b7224 */ /* 0x000fe200078e0009 */
[----:B------:R-:W-:Y:S01]  /*17130*/  STL.64 [R1+0x1b8], R72 ;  /* 0x0001b84801007387 */ /* 0x000fe20000100a00 */
[----:B------:R-:W-:-:S03]  /*17140*/  MOV R93, R10 ;  /* 0x0000000a005d7202 */ /* 0x000fc60000000f00 */
[----:B------:R-:W-:Y:S04]  /*17150*/  STL [R1+0x1388], R72 ;  /* 0x0013884801007387 */ /* 0x000fe80000100800 */
[----:B------:R-:W-:Y:S04]  /*17160*/  STL [R1+0x1378], R73 ;  /* 0x0013784901007387 */ /* 0x000fe80000100800 */
[----:B------:R-:W-:Y:S04]  /*17170*/  STL.64 [R1+0x1c0], R70 ;  /* 0x0001c04601007387 */ /* 0x000fe80000100a00 */
[----:B------:R-:W-:Y:S04]  /*17180*/  STL.64 [R1+0x1380], R70 ;  /* 0x0013804601007387 */ /* 0x000fe80000100a00 */
[----:B------:R-:W-:Y:S04]  /*17190*/  STL.64 [R1+0x1c8], R74 ;  /* 0x0001c84a01007387 */ /* 0x000fe80000100a00 */
[----:B------:R-:W-:Y:S01]  /*171a0*/  STL.64 [R1+0x1390], R74 ;  /* 0x0013904a01007387 */ /* 0x000fe20000100a00 */
[----:B----4-:R-:W-:-:S05]  /*171b0*/  IMAD.MOV.U32 R92, RZ, RZ, R15 ;  /* 0x000000ffff5c7224 */ /* 0x010fca00078e000f */
[----:B------:R-:W-:Y:S04]  /*171c0*/  STL.64 [R1+0x1d0], R92 ;  /* 0x0001d05c01007387 */ /* 0x000fe80000100a00 */
[----:B------:R-:W-:Y:S04]  /*171d0*/  STL.64 [R1+0x1398], R92 ;  /* 0x0013985c01007387 */ /* 0x000fe80000100a00 */
[----:B------:R-:W4:Y:S04]  /*171e0*/  LDL.LU R19, [R1+0xa0] ;  /* 0x0000a00001137983 */ /* 0x000f280000300800 */
[----:B------:R-:W4:Y:S01]  /*171f0*/  LDL.LU R18, [R1+0x210] ;  /* 0x0002100001127983 */ /* 0x000f220000300800 */
[----:B------:R-:W-:-:S02]  /*17200*/  IMAD.MOV.U32 R94, RZ, RZ, R14 ;  /* 0x000000ffff5e7224 */ /* 0x000fc400078e000e */
[----:B------:R-:W-:Y:S01]  /*17210*/  IMAD.MOV.U32 R95, RZ, RZ, R11 ;  /* 0x000000ffff5f7224 */ /* 0x000fe200078e000b */
[----:B------:R-:W4:Y:S01]  /*17220*/  LDL.LU R17, [R1+0xa4] ;  /* 0x0000a40001117983 */ /* 0x000f220000300800 */
[----:B------:R-:W-:-:S03]  /*17230*/  IMAD.MOV.U32 R112, RZ, RZ, R13 ;  /* 0x000000ffff707224 */ /* 0x000fc600078e000d */
        /* <DEDUP_REMOVED lines=9> */
[----:B------:R-:W-:Y:S04]  /*172d0*/  STL.64 [R1+0x1d8], R94 ;  /* 0x0001d85e01007387 */ /* 0x000fe80000100a00 */
[----:B------:R-:W-:Y:S04]  /*172e0*/  STL.64 [R1+0x13a8], R94 ;  /* 0x0013a85e01007387 */ /* 0x000fe80000100a00 */
[----:B------:R-:W-:Y:S04]  /*172f0*/  STL.64 [R1+0x1e0], R112 ;  /* 0x0001e07001007387 */ /* 0x000fe80000100a00 */
[----:B------:R-:W-:Y:S04]  /*17300*/  STL.64 [R1+0x13b0], R112 ;  /* 0x0013b07001007387 */ /* 0x000fe80000100a00 */
[----:B------:R-:W-:Y:S01]  /*17310*/  STL.64 [R1+0x1e8], R10 ;  /* 0x0001e80a01007387 */ /* 0x000fe20000100a00 */
[----:B------:R-:W-:-:S03]  /*17320*/  IMAD.MOV.U32 R24, RZ, RZ, R7 ;  /* 0x000000ffff187224 */ /* 0x000fc600078e0007 */
[----:B------:R0:W-:Y:S04]  /*17330*/  STL.64 [R1+0x13b8], R10 ;  /* 0x0013b80a01007387 */ /* 0x0001e80000100a00 */
        /* <DEDUP_REMOVED lines=14> */
[----:B------:R-:W3:Y:S04]  /*17420*/  LDL.LU R0, [R1+0x248] ;  /* 0x0002480001007983 */ /* 0x000ee80000300800 */
[----:B------:R-:W-:Y:S04]  /*17430*/  STL.64 [R1+0x1f8], R26 ;  /* 0x0001f81a01007387 */ /* 0x000fe80000100a00 */
[----:B------:R-:W-:Y:S04]  /*17440*/  STL.64 [R1+0x13c8], R26 ;  /* 0x0013c81a01007387 */ /* 0x000fe80000100a00 */
[----:B------:R-:W-:Y:S04]  /*17450*/  STL.64 [R1+0x200], R114 ;  /* 0x0002007201007387 */ /* 0x000fe80000100a00 */
[----:B------:R-:W-:Y:S04]  /*17460*/  STL.64 [R1+0x13d0], R114 ;  /* 0x0013d07201007387 */ /* 0x000fe80000100a00 */
[----:B------:R-:W-:Y:S04]  /*17470*/  STL.64 [R1+0x208], R132 ;  /* 0x0002088401007387 */ /* 0x000fe80000100a00 */
[----:B------:R-:W-:Y:S01]  /*17480*/  STL.64 [R1+0x13d8], R132 ;  /* 0x0013d88401007387 */ /* 0x000fe20000100a00 */
[----:B----4-:R-:W-:-:S02]  /*17490*/  IMAD.MOV.U32 R135, RZ, RZ, R19 ;  /* 0x000000ffff877224 */ /* 0x010fc400078e0013 */
[----:B------:R-:W-:-:S05]  /*174a0*/  IMAD.MOV.U32 R134, RZ, RZ, R18 ;  /* 0x000000ffff867224 */ /* 0x000fca00078e0012 */
[----:B------:R-:W-:Y:S04]  /*174b0*/  STL.64 [R1+0x210], R134 ;  /* 0x0002108601007387 */ /* 0x000fe80000100a00 */
[----:B------:R-:W-:Y:S04]  /*174c0*/  STL.64 [R1+0x13e0], R134 ;  /* 0x0013e08601007387 */ /* 0x000fe80000100a00 */
[----:B------:R-:W4:Y:S04]  /*174d0*/  LDL.LU R19, [R1+0xc0] ;  /* 0x0000c00001137983 */ /* 0x000f280000300800 */
[----:B------:R-:W4:Y:S01]  /*174e0*/  LDL.LU R18, [R1+0x250] ;  /* 0x0002500001127983 */ /* 0x000f220000300800 */
[----:B------:R-:W-:-:S02]  /*174f0*/  IMAD.MOV.U32 R153, RZ, RZ, R15 ;  /* 0x000000ffff997224 */ /* 0x000fc400078e000f */
[----:B------:R-:W-:Y:S01]  /*17500*/  IMAD.MOV.U32 R151, RZ, RZ, R17 ;  /* 0x000000ffff977224 */ /* 0x000fe200078e0011 */
[----:B------:R-:W4:Y:S01]  /*17510*/  LDL.LU R15, [R1+0xc4] ;  /* 0x0000c400010f7983 */ /* 0x000f220000300800 */
[----:B------:R-:W-:Y:S02]  /*17520*/  IMAD.MOV.U32 R152, RZ, RZ, R14 ;  /* 0x000000ffff987224 */ /* 0x000fe400078e000e */
[----:B------:R-:W-:Y:S01]  /*17530*/  IMAD.MOV.U32 R150, RZ, RZ, R16 ;  /* 0x000000ffff967224 */ /* 0x000fe200078e0010 */
[----:B------:R-:W4:Y:S01]  /*17540*/  LDL.LU R14, [R1+0x258] ;  /* 0x00025800010e7983 */ /* 0x000f220000300800 */
[----:B------:R-:W-:Y:S01]  /*17550*/  IMAD.MOV.U32 R17, RZ, RZ, R13 ;  /* 0x000000ffff117224 */ /* 0x000fe200078e000d */
[----:B------:R-:W-:Y:S02]  /*17560*/  MOV R16, R9 ;  /* 0x0000000900107202 */ /* 0x000fe40000000f00 */
[----:B------:R-:W4:Y:S04]  /*17570*/  LDL.LU R13, [R1+0xc8] ;  /* 0x0000c800010d7983 */ /* 0x000f280000300800 */
[----:B0-----:R-:W4:Y:S04]  /*17580*/  LDL.LU R11, [R1+0x260] ;  /* 0x00026000010b7983 */ /* 0x001f280000300800 */
[----:B------:R-:W4:Y:S04]  /*17590*/  LDL.LU R10, [R1+0xcc] ;  /* 0x0000cc00010a7983 */ /* 0x000f280000300800 */
[----:B------:R-:W4:Y:S04]  /*175a0*/  LDL.LU R9, [R1+0x268] ;  /* 0x0002680001097983 */ /* 0x000f280000300800 */
[----:B------:R-:W-:Y:S04]  /*175b0*/  STL.64 [R1+0x218], R150 ;  /* 0x0002189601007387 */ /* 0x000fe80000100a00 */
[----:B------:R-:W-:Y:S04]  /*175c0*/  STL.64 [R1+0x13e8], R150 ;  /* 0x0013e89601007387 */ /* 0x000fe80000100a00 */
[----:B------:R-:W-:Y:S04]  /*175d0*/  STL.64 [R1+0x220], R152 ;  /* 0x0002209801007387 */ /* 0x000fe80000100a00 */
[----:B------:R-:W-:Y:S01]  /*175e0*/  STL.64 [R1+0x13f0], R152 ;  /* 0x0013f09801007387 */ /* 0x000fe20000100a00 */
[----:B------:R-:W-:-:S03]  /*175f0*/  IMAD.MOV.U32 R37, RZ, RZ, R12 ;  /* 0x000000ffff257224 */ /* 0x000fc600078e000c */
[----:B------:R-:W-:Y:S01]  /*17600*/  STL.64 [R1+0x228], R16 ;  /* 0x0002281001007387 */ /* 0x000fe20000100a00 */
[----:B------:R-:W-:-:S03]  /*17610*/  IMAD.MOV.U32 R36, RZ, RZ, R8 ;  /* 0x000000ffff247224 */ /* 0x000fc600078e0008 */
[----:B------:R0:W-:Y:S04]  /*17620*/  STL.64 [R1+0x13f8], R16 ;  /* 0x0013f81001007387 */ /* 0x0001e80000100a00 */
[----:B------:R-:W-:Y:S01]  /*17630*/  STL.64 [R1+0x230], R36 ;  /* 0x0002302401007387 */ /* 0x000fe20000100a00 */
[----:B------:R-:W-:-:S03]  /*17640*/  IMAD.MOV.U32 R39, RZ, RZ, R7 ;  /* 0x000000ffff277224 */ /* 0x000fc600078e0007 */
[----:B------:R-:W-:Y:S01]  /*17650*/  STL [R1+0x1410], R36 ;  /* 0x0014102401007387 */ /* 0x000fe20000100800 */
[----:B------:R-:W-:-:S03]  /*17660*/  IMAD.MOV.U32 R38, RZ, RZ, R6 ;  /* 0x000000ffff267224 */ /* 0x000fc600078e0006 */
[----:B------:R-:W-:Y:S01]  /*17670*/  STL [R1+0x1400], R37 ;  /* 0x0014002501007387 */ /* 0x000fe20000100800 */
[----:B------:R-:W-:-:S03]  /*17680*/  IMAD.MOV.U32 R57, RZ, RZ, R5 ;  /* 0x000000ffff397224 */ /* 0x000fc600078e0005 */
[----:B------:R-:W4:Y:S01]  /*17690*/  LDL.LU R12, [R1+0xd0] ;  /* 0x0000d000010c7983 */ /* 0x000f220000300800 */
[----:B------:R-:W-:-:S03]  /*176a0*/  IMAD.MOV.U32 R56, RZ, RZ, R3 ;  /* 0x000000ffff387224 */ /* 0x000fc600078e0003 */
[----:B------:R-:W4:Y:S04]  /*176b0*/  LDL.LU R8, [R1+0x270] ;  /* 0x0002700001087983 */ /* 0x000f280000300800 */
[----:B------:R-:W4:Y:S04]  /*176c0*/  LDL.LU R7, [R1+0xd4] ;  /* 0x0000d40001077983 */ /* 0x000f280000300800 */
        /* <DEDUP_REMOVED lines=12> */
[----:B------:R-:W-:Y:S04]  /*17790*/  STL [R1+0x1478], R58 ;  /* 0x0014783a01007387 */ /* 0x000fe80000100800 */
[----:B------:R-:W-:Y:S01]  /*177a0*/  STL [R1+0x1420], R59 ;  /* 0x0014203b01007387 */ /* 0x000fe20000100800 */
[----:B----4-:R-:W-:-:S02]  /*177b0*/  IMAD.MOV.U32 R77, RZ, RZ, R19 ;  /* 0x000000ffff4d7224 */ /* 0x010fc400078e0013 */
[----:B------:R-:W-:-:S05]  /*177c0*/  IMAD.MOV.U32 R76, RZ, RZ, R18 ;  /* 0x000000ffff4c7224 */ /* 0x000fca00078e0012 */
[----:B------:R-:W-:Y:S04]  /*177d0*/  STL.64 [R1+0x250], R76 ;  /* 0x0002504c01007387 */ /* 0x000fe80000100a00 */
[----:B------:R-:W-:Y:S04]  /*177e0*/  STL.64 [R1+0x1428], R76 ;  /* 0x0014284c01007387 */ /* 0x000fe80000100a00 */
[----:B0-----:R-:W4:Y:S01]  /*177f0*/  LDL.LU R17, [R1+0xe0] ;  /* 0x0000e00001117983 */ /* 0x001f220000300800 */
[----:B------:R-:W-:-:S03]  /*17800*/  IMAD.MOV.U32 R79, RZ, RZ, R15 ;  /* 0x000000ffff4f7224 */ /* 0x000fc600078e000f */
[----:B------:R-:W4:Y:S01]  /*17810*/  LDL.LU R16, [R1+0x290] ;  /* 0x0002900001107983 */ /* 0x000f220000300800 */
[----:B------:R-:W-:Y:S02]  /*17820*/  IMAD.MOV.U32 R78, RZ, RZ, R14 ;  /* 0x000000ffff4e7224 */ /* 0x000fe400078e000e */
[----:B------:R-:W-:Y:S01]  /*17830*/  IMAD.MOV.U32 R97, RZ, RZ, R13 ;  /* 0x000000ffff617224 */ /* 0x000fe200078e000d */
        /* <DEDUP_REMOVED lines=14> */
[----:B------:R-:W-:Y:S01]  /*17920*/  STL.64 [R1+0x1440], R98 ;  /* 0x0014406201007387 */ /* 0x000fe20000100a00 */
[----:B------:R-:W-:-:S02]  /*17930*/  IMAD.MOV.U32 R117, RZ, RZ, R12 ;  /* 0x000000ffff757224 */ /* 0x000fc400078e000c */
[----:B------:R-:W-:Y:S02]  /*17940*/  IMAD.MOV.U32 R116, RZ, RZ, R8 ;  /* 0x000000ffff747224 */ /* 0x000fe400078e0008 */
[----:B------:R-:W4:Y:S01]  /*17950*/  LDL.LU R8, [R1+0xf0] ;  /* 0x0000f00001087983 */ /* 0x000f220000300800 */
[----:B------:R-:W-:Y:S01]  /*17960*/  IMAD.MOV.U32 R119, RZ, RZ, R7 ;  /* 0x000000ffff777224 */ /* 0x000fe200078e0007 */
[----:B------:R-:W-:Y:S01]  /*17970*/  MOV R118, R6 ;  /* 0x0000000600767202 */ /* 0x000fe20000000f00 */
[----:B------:R-:W-:Y:S02]  /*17980*/  IMAD.MOV.U32 R136, RZ, RZ, R3 ;  /* 0x000000ffff887224 */ /* 0x000fe400078e0003 */
[----:B------:R-:W4:Y:S04]  /*17990*/  LDL.LU R3, [R1+0x2b0] ;  /* 0x0002b00001037983 */ /* 0x000f280000300800 */
[----:B------:R-:W-:Y:S04]  /*179a0*/  STL.64 [R1+0x270], R116 ;  /* 0x0002707401007387 */ /* 0x000fe80000100a00 */
[----:B------:R-:W-:Y:S04]  /*179b0*/  STL.64 [R1+0x1448], R116 ;  /* 0x0014487401007387 */ /* 0x000fe80000100a00 */
[----:B------:R-:W4:Y:S04]  /*179c0*/  LDL.LU R7, [R1+0xf4] ;  /* 0x0000f40001077983 */ /* 0x000f280000300800 */
[----:B------:R-:W4:Y:S01]  /*179d0*/  LDL.LU R6, [R1+0x2b8] ;  /* 0x0002b80001067983 */ /* 0x000f220000300800 */
[----:B------:R-:W-:-:S02]  /*179e0*/  IMAD.MOV.U32 R137, RZ, RZ, R5 ;  /* 0x000000ffff897224 */ /* 0x000fc400078e0005 */
[----:B--2---:R-:W-:Y:S02]  /*179f0*/  IMAD.MOV.U32 R139, RZ, RZ, R2 ;  /* 0x000000ffff8b7224 */ /* 0x004fe400078e0002 */
[----:B------:R-:W2:Y:S01]  /*17a00*/  LDL.LU R2, [R1+0x100] ;  /* 0x0001000001027983 */ /* 0x000ea20000300800 */
[----:B---3--:R-:W-:-:S03]  /*17a10*/  IMAD.MOV.U32 R138, RZ, RZ, R0 ;  /* 0x000000ffff8a7224 */ /* 0x008fc600078e0000 */
[----:B------:R-:W3:Y:S04]  /*17a20*/  LDL.LU R0, [R1+0x2c0] ;  /* 0x0002c00001007983 */ /* 0x000ee80000300800 */
[----:B------:R-:W3:Y:S04]  /*17a30*/  LDL.LU R12, [R1+0x104] ;  /* 0x00010400010c7983 */ /* 0x000ee80000300800 */
        /* <DEDUP_REMOVED lines=9> */
[----:B------:R-:W-:Y:S01]  /*17ad0*/  STL.64 [R1+0x290], R154 ;  /* 0x0002909a01007387 */ /* 0x000fe20000100a00 */
[----:B------:R-:W-:-:S03]  /*17ae0*/  IMAD.MOV.U32 R157, RZ, RZ, R15 ;  /* 0x000000ffff9d7224 */ /* 0x000fc600078e000f */
[----:B------:R-:W-:Y:S01]  /*17af0*/  STL.64 [R1+0x1468], R154 ;  /* 0x0014689a01007387 */ /* 0x000fe20000100a00 */
        /* <DEDUP_REMOVED lines=14> */
[----:B------:R-:W-:Y:S01]  /*17be0*/  STL.64 [R1+0x1480], R20 ;  /* 0x0014801401007387 */ /* 0x000fe20000100a00 */
[----:B------:R-:W-:-:S03]  /*17bf0*/  IMAD.MOV.U32 R41, RZ, RZ, R8 ;  /* 0x000000ffff297224 */ /* 0x000fc600078e0008 */
[----:B------:R-:W4:Y:S01]  /*17c00*/  LDL.LU R8, [R1+0x124] ;  /* 0x0001240001087983 */ /* 0x000f220000300800 */
[----:B------:R-:W-:-:S03]  /*17c10*/  IMAD.MOV.U32 R40, RZ, RZ, R3 ;  /* 0x000000ffff287224 */ /* 0x000fc600078e0003 */
[----:B------:R-:W4:Y:S04]  /*17c20*/  LDL.LU R3, [R1+0x2e8] ;  /* 0x0002e80001037983 */ /* 0x000f280000300800 */
[----:B------:R-:W-:Y:S04]  /*17c30*/  STL.64 [R1+0x2a8], R22 ;  /* 0x0002a81601007387 */ /* 0x000fe80000100a00 */
[----:B------:R-:W-:Y:S04]  /*17c40*/  STL [R1+0x1498], R22 ;  /* 0x0014981601007387 */ /* 0x000fe80000100800 */
[----:B------:R-:W-:Y:S01]  /*17c50*/  STL [R1+0x1488], R23 ;  /* 0x0014881701007387 */ /* 0x000fe20000100800 */
[----:B--2---:R-:W-:-:S03]  /*17c60*/  IMAD.MOV.U32 R43, RZ, RZ, R2 ;  /* 0x000000ffff2b7224 */ /* 0x004fc600078e0002 */
[----:B------:R-:W2:Y:S01]  /*17c70*/  LDL.LU R2, [R1+0x128] ;  /* 0x0001280001027983 */ /* 0x000ea20000300800 */
[----:B---3--:R-:W-:-:S03]  /*17c80*/  IMAD.MOV.U32 R42, RZ, RZ, R0 ;  /* 0x000000ffff2a7224 */ /* 0x008fc600078e0000 */
[----:B------:R-:W3:Y:S04]  /*17c90*/  LDL.LU R0, [R1+0x2f0] ;  /* 0x0002f00001007983 */ /* 0x000ee80000300800 */
[----:B------:R-:W-:Y:S04]  /*17ca0*/  STL.64 [R1+0x2b0], R40 ;  /* 0x0002b02801007387 */ /* 0x000fe80000100a00 */
[----:B------:R-:W-:Y:S01]  /*17cb0*/  STL.64 [R1+0x1490], R40 ;  /* 0x0014902801007387 */ /* 0x000fe20000100a00 */
[----:B------:R-:W-:-:S03]  /*17cc0*/  IMAD.MOV.U32 R61, RZ, RZ, R12 ;  /* 0x000000ffff3d7224 */ /* 0x000fc600078e000c */
[----:B------:R-:W3:Y:S01]  /*17cd0*/  LDL.LU R16, [R1+0x12c] ;  /* 0x00012c0001107983 */ /* 0x000ee20000300800 */
[----:B------:R-:W-:-:S03]  /*17ce0*/  IMAD.MOV.U32 R60, RZ, RZ, R5 ;  /* 0x000000ffff3c7224 */ /* 0x000fc600078e0005 */
[----:B------:R-:W3:Y:S04]  /*17cf0*/  LDL.LU R15, [R1+0x2f8] ;  /* 0x0002f800010f7983 */ /* 0x000ee80000300800 */
[----:B------:R-:W3:Y:S04]  /*17d00*/  LDL.LU R14, [R1+0x130] ;  /* 0x00013000010e7983 */ /* 0x000ee80000300800 */
[----:B------:R-:W3:Y:S04]  /*17d10*/  LDL.LU R13, [R1+0x300] ;  /* 0x00030000010d7983 */ /* 0x000ee80000300800 */
[----:B------:R-:W3:Y:S04]  /*17d20*/  LDL.LU R12, [R1+0x134] ;  /* 0x00013400010c7983 */ /* 0x000ee80000300800 */
[----:B------:R-:W3:Y:S04]  /*17d30*/  LDL.LU R5, [R1+0x308] ;  /* 0x0003080001057983 */ /* 0x000ee80000300800 */
[----:B------:R-:W-:Y:S04]  /*17d40*/  STL.64 [R1+0x2b8], R6 ;  /* 0x0002b80601007387 */ /* 0x000fe80000100a00 */
[----:B------:R0:W-:Y:S04]  /*17d50*/  STL.64 [R1+0x14a0], R6 ;  /* 0x0014a00601007387 */ /* 0x0001e80000100a00 */
[----:B------:R-:W-:Y:S04]  /*17d60*/  STL.64 [R1+0x2c0], R42 ;  /* 0x0002c02a01007387 */ /* 0x000fe80000100a00 */
[----:B------:R-:W-:Y:S04]  /*17d70*/  STL [R1+0x14b8], R42 ;  /* 0x0014b82a01007387 */ /* 0x000fe80000100800 */
[----:B------:R1:W-:Y:S04]  /*17d80*/  STL [R1+0x14a8], R43 ;  /* 0x0014a82b01007387 */ /* 0x0003e80000100800 */
[----:B------:R-:W-:Y:S04]  /*17d90*/  STL.64 [R1+0x2c8], R60 ;  /* 0x0002c83c01007387 */ /* 0x000fe80000100a00 */
[----:B------:R0:W-:Y:S01]  /*17da0*/  STL.64 [R1+0x14b0], R60 ;  /* 0x0014b03c01007387 */ /* 0x0001e20000100a00 */
[----:B----4-:R-:W-:Y:S01]  /*17db0*/  IMAD.MOV.U32 R63, RZ, RZ, R19 ;  /* 0x000000ffff3f7224 */ /* 0x010fe200078e0013 */
[----:B------:R-:W-:Y:S01]  /*17dc0*/  MOV R62, R18 ;  /* 0x00000012003e7202 */ /* 0x000fe20000000f00 */
[----:B------:R-:W-:-:S02]  /*17dd0*/  IMAD.MOV.U32 R81, RZ, RZ, R17 ;  /* 0x000000ffff517224 */ /* 0x000fc400078e0011 */
[----:B------:R-:W-:Y:S02]  /*17de0*/  IMAD.MOV.U32 R80, RZ, RZ, R11 ;  /* 0x000000ffff507224 */ /* 0x000fe400078e000b */
[----:B------:R-:W4:Y:S01]  /*17df0*/  LDL.LU R11, [R1+0x138] ;  /* 0x00013800010b7983 */ /* 0x000f220000300800 */
[----:B------:R-:W-:-:S03]  /*17e00*/  IMAD.MOV.U32 R83, RZ, RZ, R10 ;  /* 0x000000ffff537224 */ /* 0x000fc600078e000a */
[----:B------:R-:W4:Y:S01]  /*17e10*/  LDL.LU R10, [R1+0x310] ;  /* 0x00031000010a7983 */ /* 0x000f220000300800 */
[----:B------:R-:W-:-:S03]  /*17e20*/  IMAD.MOV.U32 R82, RZ, RZ, R9 ;  /* 0x000000ffff527224 */ /* 0x000fc600078e0009 */
[----:B------:R-:W-:Y:S04]  /*17e30*/  STL.64 [R1+0x2d0], R62 ;  /* 0x0002d03e01007387 */ /* 0x000fe80000100a00 */
[----:B------:R0:W-:Y:S04]  /*17e40*/  STL.64 [R1+0x14c0], R62 ;  /* 0x0014c03e01007387 */ /* 0x0001e80000100a00 */
[----:B------:R-:W4:Y:S01]  /*17e50*/  LDL.LU R9, [R1+0x13c] ;  /* 0x00013c0001097983 */ /* 0x000f220000300800 */
[----:B------:R-:W-:-:S03]  /*17e60*/  IMAD.MOV.U32 R101, RZ, RZ, R8 ;  /* 0x000000ffff657224 */ /* 0x000fc600078e0008 */
[----:B------:R-:W4:Y:S04]  /*17e70*/  LDL.LU R8, [R1+0x318] ;  /* 0x0003180001087983 */ /* 0x000f280000300800 */
[----:B0-----:R-:W4:Y:S01]  /*17e80*/  LDL.LU R7, [R1+0x140] ;  /* 0x0001400001077983 */ /* 0x001f220000300800 */
[----:B------:R-:W-:-:S03]  /*17e90*/  IMAD.MOV.U32 R100, RZ, RZ, R3 ;  /* 0x000000ffff647224 */ /* 0x000fc600078e0003 */
[----:B------:R-:W4:Y:S04]  /*17ea0*/  LDL.LU R3, [R1+0x320] ;  /* 0x0003200001037983 */ /* 0x000f280000300800 */
[----:B------:R-:W-:Y:S04]  /*17eb0*/  STL.64 [R1+0x2d8], R80 ;  /* 0x0002d85001007387 */ /* 0x000fe80000100a00 */
[----:B------:R0:W-:Y:S04]  /*17ec0*/  STL.64 [R1+0x14c8], R80 ;  /* 0x0014c85001007387 */ /* 0x0001e80000100a00 */
[----:B------:R-:W-:Y:S04]  /*17ed0*/  STL.64 [R1+0x2e0], R82 ;  /* 0x0002e05201007387 */ /* 0x000fe80000100a00 */
[----:B------:R0:W-:Y:S01]  /*17ee0*/  STL.64 [R1+0x14d0], R82 ;  /* 0x0014d05201007387 */ /* 0x0001e20000100a00 */
[----:B--2---:R-:W-:-:S03]  /*17ef0*/  IMAD.MOV.U32 R103, RZ, RZ, R2 ;  /* 0x000000ffff677224 */ /* 0x004fc600078e0002 */
[----:B------:R-:W2:Y:S01]  /*17f00*/  LDL.LU R2, [R1+0x144] ;  /* 0x0001440001027983 */ /* 0x000ea20000300800 */
[----:B---3--:R-:W-:-:S03]  /*17f10*/  IMAD.MOV.U32 R102, RZ, RZ, R0 ;  /* 0x000000ffff667224 */ /* 0x008fc600078e0000 */
[----:B------:R-:W3:Y:S04]  /*17f20*/  LDL.LU R0, [R1+0x328] ;  /* 0x0003280001007983 */ /* 0x000ee80000300800 */
[----:B------:R-:W-:Y:S04]  /*17f30*/  STL.64 [R1+0x2e8], R100 ;  /* 0x0002e86401007387 */ /* 0x000fe80000100a00 */
[----:B------:R0:W-:Y:S04]  /*17f40*/  STL.64 [R1+0x14d8], R100 ;  /* 0x0014d86401007387 */ /* 0x0001e80000100a00 */
[----:B------:R-:W-:Y:S04]  /*17f50*/  STL.64 [R1+0x2f0], R102 ;  /* 0x0002f06601007387 */ /* 0x000fe80000100a00 */
[----:B------:R0:W-:Y:S04]  /*17f60*/  STL.64 [R1+0x14e0], R102 ;  /* 0x0014e06601007387 */ /* 0x0001e80000100a00 */
[----:B------:R-:W3:Y:S01]  /*17f70*/  LDL.LU R6, [R1+0x148] ;  /* 0x0001480001067983 */ /* 0x000ee20000300800 */
[----:B------:R-:W-:-:S03]  /*17f80*/  IMAD.MOV.U32 R140, RZ, RZ, R5 ;  /* 0x000000ffff8c7224 */ /* 0x000fc600078e0005 */
[----:B------:R-:W3:Y:S01]  /*17f90*/  LDL.LU R5, [R1+0x330] ;  /* 0x0003300001057983 */ /* 0x000ee20000300800 */
[----:B------:R-:W-:Y:S02]  /*17fa0*/  IMAD.MOV.U32 R120, RZ, RZ, R15 ;  /* 0x000000ffff787224 */ /* 0x000fe400078e000f */
[----:B------:R-:W-:Y:S02]  /*17fb0*/  IMAD.MOV.U32 R121, RZ, RZ, R16 ;  /* 0x000000ffff797224 */ /* 0x000fe400078e0010 */
[----:B------:R-:W-:Y:S02]  /*17fc0*/  IMAD.MOV.U32 R122, RZ, RZ, R13 ;  /* 0x000000ffff7a7224 */ /* 0x000fe400078e000d */
[----:B------:R-:W-:Y:S01]  /*17fd0*/  IMAD.MOV.U32 R141, RZ, RZ, R12 ;  /* 0x000000ffff8d7224 */ /* 0x000fe200078e000c */
[----:B------:R-:W3:Y:S01]  /*17fe0*/  LDL.LU R13, [R1+0x14c] ;  /* 0x00014c00010d7983 */ /* 0x000ee20000300800 */
[----:B------:R-:W-:-:S03]  /*17ff0*/  IMAD.MOV.U32 R123, RZ, RZ, R14 ;  /* 0x000000ffff7b7224 */ /* 0x000fc600078e000e */
[----:B------:R-:W3:Y:S04]  /*18000*/  LDL.LU R12, [R1+0x338] ;  /* 0x00033800010c7983 */ /* 0x000ee80000300800 */
[----:B------:R-:W3:Y:S04]  /*18010*/  LDL.LU R15, [R1+0x150] ;  /* 0x00015000010f7983 */ /* 0x000ee80000300800 */
[----:B------:R-:W3:Y:S04]  /*18020*/  LDL.LU R14, [R1+0x340] ;  /* 0x00034000010e7983 */ /* 0x000ee80000300800 */
[----:B------:R-:W-:Y:S04]  /*18030*/  STL.64 [R1+0x2f8], R120 ;  /* 0x0002f87801007387 */ /* 0x000fe80000100a00 */
[----:B------:R0:W-:Y:S04]  /*18040*/  STL.64 [R1+0x14e8], R120 ;  /* 0x0014e87801007387 */ /* 0x0001e80000100a00 */
[----:B------:R-:W-:Y:S04]  /*18050*/  STL.64 [R1+0x300], R122 ;  /* 0x0003007a01007387 */ /* 0x000fe80000100a00 */
[----:B------:R0:W-:Y:S04]  /*18060*/  STL.64 [R1+0x14f0], R122 ;  /* 0x0014f07a01007387 */ /* 0x0001e80000100a00 */
[----:B------:R-:W3:Y:S04]  /*18070*/  LDL.LU R19, [R1+0x154] ;  /* 0x0001540001137983 */ /* 0x000ee80000300800 */
[----:B------:R-:W3:Y:S04]  /*18080*/  LDL.LU R18, [R1+0x348] ;  /* 0x0003480001127983 */ /* 0x000ee80000300800 */
[----:B------:R-:W-:Y:S04]  /*18090*/  STL.64 [R1+0x308], R140 ;  /* 0x0003088c01007387 */ /* 0x000fe80000100a00 */
[----:B------:R-:W-:Y:S04]  /*180a0*/  STL.64 [R1+0x14f8], R140 ;  /* 0x0014f88c01007387 */ /* 0x000fe80000100a00 */
[----:B------:R-:W3:Y:S04]  /*180b0*/  LDL.LU R17, [R1+0x160] ;  /* 0x0001600001117983 */ /* 0x000ee80000300800 */
[----:B------:R-:W3:Y:S01]  /*180c0*/  LDL.LU R16, [R1+0x350] ;  /* 0x0003500001107983 */ /* 0x000ee20000300800 */
[----:B----4-:R-:W-:-:S03]  /*180d0*/  IMAD.MOV.U32 R125, RZ, RZ, R11 ;  /* 0x000000ffff7d7224 */ /* 0x010fc600078e000b */
[----:B------:R-:W4:Y:S01]  /*180e0*/  LDL.LU R11, [R1+0x164] ;  /* 0x00016400010b7983 */ /* 0x000f220000300800 */
[----:B------:R-:W-:Y:S02]  /*180f0*/  IMAD.MOV.U32 R124, RZ, RZ, R10 ;  /* 0x000000ffff7c7224 */ /* 0x000fe400078e000a */
[----:B------:R-:W-:Y:S02]  /*18100*/  IMAD.MOV.U32 R143, RZ, RZ, R9 ;  /* 0x000000ffff8f7224 */ /* 0x000fe400078e0009 */
[----:B------:R-:W4:Y:S01]  /*18110*/  LDL.LU R9, [R1+0x358] ;  /* 0x0003580001097983 */ /* 0x000f220000300800 */
[----:B------:R-:W-:-:S03]  /*18120*/  IMAD.MOV.U32 R142, RZ, RZ, R8 ;  /* 0x000000ffff8e7224 */ /* 0x000fc600078e0008 */
[----:B------:R-:W4:Y:S01]  /*18130*/  LDL.LU R8, [R1+0x198] ;  /* 0x0001980001087983 */ /* 0x000f220000300800 */
[----:B------:R-:W-:Y:S01]  /*18140*/  IMAD.MOV.U32 R145, RZ, RZ, R7 ;  /* 0x000000ffff917224 */ /* 0x000fe200078e0007 */
[----:B------:R-:W-:Y:S02]  /*18150*/  MOV R144, R3 ;  /* 0x0000000300907202 */ /* 0x000fe40000000f00 */
[----:B------:R-:W4:Y:S04]  /*18160*/  LDL.LU R3, [R1+0x360] ;  /* 0x0003600001037983 */ /* 0x000f280000300800 */
[----:B------:R-:W-:Y:S04]  /*18170*/  STL.64 [R1+0x310], R124 ;  /* 0x0003107c01007387 */ /* 0x000fe80000100a00 */
[----:B------:R-:W-:Y:S01]  /*18180*/  STL.64 [R1+0x1500], R124 ;  /* 0x0015007c01007387 */ /* 0x000fe20000100a00 */
[----:B--2---:R-:W-:-:S03]  /*18190*/  IMAD.MOV.U32 R29, RZ, RZ, R2 ;  /* 0x000000ffff1d7224 */ /* 0x004fc600078e0002 */
[----:B------:R-:W2:Y:S01]  /*181a0*/  LDL.LU R2, [R1+0x19c] ;  /* 0x00019c0001027983 */ /* 0x000ea20000300800 */
[----:B---3--:R-:W-:-:S03]  /*181b0*/  IMAD.MOV.U32 R28, RZ, RZ, R0 ;  /* 0x000000ffff1c7224 */ /* 0x008fc600078e0000 */
[----:B------:R-:W3:Y:S04]  /*181c0*/  LDL.LU R0, [R1+0x368] ;  /* 0x0003680001007983 */ /* 0x000ee80000300800 */
[----:B------:R-:W3:Y:S04]  /*181d0*/  LDL.LU R10, [R1+0x1a0] ;  /* 0x0001a000010a7983 */ /* 0x000ee80000300800 */
[----:B------:R-:W3:Y:S04]  /*181e0*/  LDL.LU R7, [R1+0x370] ;  /* 0x0003700001077983 */ /* 0x000ee80000300800 */
[----:B------:R-:W-:Y:S04]  /*181f0*/  STL.64 [R1+0x318], R142 ;  /* 0x0003188e01007387 */ /* 0x000fe80000100a00 */
[----:B------:R0:W-:Y:S01]  /*18200*/  STL.64 [R1+0x1508], R142 ;  /* 0x0015088e01007387 */ /* 0x0001e20000100a00 */
[----:B------:R-:W-:-:S03]  /*18210*/  IMAD.MOV.U32 R31, RZ, RZ, R6 ;  /* 0x000000ffff1f7224 */ /* 0x000fc600078e0006 */
[----:B------:R-:W-:Y:S04]  /*18220*/  STL.64 [R1+0x320], R144 ;  /* 0x0003209001007387 */ /* 0x000fe80000100a00 */
[----:B------:R0:W-:Y:S04]  /*18230*/  STL.64 [R1+0x1510], R144 ;  /* 0x0015109001007387 */ /* 0x0001e80000100a00 */
[----:B------:R-:W3:Y:S01]  /*18240*/  LDL.LU R6, [R1+0x1a4] ;  /* 0x0001a40001067983 */ /* 0x000ee20000300800 */
[----:B------:R-:W-:-:S03]  /*18250*/  IMAD.MOV.U32 R30, RZ, RZ, R5 ;  /* 0x000000ffff1e7224 */ /* 0x000fc600078e0005 */
[----:B------:R-:W3:Y:S04]  /*18260*/  LDL.LU R5, [R1+0x378] ;  /* 0x0003780001057983 */ /* 0x000ee80000300800 */
[----:B------:R-:W-:Y:S04]  /*18270*/  STL.64 [R1+0x328], R28 ;  /* 0x0003281c01007387 */ /* 0x000fe80000100a00 */
[----:B------:R-:W3:Y:S04]  /*18280*/  LDL.LU R21, [R1+0x380] ;  /* 0x0003800001157983 */ /* 0x000ee80000300800 */
[----:B------:R-:W3:Y:S04]  /*18290*/  LDL.LU R20, [R1+0x588] ;  /* 0x0005880001147983 */ /* 0x000ee80000300800 */
[----:B------:R-:W-:Y:S01]  /*182a0*/  STL.64 [R1+0x330], R30 ;  /* 0x0003301e01007387 */ /* 0x000fe20000100a00 */
[----:B------:R-:W-:-:S03]  /*182b0*/  IMAD.MOV.U32 R45, RZ, RZ, R19 ;  /* 0x000000ffff2d7224 */ /* 0x000fc600078e0013 */
[----:B------:R-:W3:Y:S01]  /*182c0*/  LDL.LU R19, [R1+0x388] ;  /* 0x0003880001137983 */ /* 0x000ee20000300800 */
[----:B------:R-:W-:-:S03]  /*182d0*/  IMAD.MOV.U32 R44, RZ, RZ, R18 ;  /* 0x000000ffff2c7224 */ /* 0x000fc600078e0012 */
[----:B------:R-:W3:Y:S04]  /*182e0*/  LDL.LU R18, [R1+0x58c] ;  /* 0x00058c0001127983 */ /* 0x000ee80000300800 */
[----:B------:R-:W-:Y:S04]  /*182f0*/  STL.64 [R1+0x338], R12 ;  /* 0x0003380c01007387 */ /* 0x000fe80000100a00 */
[----:B------:R-:W-:Y:S01]  /*18300*/  STL.64 [R1+0x340], R14 ;  /* 0x0003400e01007387 */ /* 0x000fe20000100a00 */
[----:B------:R-:W-:-:S03]  /*18310*/  IMAD.MOV.U32 R47, RZ, RZ, R17 ;  /* 0x000000ffff2f7224 */ /* 0x000fc600078e0011 */
[----:B------:R-:W3:Y:S01]  /*18320*/  LDL.LU R17, [R1+0x390] ;  /* 0x0003900001117983 */ /* 0x000ee20000300800 */
[----:B------:R-:W-:-:S03]  /*18330*/  IMAD.MOV.U32 R46, RZ, RZ, R16 ;  /* 0x000000ffff2e7224 */ /* 0x000fc600078e0010 */
[----:B------:R-:W3:Y:S04]  /*18340*/  LDL.LU R16, [R1+0x59c] ;  /* 0x00059c0001107983 */ /* 0x000ee80000300800 */
[----:B------:R-:W-:Y:S01]  /*18350*/  STL.64 [R1+0x348], R44 ;  /* 0x0003482c01007387 */ /* 0x000fe20000100a00 */
[----:B----4-:R-:W-:-:S03]  /*18360*/  IMAD.MOV.U32 R65, RZ, RZ, R11 ;  /* 0x000000ffff417224 */ /* 0x010fc600078e000b */
[----:B------:R-:W4:Y:S01]  /*18370*/  LDL.LU R11, [R1+0x398] ;  /* 0x00039800010b7983 */ /* 0x000f220000300800 */
[----:B------:R-:W-:-:S03]  /*18380*/  IMAD.MOV.U32 R64, RZ, RZ, R9 ;  /* 0x000000ffff407224 */ /* 0x000fc600078e0009 */
[----:B------:R-:W4:Y:S01]  /*18390*/  LDL.LU R9, [R1+0x5a0] ;  /* 0x0005a00001097983 */ /* 0x000f220000300800 */
[----:B------:R-:W-:-:S03]  /*183a0*/  IMAD.MOV.U32 R67, RZ, RZ, R8 ;  /* 0x000000ffff437224 */ /* 0x000fc600078e0008 */
[----:B------:R-:W4:Y:S01]  /*183b0*/  LDL.LU R8, [R1+0x3a0] ;  /* 0x0003a00001087983 */ /* 0x000f220000300800 */
[----:B------:R-:W-:-:S03]  /*183c0*/  IMAD.MOV.U32 R66, RZ, RZ, R3 ;  /* 0x000000ffff427224 */ /* 0x000fc600078e0003 */
[----:B------:R-:W4:Y:S04]  /*183d0*/  LDL.LU R3, [R1+0x5c4] ;  /* 0x0005c40001037983 */ /* 0x000f280000300800 */
[----:B------:R-:W-:Y:S01]  /*183e0*/  STL.64 [R1+0x350], R46 ;  /* 0x0003502e01007387 */ /* 0x000fe20000100a00 */
[----:B--2---:R-:W-:-:S03]  /*183f0*/  IMAD.MOV.U32 R85, RZ, RZ, R2 ;  /* 0x000000ffff557224 */ /* 0x004fc600078e0002 */
[----:B------:R-:W2:Y:S01]  /*18400*/  LDL.LU R2, [R1+0x3a8] ;  /* 0x0003a80001027983 */ /* 0x000ea20000300800 */
[----:B---3--:R-:W-:-:S03]  /*18410*/  IMAD.MOV.U32 R84, RZ, RZ, R0 ;  /* 0x000000ffff547224 */ /* 0x008fc600078e0000 */
[----:B------:R-:W3:Y:S01]  /*18420*/  LDL.LU R0, [R1+0x5c8] ;  /* 0x0005c80001007983 */ /* 0x000ee20000300800 */
[----:B------:R-:W-:-:S03]  /*18430*/  IMAD.MOV.U32 R87, RZ, RZ, R10 ;  /* 0x000000ffff577224 */ /* 0x000fc600078e000a */
[----:B------:R-:W-:Y:S01]  /*18440*/  STL.64 [R1+0x358], R64 ;  /* 0x0003584001007387 */ /* 0x000fe20000100a00 */
[----:B------:R-:W-:-:S03]  /*18450*/  IMAD.MOV.U32 R86, RZ, RZ, R7 ;  /* 0x000000ffff567224 */ /* 0x000fc600078e0007 */
[----:B------:R-:W-:Y:S04]  /*18460*/  STL.64 [R1+0x360], R66 ;  /* 0x0003604201007387 */ /* 0x000fe80000100a00 */
[----:B------:R-:W3:Y:S04]  /*18470*/  LDL.LU R10, [R1+0x3b0] ;  /* 0x0003b000010a7983 */ /* 0x000ee80000300800 */
[----:B------:R-:W3:Y:S04]  /*18480*/  LDL.LU R7, [R1+0x5f4] ;  /* 0x0005f40001077983 */ /* 0x000ee80000300800 */
[----:B------:R-:W-:Y:S04]  /*18490*/  STL.64 [R1+0x368], R84 ;  /* 0x0003685401007387 */ /* 0x000fe80000100a00 */
[----:B------:R-:W3:Y:S01]  /*184a0*/  LDL.LU R25, [R1+0x3b8] ;  /* 0x0003b80001197983 */ /* 0x000ee20000300800 */
[----:B------:R-:W-:-:S03]  /*184b0*/  IMAD.MOV.U32 R105, RZ, RZ, R6 ;  /* 0x000000ffff697224 */ /* 0x000fc600078e0006 */
[----:B------:R-:W3:Y:S01]  /*184c0*/  LDL.LU R24, [R1+0x5f8] ;  /* 0x0005f80001187983 */ /* 0x000ee20000300800 */
[----:B------:R-:W-:-:S03]  /*184d0*/  IMAD.MOV.U32 R104, RZ, RZ, R5 ;  /* 0x000000ffff687224 */ /* 0x000fc600078e0005 */
[----:B------:R-:W3:Y:S04]  /*184e0*/  LDL.LU R6, [R1+0x3c0] ;  /* 0x0003c00001067983 */ /* 0x000ee80000300800 */
[----:B------:R-:W3:Y:S01]  /*184f0*/  LDL.LU R5, [R1+0x624] ;  /* 0x0006240001057983 */ /* 0x000ee20000300800 */
[----:B------:R-:W-:-:S03]  /*18500*/  IMAD.MOV.U32 R107, RZ, RZ, R21 ;  /* 0x000000ffff6b7224 */ /* 0x000fc600078e0015 */
[----:B------:R-:W3:Y:S01]  /*18510*/  LDL.LU R23, [R1+0x3c8] ;  /* 0x0003c80001177983 */ /* 0x000ee20000300800 */
[----:B------:R-:W-:-:S03]  /*18520*/  MOV R106, R20 ;  /* 0x00000014006a7202 */ /* 0x000fc60000000f00 */
[----:B------:R-:W3:Y:S04]  /*18530*/  LDL.LU R22, [R1+0x628] ;  /* 0x0006280001167983 */ /* 0x000ee80000300800 */
[----:B------:R-:W-:Y:S04]  /*18540*/  STL.64 [R1+0x370], R86 ;  /* 0x0003705601007387 */ /* 0x000fe80000100a00 */
[----:B------:R-:W3:Y:S04]  /*18550*/  LDL.LU R21, [R1+0x3d0] ;  /* 0x0003d00001157983 */ /* 0x000ee80000300800 */
[----:B------:R-:W3:Y:S04]  /*18560*/  LDL.LU R20, [R1+0x654] ;  /* 0x0006540001147983 */ /* 0x000ee80000300800 */
[----:B------:R-:W-:Y:S04]  /*18570*/  STL.64 [R1+0x378], R104 ;  /* 0x0003786801007387 */ /* 0x000fe80000100a00 */
[----:B------:R-:W-:Y:S01]  /*18580*/  STL.64 [R1+0x380], R106 ;  /* 0x0003806a01007387 */ /* 0x000fe20000100a00 */
[----:B------:R-:W-:-:S03]  /*18590*/  IMAD.MOV.U32 R127, RZ, RZ, R19 ;  /* 0x000000ffff7f7224 */ /* 0x000fc600078e0013 */
[----:B------:R-:W3:Y:S01]  /*185a0*/  LDL.LU R19, [R1+0x3d8] ;  /* 0x0003d80001137983 */ /* 0x000ee20000300800 */
[----:B------:R-:W-:-:S03]  /*185b0*/  IMAD.MOV.U32 R126, RZ, RZ, R18 ;  /* 0x000000ffff7e7224 */ /* 0x000fc600078e0012 */
[----:B------:R-:W3:Y:S01]  /*185c0*/  LDL.LU R18, [R1+0x658] ;  /* 0x0006580001127983 */ /* 0x000ee20000300800 */
[----:B------:R-:W-:-:S03]  /*185d0*/  IMAD.MOV.U32 R49, RZ, RZ, R17 ;  /* 0x000000ffff317224 */ /* 0x000fc600078e0011 */
[----:B------:R-:W3:Y:S01]  /*185e0*/  LDL.LU R17, [R1+0x3e0] ;  /* 0x0003e00001117983 */ /* 0x000ee20000300800 */
[----:B------:R-:W-:-:S03]  /*185f0*/  IMAD.MOV.U32 R48, RZ, RZ, R16 ;  /* 0x000000ffff307224 */ /* 0x000fc600078e0010 */
[----:B------:R-:W3:Y:S04]  /*18600*/  LDL.LU R16, [R1+0x684] ;  /* 0x0006840001107983 */ /* 0x000ee80000300800 */
[----:B------:R-:W-:Y:S01]  /*18610*/  STL.64 [R1+0x388], R126 ;  /* 0x0003887e01007387 */ /* 0x000fe20000100a00 */
[----:B----4-:R-:W-:-:S03]  /*18620*/  IMAD.MOV.U32 R89, RZ, RZ, R11 ;  /* 0x000000ffff597224 */ /* 0x010fc600078e000b */
[----:B------:R-:W4:Y:S01]  /*18630*/  LDL.LU R11, [R1+0x3e8] ;  /* 0x0003e800010b7983 */ /* 0x000f220000300800 */
[----:B------:R-:W-:Y:S02]  /*18640*/  IMAD.MOV.U32 R88, RZ, RZ, R9 ;  /* 0x000000ffff587224 */ /* 0x000fe400078e0009 */
[----:B------:R-:W-:Y:S02]  /*18650*/  IMAD.MOV.U32 R91, RZ, RZ, R8 ;  /* 0x000000ffff5b7224 */ /* 0x000fe400078e0008 */
[----:B------:R-:W-:Y:S02]  /*18660*/  IMAD.MOV.U32 R90, RZ, RZ, R3 ;  /* 0x000000ffff5a7224 */ /* 0x000fe400078e0003 */
[----:B------:R-:W4:Y:S04]  /*18670*/  LDL.LU R3, [R1+0x688] ;  /* 0x0006880001037983 */ /* 0x000f280000300800 */
[----:B------:R-:W-:Y:S01]  /*18680*/  STL.64 [R1+0x390], R48 ;  /* 0x0003903001007387 */ /* 0x000fe20000100a00 */
        /* <DEDUP_REMOVED lines=11> */
[----:B------:R-:W-:-:S03]  /*18740*/  IMAD.MOV.U32 R109, RZ, RZ, R6 ;  /* 0x000000ffff6d7224 */ /* 0x000fc600078e0006 */
[----:B------:R-:W3:Y:S01]  /*18750*/  LDL.LU R6, [R1+0x400] ;  /* 0x0004000001067983 */ /* 0x000ee20000300800 */
[----:B------:R-:W-:-:S03]  /*18760*/  IMAD.MOV.U32 R108, RZ, RZ, R5 ;  /* 0x000000ffff6c7224 */ /* 0x000fc600078e0005 */
[----:B------:R-:W3:Y:S01]  /*18770*/  LDL.LU R5, [R1+0x9c0] ;  /* 0x0009c00001057983 */ /* 0x000ee20000300800 */
[----:B------:R-:W-:Y:S02]  /*18780*/  IMAD.MOV.U32 R162, RZ, RZ, R24 ;  /* 0x000000ffffa27224 */ /* 0x000fe400078e0018 */
[----:B------:R-:W-:Y:S01]  /*18790*/  IMAD.MOV.U32 R163, RZ, RZ, R25 ;  /* 0x000000ffffa37224 */ /* 0x000fe200078e0019 */
[----:B------:R-:W-:Y:S01]  /*187a0*/  STL.64 [R1+0x3b0], R50 ;  /* 0x0003b03201007387 */ /* 0x000fe20000100a00 */
[----:B------:R-:W-:-:S03]  /*187b0*/  IMAD.MOV.U32 R111, RZ, RZ, R23 ;  /* 0x000000ffff6f7224 */ /* 0x000fc600078e0017 */
[----:B------:R-:W3:Y:S01]  /*187c0*/  LDL.LU R25, [R1+0x408] ;  /* 0x0004080001197983 */ /* 0x000ee20000300800 */
[----:B------:R-:W-:-:S03]  /*187d0*/  IMAD.MOV.U32 R110, RZ, RZ, R22 ;  /* 0x000000ffff6e7224 */ /* 0x000fc600078e0016 */
[----:B------:R-:W3:Y:S04]  /*187e0*/  LDL.LU R24, [R1+0x9c4] ;  /* 0x0009c40001187983 */ /* 0x000ee80000300800 */
[----:B------:R-:W-:Y:S01]  /*187f0*/  STL.64 [R1+0x3b8], R162 ;  /* 0x0003b8a201007387 */ /* 0x000fe20000100a00 */
[----:B------:R-:W-:-:S03]  /*18800*/  IMAD.MOV.U32 R69, RZ, RZ, R21 ;  /* 0x000000ffff457224 */ /* 0x000fc600078e0015 */
[----:B------:R-:W-:Y:S01]  /*18810*/  STL.64 [R1+0x3c0], R108 ;  /* 0x0003c06c01007387 */ /* 0x000fe20000100a00 */
[----:B------:R-:W-:-:S03]  /*18820*/  MOV R68, R20 ;  /* 0x0000001400447202 */ /* 0x000fc60000000f00 */
[----:B------:R-:W3:Y:S04]  /*18830*/  LDL.LU R23, [R1+0x410] ;  /* 0x0004100001177983 */ /* 0x000ee80000300800 */
[----:B------:R-:W3:Y:S04]  /*18840*/  LDL.LU R22, [R1+0x9c8] ;  /* 0x0009c80001167983 */ /* 0x000ee80000300800 */
[----:B------:R-:W-:Y:S01]  /*18850*/  STL.64 [R1+0x3c8], R110 ;  /* 0x0003c86e01007387 */ /* 0x000fe20000100a00 */
[----:B------:R-:W-:-:S03]  /*18860*/  IMAD.MOV.U32 R129, RZ, RZ, R19 ;  /* 0x000000ffff817224 */ /* 0x000fc600078e0013 */
[----:B------:R-:W3:Y:S01]  /*18870*/  LDL.LU R21, [R1+0x418] ;  /* 0x0004180001157983 */ /* 0x000ee20000300800 */
[----:B------:R-:W-:-:S03]  /*18880*/  IMAD.MOV.U32 R128, RZ, RZ, R18 ;  /* 0x000000ffff807224 */ /* 0x000fc600078e0012 */
[----:B------:R-:W3:Y:S04]  /*18890*/  LDL.LU R20, [R1+0x9cc] ;  /* 0x0009cc0001147983 */ /* 0x000ee80000300800 */
[----:B------:R-:W3:Y:S04]  /*188a0*/  LDL.LU R19, [R1+0x420] ;  /* 0x0004200001137983 */ /* 0x000ee80000300800 */
[----:B------:R-:W3:Y:S01]  /*188b0*/  LDL.LU R18, [R1+0x9d0] ;  /* 0x0009d00001127983 */ /* 0x000ee20000300800 */
[----:B------:R-:W-:-:S03]  /*188c0*/  IMAD.MOV.U32 R131, RZ, RZ, R17 ;  /* 0x000000ffff837224 */ /* 0x000fc600078e0011 */
[----:B------:R-:W-:Y:S01]  /*188d0*/  STL.64 [R1+0x3d0], R68 ;  /* 0x0003d04401007387 */ /* 0x000fe20000100a00 */
[----:B------:R-:W-:-:S03]  /*188e0*/  IMAD.MOV.U32 R130, RZ, RZ, R16 ;  /* 0x000000ffff827224 */ /* 0x000fc600078e0010 */
[----:B------:R-:W3:Y:S01]  /*188f0*/  LDL.LU R17, [R1+0x428] ;  /* 0x0004280001117983 */ /* 0x000ee20000300800 */
[----:B----4-:R-:W-:Y:S02]  /*18900*/  IMAD.MOV.U32 R147, RZ, RZ, R11 ;  /* 0x000000ffff937224 */ /* 0x010fe400078e000b */
[----:B------:R-:W-:Y:S02]  /*18910*/  IMAD.MOV.U32 R146, RZ, RZ, R3 ;  /* 0x000000ffff927224 */ /* 0x000fe400078e0003 */
[----:B------:R-:W4:Y:S04]  /*18920*/  LDL.LU R3, [R1+0x9d4] ;  /* 0x0009d40001037983 */ /* 0x000f280000300800 */
[----:B------:R-:W-:Y:S04]  /*18930*/  STL.64 [R1+0x3d8], R128 ;  /* 0x0003d88001007387 */ /* 0x000fe80000100a00 */
[----:B------:R-:W-:Y:S01]  /*18940*/  STL.64 [R1+0x3e0], R130 ;  /* 0x0003e08201007387 */ /* 0x000fe20000100a00 */
[----:B--2---:R-:W-:-:S03]  /*18950*/  IMAD.MOV.U32 R149, RZ, RZ, R2 ;  /* 0x000000ffff957224 */ /* 0x004fc600078e0002 */
[----:B------:R-:W2:Y:S01]  /*18960*/  LDL.LU R2, [R1+0x430] ;  /* 0x0004300001027983 */ /* 0x000ea20000300800 */
[----:B---3--:R-:W-:-:S03]  /*18970*/  IMAD.MOV.U32 R148, RZ, RZ, R0 ;  /* 0x000000ffff947224 */ /* 0x008fc600078e0000 */
        /* <DEDUP_REMOVED lines=27> */
[----:B------:R-:W-:Y:S01]  /*18b30*/  STL.64 [R1+0x408], R52 ;  /* 0x0004083401007387 */ /* 0x000fe20000100a00 */
[----:B------:R-:W-:-:S03]  /*18b40*/  IMAD.MOV.U32 R75, RZ, RZ, R19 ;  /* 0x000000ffff4b7224 */ /* 0x000fc600078e0013 */
[----:B------:R-:W3:Y:S01]  /*18b50*/  LDL.LU R21, [R1+0x468] ;  /* 0x0004680001157983 */ /* 0x000ee20000300800 */
[----:B------:R-:W-:-:S03]  /*18b60*/  MOV R74, R18 ;  /* 0x00000012004a7202 */ /* 0x000fc60000000f00 */
[----:B------:R-:W3:Y:S04]  /*18b70*/  LDL.LU R20, [R1+0x9f4] ;  /* 0x0009f40001147983 */ /* 0x000ee80000300800 */
[----:B------:R-:W-:Y:S01]  /*18b80*/  STL.64 [R1+0x410], R54 ;  /* 0x0004103601007387 */ /* 0x000fe20000100a00 */
[----:B------:R-:W-:-:S03]  /*18b90*/  IMAD.MOV.U32 R93, RZ, RZ, R17 ;  /* 0x000000ffff5d7224 */ /* 0x000fc600078e0011 */
[----:B------:R-:W3:Y:S04]  /*18ba0*/  LDL.LU R19, [R1+0x470] ;  /* 0x0004700001137983 */ /* 0x000ee80000300800 */
[----:B------:R-:W3:Y:S04]  /*18bb0*/  LDL.LU R18, [R1+0x9f8] ;  /* 0x0009f80001127983 */ /* 0x000ee80000300800 */
[----:B------:R-:W-:Y:S04]  /*18bc0*/  STL.64 [R1+0x418], R70 ;  /* 0x0004184601007387 */ /* 0x000fe80000100a00 */
[----:B------:R-:W-:Y:S04]  /*18bd0*/  STL.64 [R1+0x420], R74 ;  /* 0x0004204a01007387 */ /* 0x000fe80000100a00 */
[----:B------:R-:W3:Y:S01]  /*18be0*/  LDL.LU R17, [R1+0x478] ;  /* 0x0004780001117983 */ /* 0x000ee20000300800 */
[----:B----4-:R-:W-:-:S02]  /*18bf0*/  IMAD.MOV.U32 R92, RZ, RZ, R3 ;  /* 0x000000ffff5c7224 */ /* 0x010fc400078e0003 */
[----:B--2---:R-:W-:Y:S02]  /*18c00*/  IMAD.MOV.U32 R3, RZ, RZ, R2 ;  /* 0x000000ffff037224 */ /* 0x004fe400078e0002 */
[----:B---3--:R-:W-:Y:S02]  /*18c10*/  IMAD.MOV.U32 R2, RZ, RZ, R0 ;  /* 0x000000ffff027224 */ /* 0x008fe400078e0000 */
[----:B------:R-:W2:Y:S04]  /*18c20*/  LDL.LU R0, [R1+0x9fc] ;  /* 0x0009fc0001007983 */ /* 0x000ea80000300800 */
[----:B------:R-:W-:Y:S01]  /*18c30*/  STL.64 [R1+0x428], R92 ;  /* 0x0004285c01007387 */ /* 0x000fe20000100a00 */
[----:B------:R-:W-:-:S03]  /*18c40*/  IMAD.MOV.U32 R95, RZ, RZ, R16 ;  /* 0x000000ffff5f7224 */ /* 0x000fc600078e0010 */
[----:B------:R-:W3:Y:S01]  /*18c50*/  LDL.LU R16, [R1+0x480] ;  /* 0x0004800001107983 */ /* 0x000ee20000300800 */
[----:B------:R-:W-:Y:S02]  /*18c60*/  IMAD.MOV.U32 R94, RZ, RZ, R11 ;  /* 0x000000ffff5e7224 */ /* 0x000fe400078e000b */
[----:B------:R-:W-:Y:S02]  /*18c70*/  IMAD.MOV.U32 R113, RZ, RZ, R10 ;  /* 0x000000ffff717224 */ /* 0x000fe400078e000a */
[----:B------:R-:W-:Y:S02]  /*18c80*/  IMAD.MOV.U32 R112, RZ, RZ, R7 ;  /* 0x000000ffff707224 */ /* 0x000fe400078e0007 */
[----:B------:R-:W4:Y:S04]  /*18c90*/  LDL.LU R7, [R1+0xa00] ;  /* 0x000a000001077983 */ /* 0x000f280000300800 */
[----:B------:R-:W-:Y:S01]  /*18ca0*/  STL.64 [R1+0x430], R2 ;  /* 0x0004300201007387 */ /* 0x000fe20000100a00 */
[----:B------:R-:W-:-:S03]  /*18cb0*/  IMAD.MOV.U32 R11, RZ, RZ, R6 ;  /* 0x000000ffff0b7224 */ /* 0x000fc600078e0006 */
[----:B------:R-:W4:Y:S01]  /*18cc0*/  LDL.LU R6, [R1+0x488] ;  /* 0x0004880001067983 */ /* 0x000f220000300800 */
[----:B------:R-:W-:-:S03]  /*18cd0*/  IMAD.MOV.U32 R10, RZ, RZ, R5 ;  /* 0x000000ffff0a7224 */ /* 0x000fc600078e0005 */
[----:B------:R-:W4:Y:S04]  /*18ce0*/  LDL.LU R5, [R1+0xa04] ;  /* 0x000a040001057983 */ /* 0x000f280000300800 */
[----:B------:R-:W-:Y:S04]  /*18cf0*/  STL.64 [R1+0x438], R94 ;  /* 0x0004385e01007387 */ /* 0x000fe80000100a00 */
[----:B------:R-:W-:Y:S04]  /*18d00*/  STL.64 [R1+0x440], R112 ;  /* 0x0004407001007387 */ /* 0x000fe80000100a00 */
[----:B------:R-:W4:Y:S04]  /*18d10*/  LDL.LU R39, [R1+0x490] ;  /* 0x0004900001277983 */ /* 0x000f280000300800 */
[----:B------:R-:W4:Y:S04]  /*18d20*/  LDL.LU R38, [R1+0xa08] ;  /* 0x000a080001267983 */ /* 0x000f280000300800 */
[----:B------:R-:W-:Y:S04]  /*18d30*/  STL.64 [R1+0x448], R10 ;  /* 0x0004480a01007387 */ /* 0x000fe80000100a00 */
[----:B------:R-:W4:Y:S04]  /*18d40*/  LDL.LU R57, [R1+0x498] ;  /* 0x0004980001397983 */ /* 0x000f280000300800 */
[----:B------:R-:W4:Y:S01]  /*18d50*/  LDL.LU R56, [R1+0xa0c] ;  /* 0x000a0c0001387983 */ /* 0x000f220000300800 */
[----:B------:R-:W-:-:S03]  /*18d60*/  IMAD.MOV.U32 R115, RZ, RZ, R23 ;  /* 0x000000ffff737224 */ /* 0x000fc600078e0017 */
[----:B------:R-:W4:Y:S01]  /*18d70*/  LDL.LU R23, [R1+0x4a0] ;  /* 0x0004a00001177983 */ /* 0x000f220000300800 */
[----:B------:R-:W-:-:S03]  /*18d80*/  IMAD.MOV.U32 R114, RZ, RZ, R22 ;  /* 0x000000ffff727224 */ /* 0x000fc600078e0016 */
[----:B------:R-:W4:Y:S04]  /*18d90*/  LDL.LU R22, [R1+0xa10] ;  /* 0x000a100001167983 */ /* 0x000f280000300800 */
[----:B------:R-:W-:Y:S01]  /*18da0*/  STL.64 [R1+0x450], R24 ;  /* 0x0004501801007387 */ /* 0x000fe20000100a00 */
[----:B------:R-:W-:-:S03]  /*18db0*/  IMAD.MOV.U32 R133, RZ, RZ, R21 ;  /* 0x000000ffff857224 */ /* 0x000fc600078e0015 */
[----:B------:R-:W4:Y:S01]  /*18dc0*/  LDL.LU R37, [R1+0x4a8] ;  /* 0x0004a80001257983 */ /* 0x000f220000300800 */
[----:B------:R-:W-:-:S03]  /*18dd0*/  IMAD.MOV.U32 R132, RZ, RZ, R20 ;  /* 0x000000ffff847224 */ /* 0x000fc600078e0014 */
[----:B------:R-:W4:Y:S04]  /*18de0*/  LDL.LU R36, [R1+0xa14] ;  /* 0x000a140001247983 */ /* 0x000f280000300800 */
[----:B------:R-:W-:Y:S04]  /*18df0*/  STL.64 [R1+0x458], R26 ;  /* 0x0004581a01007387 */ /* 0x000fe80000100a00 */
[----:B------:R-:W-:Y:S01]  /*18e00*/  STL.64 [R1+0x460], R114 ;  /* 0x0004607201007387 */ /* 0x000fe20000100a00 */
[----:B------:R-:W-:-:S03]  /*18e10*/  IMAD.MOV.U32 R135, RZ, RZ, R19 ;  /* 0x000000ffff877224 */ /* 0x000fc600078e0013 */
[----:B------:R-:W4:Y:S01]  /*18e20*/  LDL.LU R41, [R1+0x4b0] ;  /* 0x0004b00001297983 */ /* 0x000f220000300800 */
[----:B------:R-:W-:-:S03]  /*18e30*/  IMAD.MOV.U32 R134, RZ, RZ, R18 ;  /* 0x000000ffff867224 */ /* 0x000fc600078e0012 */
[----:B------:R-:W4:Y:S04]  /*18e40*/  LDL.LU R21, [R1+0xa18] ;  /* 0x000a180001157983 */ /* 0x000f280000300800 */
[----:B------:R-:W-:Y:S04]  /*18e50*/  STL.64 [R1+0x468], R132 ;  /* 0x0004688401007387 */ /* 0x000fe80000100a00 */
[----:B------:R-:W4:Y:S04]  /*18e60*/  LDL.LU R19, [R1+0x4b8] ;  /* 0x0004b80001137983 */ /* 0x000f280000300800 */
[----:B------:R-:W4:Y:S04]  /*18e70*/  LDL.LU R18, [R1+0xa1c] ;  /* 0x000a1c0001127983 */ /* 0x000f280000300800 */
[----:B------:R-:W4:Y:S01]  /*18e80*/  LDL.LU R20, [R1+0x4c0] ;  /* 0x0004c00001147983 */ /* 0x000f220000300800 */
[----:B------:R-:W-:-:S02]  /*18e90*/  IMAD.MOV.U32 R151, RZ, RZ, R17 ;  /* 0x000000ffff977224 */ /* 0x000fc400078e0011 */
[----:B--2---:R-:W-:Y:S02]  /*18ea0*/  IMAD.MOV.U32 R150, RZ, RZ, R0 ;  /* 0x000000ffff967224 */ /* 0x004fe400078e0000 */
[----:B------:R-:W2:Y:S04]  /*18eb0*/  LDL.LU R0, [R1+0xa20] ;  /* 0x000a200001007983 */ /* 0x000ea80000300800 */
[----:B------:R-:W2:Y:S01]  /*18ec0*/  LDL.LU R40, [R1+0x4c8] ;  /* 0x0004c80001287983 */ /* 0x000ea20000300800 */
[----:B---3--:R-:W-:Y:S01]  /*18ed0*/  IMAD.MOV.U32 R153, RZ, RZ, R16 ;  /* 0x000000ffff997224 */ /* 0x008fe200078e0010 */
[----:B----4-:R-:W-:Y:S02]  /*18ee0*/  MOV R152, R7 ;  /* 0x0000000700987202 */ /* 0x010fe40000000f00 */
[----:B------:R-:W3:Y:S04]  /*18ef0*/  LDL.LU R7, [R1+0xa24] ;  /* 0x000a240001077983 */ /* 0x000ee80000300800 */
        /* <DEDUP_REMOVED lines=9> */
[----:B-1----:R-:W4:Y:S04]  /*18f90*/  LDL.LU R43, [R1+0x4e0] ;  /* 0x0004e000012b7983 */ /* 0x002f280000300800 */
[----:B------:R-:W4:Y:S04]  /*18fa0*/  LDL.LU R42, [R1+0xa30] ;  /* 0x000a3000012a7983 */ /* 0x000f280000300800 */
[----:B------:R-:W-:Y:S01]  /*18fb0*/  STL.64 [R1+0x488], R16 ;  /* 0x0004881001007387 */ /* 0x000fe20000100a00 */
        /* <DEDUP_REMOVED lines=18> */
[----:B--2---:R-:W-:-:S03]  /*190e0*/  IMAD.MOV.U32 R98, RZ, RZ, R0 ;  /* 0x000000ffff627224 */ /* 0x004fc600078e0000 */
[----:B------:R-:W2:Y:S01]  /*190f0*/  LDL.LU R0, [R1+0xa98] ;  /* 0x000a980001007983 */ /* 0x000ea20000300800 */
[----:B------:R-:W-:-:S03]  /*19100*/  IMAD.MOV.U32 R117, RZ, RZ, R40 ;  /* 0x000000ffff757224 */ /* 0x000fc600078e0028 */
[----:B------:R-:W-:Y:S04]  /*19110*/  STL.64 [R1+0x4b0], R96 ;  /* 0x0004b06001007387 */ /* 0x000fe80000100a00 */
[----:B------:R-:W2:Y:S01]  /*19120*/  LDL.LU R40, [R1+0x508] ;  /* 0x0005080001287983 */ /* 0x000ea20000300800 */
[----:B---3--:R-:W-:-:S03]  /*19130*/  IMAD.MOV.U32 R116, RZ, RZ, R7 ;  /* 0x000000ffff747224 */ /* 0x008fc600078e0007 */
[----:B------:R-:W3:Y:S04]  /*19140*/  LDL.LU R7, [R1+0xa9c] ;  /* 0x000a9c0001077983 */ /* 0x000ee80000300800 */
[----:B------:R-:W-:Y:S04]  /*19150*/  STL.64 [R1+0x4b8], R18 ;  /* 0x0004b81201007387 */ /* 0x000fe80000100a00 */
[----:B------:R-:W-:Y:S01]  /*19160*/  STL.64 [R1+0x4c0], R98 ;  /* 0x0004c06201007387 */ /* 0x000fe20000100a00 */
[----:B----4-:R-:W-:-:S03]  /*19170*/  IMAD.MOV.U32 R119, RZ, RZ, R6 ;  /* 0x000000ffff777224 */ /* 0x010fc600078e0006 */
[----:B------:R-:W4:Y:S01]  /*19180*/  LDL.LU R6, [R1+0x510] ;  /* 0x0005100001067983 */ /* 0x000f220000300800 */
[----:B------:R-:W-:-:S03]  /*19190*/  IMAD.MOV.U32 R118, RZ, RZ, R5 ;  /* 0x000000ffff767224 */ /* 0x000fc600078e0005 */
[----:B------:R-:W4:Y:S04]  /*191a0*/  LDL.LU R5, [R1+0xaa0] ;  /* 0x000aa00001057983 */ /* 0x000f280000300800 */
[----:B------:R-:W-:Y:S04]  /*191b0*/  STL.64 [R1+0x4c8], R116 ;  /* 0x0004c87401007387 */ /* 0x000fe80000100a00 */
[----:B------:R-:W4:Y:S01]  /*191c0*/  LDL.LU R61, [R1+0x518] ;  /* 0x00051800013d7983 */ /* 0x000f220000300800 */
[----:B------:R-:W-:-:S03]  /*191d0*/  IMAD.MOV.U32 R137, RZ, RZ, R59 ;  /* 0x000000ffff897224 */ /* 0x000fc600078e003b */
[----:B------:R-:W4:Y:S01]  /*191e0*/  LDL.LU R60, [R1+0xaa4] ;  /* 0x000aa400013c7983 */ /* 0x000f220000300800 */
[----:B------:R-:W-:-:S03]  /*191f0*/  IMAD.MOV.U32 R136, RZ, RZ, R58 ;  /* 0x000000ffff887224 */ /* 0x000fc600078e003a */
[----:B------:R-:W-:Y:S01]  /*19200*/  STL.64 [R1+0x4d0], R118 ;  /* 0x0004d07601007387 */ /* 0x000fe20000100a00 */
[----:B------:R-:W-:Y:S02]  /*19210*/  IMAD.MOV.U32 R139, RZ, RZ, R43 ;  /* 0x000000ffff8b7224 */ /* 0x000fe400078e002b */
[----:B------:R-:W-:Y:S02]  /*19220*/  IMAD.MOV.U32 R138, RZ, RZ, R42 ;  /* 0x000000ffff8a7224 */ /* 0x000fe400078e002a */
[----:B------:R-:W-:Y:S02]  /*19230*/  IMAD.MOV.U32 R155, RZ, RZ, R23 ;  /* 0x000000ffff9b7224 */ /* 0x000fe400078e0017 */
[----:B------:R-:W4:Y:S01]  /*19240*/  LDL.LU R23, [R1+0x520] ;  /* 0x0005200001177983 */ /* 0x000f220000300800 */
[----:B------:R-:W-:-:S03]  /*19250*/  MOV R154, R22 ;  /* 0x00000016009a7202 */ /* 0x000fc60000000f00 */
[----:B------:R-:W4:Y:S04]  /*19260*/  LDL.LU R22, [R1+0xaa8] ;  /* 0x000aa80001167983 */ /* 0x000f280000300800 */
[----:B------:R-:W-:Y:S04]  /*19270*/  STL.64 [R1+0x4d8], R136 ;  /* 0x0004d88801007387 */ /* 0x000fe80000100a00 */
[----:B------:R-:W-:Y:S04]  /*19280*/  STL.64 [R1+0x4e0], R138 ;  /* 0x0004e08a01007387 */ /* 0x000fe80000100a00 */
[----:B------:R-:W-:Y:S04]  /*19290*/  STL.64 [R1+0x4e8], R154 ;  /* 0x0004e89a01007387 */ /* 0x000fe80000100a00 */
[----:B------:R-:W0:Y:S04]  /*192a0*/  LDL.LU R73, [R1+0x528] ;  /* 0x0005280001497983 */ /* 0x000e280000300800 */
[----:B------:R-:W4:Y:S01]  /*192b0*/  LDL.LU R72, [R1+0xaac] ;  /* 0x000aac0001487983 */ /* 0x000f220000300800 */
[----:B------:R-:W-:-:S03]  /*192c0*/  IMAD.MOV.U32 R157, RZ, RZ, R41 ;  /* 0x000000ffff9d7224 */ /* 0x000fc600078e0029 */
[----:B------:R-:W4:Y:S01]  /*192d0*/  LDL.LU R59, [R1+0x530] ;  /* 0x00053000013b7983 */ /* 0x000f220000300800 */
[----:B------:R-:W-:Y:S02]  /*192e0*/  IMAD.MOV.U32 R156, RZ, RZ, R21 ;  /* 0x000000ffff9c7224 */ /* 0x000fe400078e0015 */
[----:B------:R-:W-:Y:S02]  /*192f0*/  IMAD.MOV.U32 R21, RZ, RZ, R20 ;  /* 0x000000ffff157224 */ /* 0x000fe400078e0014 */
[----:B--2---:R-:W-:Y:S02]  /*19300*/  IMAD.MOV.U32 R20, RZ, RZ, R0 ;  /* 0x000000ffff147224 */ /* 0x004fe400078e0000 */
[----:B------:R-:W2:Y:S04]  /*19310*/  LDL.LU R0, [R1+0xab0] ;  /* 0x000ab00001007983 */ /* 0x000ea80000300800 */
[----:B------:R-:W-:Y:S01]  /*19320*/  STL.64 [R1+0x4f0], R36 ;  /* 0x0004f02401007387 */ /* 0x000fe20000100a00 */
[----:B------:R-:W-:-:S03]  /*19330*/  IMAD.MOV.U32 R41, RZ, RZ, R40 ;  /* 0x000000ffff297224 */ /* 0x000fc600078e0028 */
[----:B------:R-:W-:Y:S04]  /*19340*/  STL.64 [R1+0x4f8], R156 ;  /* 0x0004f89c01007387 */ /* 0x000fe80000100a00 */
[----:B------:R-:W-:Y:S04]  /*19350*/  STL.64 [R1+0x500], R20 ;  /* 0x0005001401007387 */ /* 0x000fe80000100a00 */
[----:B------:R-:W2:Y:S01]  /*19360*/  LDL.LU R58, [R1+0x538] ;  /* 0x00053800013a7983 */ /* 0x000ea20000300800 */
[----:B---3--:R-:W-:-:S03]  /*19370*/  IMAD.MOV.U32 R40, RZ, RZ, R7 ;  /* 0x000000ffff287224 */ /* 0x008fc600078e0007 */
[----:B------:R-:W3:Y:S04]  /*19380*/  LDL.LU R43, [R1+0xab4] ;  /* 0x000ab400012b7983 */ /* 0x000ee80000300800 */
[----:B------:R-:W3:Y:S01]  /*19390*/  LDL.LU R42, [R1+0x540] ;  /* 0x00054000012a7983 */ /* 0x000ee20000300800 */
[----:B----4-:R-:W-:Y:S02]  /*193a0*/  IMAD.MOV.U32 R7, RZ, RZ, R6 ;  /* 0x000000ffff077224 */ /* 0x010fe400078e0006 */
[----:B------:R-:W-:Y:S02]  /*193b0*/  IMAD.MOV.U32 R6, RZ, RZ, R5 ;  /* 0x000000ffff067224 */ /* 0x000fe400078e0005 */
[----:B------:R-:W4:Y:S04]  /*193c0*/  LDL.LU R5, [R1+0xab8] ;  /* 0x000ab80001057983 */ /* 0x000f280000300800 */
[----:B------:R-:W-:Y:S01]  /*193d0*/  STL.64 [R1+0x508], R40 ;  /* 0x0005082801007387 */ /* 0x000fe20000100a00 */
[----:B------:R-:W-:-:S03]  /*193e0*/  IMAD.MOV.U32 R63, RZ, RZ, R23 ;  /* 0x000000ffff3f7224 */ /* 0x000fc600078e0017 */
[----:B------:R-:W3:Y:S01]  /*193f0*/  LDL.LU R23, [R1+0x548] ;  /* 0x0005480001177983 */ /* 0x000ee20000300800 */
[----:B------:R-:W-:-:S03]  /*19400*/  IMAD.MOV.U32 R62, RZ, RZ, R22 ;  /* 0x000000ffff3e7224 */ /* 0x000fc600078e0016 */
[----:B------:R-:W3:Y:S04]  /*19410*/  LDL.LU R22, [R1+0xabc] ;  /* 0x000abc0001167983 */ /* 0x000ee80000300800 */
[----:B------:R-:W-:Y:S04]  /*19420*/  STL.64 [R1+0x510], R6 ;  /* 0x0005100601007387 */ /* 0x000fe80000100a00 */
[----:B------:R-:W-:Y:S04]  /*19430*/  STL.64 [R1+0x518], R60 ;  /* 0x0005183c01007387 */ /* 0x000fe80000100a00 */
[----:B------:R-:W-:Y:S01]  /*19440*/  STL.64 [R1+0x520], R62 ;  /* 0x0005203e01007387 */ /* 0x000fe20000100a00 */
[----:B0-----:R-:W-:-:S03]  /*19450*/  IMAD.MOV.U32 R81, RZ, RZ, R73 ;  /* 0x000000ffff517224 */ /* 0x001fc600078e0049 */
[----:B------:R-:W3:Y:S01]  /*19460*/  LDL.LU R73, [R1+0x550] ;  /* 0x0005500001497983 */ /* 0x000ee20000300800 */
[----:B------:R-:W-:-:S03]  /*19470*/  IMAD.MOV.U32 R80, RZ, RZ, R72 ;  /* 0x000000ffff507224 */ /* 0x000fc600078e0048 */
[----:B------:R-:W3:Y:S01]  /*19480*/  LDL.LU R72, [R1+0xac0] ;  /* 0x000ac00001487983 */ /* 0x000ee20000300800 */
[----:B------:R-:W-:-:S03]  /*19490*/  IMAD.MOV.U32 R83, RZ, RZ, R59 ;  /* 0x000000ffff537224 */ /* 0x000fc600078e003b */
[----:B------:R-:W3:Y:S01]  /*194a0*/  LDL.LU R59, [R1+0x558] ;  /* 0x00055800013b7983 */ /* 0x000ee20000300800 */
[----:B--2---:R-:W-:-:S03]  /*194b0*/  IMAD.MOV.U32 R82, RZ, RZ, R0 ;  /* 0x000000ffff527224 */ /* 0x004fc600078e0000 */
[----:B------:R-:W2:Y:S04]  /*194c0*/  LDL.LU R0, [R1+0xac4] ;  /* 0x000ac40001007983 */ /* 0x000ea80000300800 */
[----:B------:R-:W-:Y:S01]  /*194d0*/  STL.64 [R1+0x528], R80 ;  /* 0x0005285001007387 */ /* 0x000fe20000100a00 */
[----:B------:R-:W-:-:S03]  /*194e0*/  IMAD.MOV.U32 R101, RZ, RZ, R58 ;  /* 0x000000ffff657224 */ /* 0x000fc600078e003a */
[----:B------:R-:W2:Y:S01]  /*194f0*/  LDL.LU R58, [R1+0x560] ;  /* 0x00056000013a7983 */ /* 0x000ea20000300800 */
[----:B----4-:R-:W-:-:S03]  /*19500*/  IMAD.MOV.U32 R102, RZ, RZ, R5 ;  /* 0x000000ffff667224 */ /* 0x010fc600078e0005 */
[----:B------:R-:W4:Y:S01]  /*19510*/  LDL.LU R5, [R1+0xac8] ;  /* 0x000ac80001057983 */ /* 0x000f220000300800 */
[----:B---3--:R-:W-:-:S03]  /*19520*/  IMAD.MOV.U32 R100, RZ, RZ, R43 ;  /* 0x000000ffff647224 */ /* 0x008fc600078e002b */
[----:B------:R-:W3:Y:S01]  /*19530*/  LDL R165, [R1+0x8a8] ;  /* 0x0008a80001a57983 */ /* 0x000ee20000100800 */
[----:B------:R-:W-:-:S03]  /*19540*/  IMAD.MOV.U32 R103, RZ, RZ, R42 ;  /* 0x000000ffff677224 */ /* 0x000fc600078e002a */
[----:B------:R-:W-:Y:S04]  /*19550*/  STL.64 [R1+0x530], R82 ;  /* 0x0005305201007387 */ /* 0x000fe80000100a00 */
[----:B------:R-:W3:Y:S04]  /*19560*/  LDL.LU R43, [R1+0x568] ;  /* 0x00056800012b7983 */ /* 0x000ee80000300800 */
[----:B------:R-:W3:Y:S01]  /*19570*/  LDL.LU R42, [R1+0xacc] ;  /* 0x000acc00012a7983 */ /* 0x000ee20000300800 */
[----:B------:R-:W-:-:S03]  /*19580*/  IMAD.MOV.U32 R121, RZ, RZ, R23 ;  /* 0x000000ffff797224 */ /* 0x000fc600078e0017 */
[----:B------:R-:W3:Y:S01]  /*19590*/  LDL.LU R23, [R1+0x570] ;  /* 0x0005700001177983 */ /* 0x000ee20000300800 */
[----:B------:R-:W-:-:S03]  /*195a0*/  MOV R120, R22 ;  /* 0x0000001600787202 */ /* 0x000fc60000000f00 */
[----:B------:R-:W3:Y:S04]  /*195b0*/  LDL.LU R22, [R1+0xad0] ;  /* 0x000ad00001167983 */ /* 0x000ee80000300800 */
[----:B------:R-:W-:Y:S04]  /*195c0*/  STL.64 [R1+0x538], R100 ;  /* 0x0005386401007387 */ /* 0x000fe80000100a00 */
        /* <DEDUP_REMOVED lines=8> */
[----:B--2---:R-:W-:-:S03]  /*19650*/  IMAD.MOV.U32 R140, RZ, RZ, R0 ;  /* 0x000000ffff8c7224 */ /* 0x004fc600078e0000 */
[----:B------:R-:W2:Y:S04]  /*19660*/  LDL R0, [R1+0x8a4] ;  /* 0x0008a40001007983 */ /* 0x000ea80000100800 */
[----:B------:R-:W-:Y:S01]  /*19670*/  STL.64 [R1+0x550], R122 ;  /* 0x0005507a01007387 */ /* 0x000fe20000100a00 */
[----:B------:R-:W-:Y:S02]  /*19680*/  IMAD.MOV.U32 R59, RZ, RZ, R58 ;  /* 0x000000ffff3b7224 */ /* 0x000fe400078e003a */
[----:B----4-:R-:W-:Y:S02]  /*19690*/  IMAD.MOV.U32 R58, RZ, RZ, R5 ;  /* 0x000000ffff3a7224 */ /* 0x010fe400078e0005 */
[----:B------:R-:W4:Y:S01]  /*196a0*/  LDL.LU R5, [R1+0xad8] ;  /* 0x000ad80001057983 */ /* 0x000f220000300800 */
[----:B------:R-:W-:-:S05]  /*196b0*/  IMAD R4, R164, -0x80, R4 ;  /* 0xffffff80a4047824 */ /* 0x000fca00078e0204 */
[----:B------:R-:W-:Y:S01]  /*196c0*/  ISETP.GT.AND P5, PT, R4, RZ, PT ;  /* 0x000000ff0400720c */ /* 0x000fe20003fa4270 */
[----:B------:R-:W-:Y:S02]  /*196d0*/  IMAD.MOV.U32 R145, RZ, RZ, R160 ;  /* 0x000000ffff917224 */ /* 0x000fe400078e00a0 */
[----:B------:R-:W-:Y:S02]  /*196e0*/  IMAD.MOV.U32 R143, RZ, RZ, R158 ;  /* 0x000000ffff8f7224 */ /* 0x000fe400078e009e */
[----:B---3--:R-:W-:-:S08]  /*196f0*/  IMAD.MOV.U32 R158, RZ, RZ, R72 ;  /* 0x000000ffff9e7224 */ /* 0x008fd000078e0048 */
[----:B--2---:R-:W2:Y:S01]  /*19700*/  @P5 LDG.E.U16 R0, desc[UR16][R158.64] ;  /* 0x000000109e005981 */ /* 0x004ea2000c1e1500 */
[----:B----4-:R-:W-:-:S05]  /*19710*/  IMAD.MOV.U32 R160, RZ, RZ, R5 ;  /* 0x000000ffffa07224 */ /* 0x010fca00078e0005 */
[----:B------:R-:W3:Y:S01]  /*19720*/  @P5 LDG.E.U16 R165, desc[UR16][R160.64] ;  /* 0x00000010a0a55981 */ /* 0x000ee2000c1e1500 */
[----:B------:R-:W-:Y:S02]  /*19730*/  IMAD.MOV.U32 R124, RZ, RZ, R22 ;  /* 0x000000ffff7c7224 */ /* 0x000fe400078e0016 */
[----:B------:R-:W-:Y:S01]  /*19740*/  IMAD.MOV.U32 R125, RZ, RZ, R23 ;  /* 0x000000ffff7d7224 */ /* 0x000fe200078e0017 */
[----:B------:R-:W-:Y:S01]  /*19750*/  STL.64 [R1+0x558], R140 ;  /* 0x0005588c01007387 */ /* 0x000fe20000100a00 */
[----:B------:R-:W-:-:S03]  /*19760*/  IMAD.MOV.U32 R144, RZ, RZ, R73 ;  /* 0x000000ffff907224 */ /* 0x000fc600078e0049 */
[----:B------:R-:W-:Y:S04]  /*19770*/  STL.64 [R1+0x560], R58 ;  /* 0x0005603a01007387 */ /* 0x000fe80000100a00 */
[----:B------:R-:W4:Y:S04]  /*19780*/  LDL R23, [R1+0x898] ;  /* 0x0008980001177983 */ /* 0x000f280000100800 */
[----:B------:R-:W2:Y:S04]  /*19790*/  LDL R22, [R1+0x894] ;  /* 0x0008940001167983 */ /* 0x000ea80000100800 */
[----:B------:R-:W-:Y:S04]  /*197a0*/  STL.64 [R1+0x568], R42 ;  /* 0x0005682a01007387 */ /* 0x000fe80000100a00 */
[----:B------:R-:W-:Y:S04]  /*197b0*/  STL.64 [R1+0x570], R124 ;  /* 0x0005707c01007387 */ /* 0x000fe80000100a00 */
[----:B------:R-:W-:Y:S04]  /*197c0*/  STL.64 [R1+0x578], R142 ;  /* 0x0005788e01007387 */ /* 0x000fe80000100a00 */
[----:B------:R-:W-:Y:S04]  /*197d0*/  STL.64 [R1+0x580], R144 ;  /* 0x0005809001007387 */ /* 0x000fe80000100a00 */
[----:B------:R-:W2:Y:S04]  /*197e0*/  LDL R73, [R1+0x890] ;  /* 0x0008900001497983 */ /* 0x000ea80000100800 */
[----:B------:R-:W2:Y:S04]  /*197f0*/  LDL R72, [R1+0x88c] ;  /* 0x00088c0001487983 */ /* 0x000ea80000100800 */
[----:B------:R-:W2:Y:S04]  /*19800*/  LDL R164, [R1+0x888] ;  /* 0x0008880001a47983 */ /* 0x000ea80000100800 */
[----:B---3--:R0:W-:Y:S04]  /*19810*/  @P5 STL [R1+0x8a8], R165 ;  /* 0x0008a8a501005387 */ /* 0x0081e80000100800 */
[----:B0-----:R-:W3:Y:S04]  /*19820*/  LDL R165, [R1+0x884] ;  /* 0x0008840001a57983 */ /* 0x001ee80000100800 */
[----:B------:R-:W-:Y:S04]  /*19830*/  STL [R1+0xdac], R160 ;  /* 0x000daca001007387 */ /* 0x000fe80000100800 */
[----:B------:R0:W-:Y:S04]  /*19840*/  STL [R1+0xf04], R160 ;  /* 0x000f04a001007387 */ /* 0x0001e80000100800 */
[----:B0-----:R-:W3:Y:S04]  /*19850*/  LDL R160, [R1+0x89c] ;  /* 0x00089c0001a07983 */ /* 0x001ee80000100800 */
[----:B------:R-:W-:Y:S04]  /*19860*/  STL [R1+0xda8], R161 ;  /* 0x000da8a101007387 */ /* 0x000fe80000100800 */
[----:B------:R0:W-:Y:S04]  /*19870*/  STL [R1+0xf08], R161 ;  /* 0x000f08a101007387 */ /* 0x0001e80000100800 */
[----:B0-----:R-:W3:Y:S04]  /*19880*/  LDL.LU R161, [R1+0x874] ;  /* 0x0008740001a17983 */ /* 0x001ee80000300800 */
[----:B------:R-:W3:Y:S04]  /*19890*/  LDL R5, [R1+0x880] ;  /* 0x0008800001057983 */ /* 0x000ee80000100800 */
[----:B--2---:R0:W-:Y:S04]  /*198a0*/  @P5 STL [R1+0x8a4], R0 ;  /* 0x0008a40001005387 */ /* 0x0041e80000100800 */
[----:B0-----:R-:W2:Y:S04]  /*198b0*/  LDL R0, [R1+0x87c] ;  /* 0x00087c0001007983 */ /* 0x001ea80000100800 */
[----:B------:R-:W-:Y:S04]  /*198c0*/  STL [R1+0xdb4], R158 ;  /* 0x000db49e01007387 */ /* 0x000fe80000100800 */
[----:B------:R0:W-:Y:S04]  /*198d0*/  STL [R1+0xf0c], R158 ;  /* 0x000f0c9e01007387 */ /* 0x0001e80000100800 */
[----:B0-----:R-:W2:Y:S04]  /*198e0*/  LDL.LU R158, [R1+0x878] ;  /* 0x00087800019e7983 */ /* 0x001ea80000300800 */
[----:B------:R-:W-:Y:S04]  /*198f0*/  STL [R1+0xdb0], R159 ;  /* 0x000db09f01007387 */ /* 0x000fe80000100800 */
[----:B------:R0:W-:Y:S04]  /*19900*/  STL [R1+0xf10], R159 ;  /* 0x000f109f01007387 */ /* 0x0001e80000100800 */
[----:B0-----:R-:W2:Y:S01]  /*19910*/  LDL R159, [R1+0x8a0] ;  /* 0x0008a000019f7983 */ /* 0x001ea20000100800 */
[----:B------:R-:W-:-:S02]  /*19920*/  ISETP.GT.AND P3, PT, R4, 0x1, PT ;  /* 0x000000010400780c */ /* 0x000fc40003f64270 */
[----:B------:R-:W-:-:S13]  /*19930*/  ISETP.GT.AND P1, PT, R4, 0x2, PT ;  /* 0x000000020400780c */ /* 0x000fda0003f24270 */
[----:B------:R-:W2:Y:S04]  /*19940*/  @P1 LDG.E.U16 R22, desc[UR16][R42.64] ;  /* 0x000000102a161981 */ /* 0x000ea8000c1e1500 */
[----:B----4-:R-:W4:Y:S04]  /*19950*/  @P1 LDG.E.U16 R23, desc[UR16][R124.64] ;  /* 0x000000107c171981 */ /* 0x010f28000c1e1500 */
[----:B---3--:R-:W3:Y:S04]  /*19960*/  @P3 LDG.E.U16 R160, desc[UR16][R142.64] ;  /* 0x000000108ea03981 */ /* 0x008ee8000c1e1500 */
[----:B--2---:R-:W2:Y:S01]  /*19970*/  @P3 LDG.E.U16 R159, desc[UR16][R144.64] ;  /* 0x00000010909f3981 */ /* 0x004ea2000c1e1500 */
[----:B------:R-:W-:-:S02]  /*19980*/  ISETP.GT.AND P4, PT, R4, 0x3, PT ;  /* 0x000000030400780c */ /* 0x000fc40003f84270 */
[C---:B------:R-:W-:Y:S02]  /*19990*/  ISETP.GT.AND P6, PT, R4.reuse, 0x4, PT ;  /* 0x000000040400780c */ /* 0x040fe40003fc4270 */
[C---:B------:R-:W-:Y:S01]  /*199a0*/  ISETP.GT.AND P5, PT, R4.reuse, 0x5, PT ;  /* 0x000000050400780c */ /* 0x040fe20003fa4270 */
[----:B------:R-:W4:Y:S08]  /*199b0*/  LDL.LU.64 R144, [R1+0x1510] ;  /* 0x0015100001907983 */ /* 0x000f300000300a00 */
[----:B------:R-:W4:Y:S04]  /*199c0*/  @P4 LDG.E.U16 R73, desc[UR16][R58.64] ;  /* 0x000000103a494981 */ /* 0x000f28000c1e1500 */
[----:B------:R-:W4:Y:S04]  /*199d0*/  @P4 LDG.E.U16 R72, desc[UR16][R140.64] ;  /* 0x000000108c484981 */ /* 0x000f28000c1e1500 */
[----:B------:R-:W4:Y:S04]  /*199e0*/  LDL.LU.64 R142, [R1+0x1508] ;  /* 0x00150800018e7983 */ /* 0x000f280000300a00 */
[----:B------:R-:W4:Y:S04]  /*199f0*/  @P6 LDG.E.U16 R165, desc[UR16][R120.64] ;  /* 0x0000001078a56981 */ /* 0x000f28000c1e1500 */
[----:B------:R-:W4:Y:S04]  /*19a00*/  @P6 LDG.E.U16 R164, desc[UR16][R122.64] ;  /* 0x000000107aa46981 */ /* 0x000f28000c1e1500 */
[----:B------:R-:W4:Y:S04]  /*19a10*/  @P5 LDG.E.U16 R0, desc[UR16][R100.64] ;  /* 0x0000001064005981 */ /* 0x000f28000c1e1500 */
[----:B------:R-:W4:Y:S04]  /*19a20*/  @P5 LDG.E.U16 R5, desc[UR16][R102.64] ;  /* 0x0000001066055981 */ /* 0x000f28000c1e1500 */
[----:B---3--:R-:W-:Y:S04]  /*19a30*/  @P3 STL [R1+0x89c], R160 ;  /* 0x00089ca001003387 */ /* 0x008fe80000100800 */
[----:B--2---:R-:W-:Y:S01]  /*19a40*/  @P3 STL [R1+0x8a0], R159 ;  /* 0x0008a09f01003387 */ /* 0x004fe20000100800 */
[----:B------:R-:W-:-:S03]  /*19a50*/  ISETP.GT.AND P3, PT, R4, 0x6, PT ;  /* 0x000000060400780c */ /* 0x000fc60003f64270 */
[----:B------:R-:W2:Y:S04]  /*19a60*/  LDL.LU.64 R124, [R1+0x1500] ;  /* 0x00150000017c7983 */ /* 0x000ea80000300a00 */
[----:B------:R-:W3:Y:S04]  /*19a70*/  LDL R42, [R1+0xa94] ;  /* 0x000a9400012a7983 */ /* 0x000ee80000100800 */
[----:B------:R-:W2:Y:S04]  /*19a80*/  LDL R43, [R1+0xa90] ;  /* 0x000a9000012b7983 */ /* 0x000ea80000100800 */
[----:B------:R0:W-:Y:S04]  /*19a90*/  @P1 STL [R1+0x894], R22 ;  /* 0x0008941601001387 */ /* 0x0001e80000100800 */
[----:B------:R-:W2:Y:S04]  /*19aa0*/  @P3 LDG.E.U16 R158, desc[UR16][R82.64] ;  /* 0x00000010529e3981 */ /* 0x000ea8000c1e1500 */
[----:B------:R-:W2:Y:S04]  /*19ab0*/  @P3 LDG.E.U16 R161, desc[UR16][R80.64] ;  /* 0x0000001050a13981 */ /* 0x000ea8000c1e1500 */
[----:B0-----:R-:W2:Y:S04]  /*19ac0*/  LDL R22, [R1+0x870] ;  /* 0x0008700001167983 */ /* 0x001ea80000100800 */
[----:B----4-:R0:W-:Y:S04]  /*19ad0*/  @P1 STL [R1+0x898], R23 ;  /* 0x0008981701001387 */ /* 0x0101e80000100800 */
[----:B------:R-:W4:Y:S04]  /*19ae0*/  LDL R58, [R1+0x868] ;  /* 0x00086800013a7983 */ /* 0x000f280000100800 */
[----:B------:R-:W4:Y:S04]  /*19af0*/  LDL R59, [R1+0x864] ;  /* 0x00086400013b7983 */ /* 0x000f280000100800 */
[----:B0-----:R-:W4:Y:S01]  /*19b00*/  LDL R23, [R1+0x86c] ;  /* 0x00086c0001177983 */ /* 0x001f220000100800 */
[----:B------:R-:W-:-:S03]  /*19b10*/  ISETP.GT.AND P1, PT, R4, 0x7, PT ;  /* 0x000000070400780c */ /* 0x000fc60003f24270 */
[----:B------:R-:W4:Y:S04]  /*19b20*/  LDL.LU.64 R140, [R1+0x14f8] ;  /* 0x0014f800018c7983 */ /* 0x000f280000300a00 */
[----:B------:R0:W-:Y:S04]  /*19b30*/  @P4 STL [R1+0x890], R73 ;  /* 0x0008904901004387 */ /* 0x0001e80000100800 */
[----:B0-----:R-:W4:Y:S04]  /*19b40*/  LDL R73, [R1+0x860] ;  /* 0x0008600001497983 */ /* 0x001f280000100800 */
[----:B------:R0:W-:Y:S01]  /*19b50*/  @P4 STL [R1+0x88c], R72 ;  /* 0x00088c4801004387 */ /* 0x0001e20000100800 */
[----:B------:R-:W-:-:S03]  /*19b60*/  ISETP.GT.AND P4, PT, R4, 0x8, PT ;  /* 0x000000080400780c */ /* 0x000fc60003f84270 */
[----:B------:R-:W4:Y:S04]  /*19b70*/  LDL.LU.64 R122, [R1+0x14f0] ;  /* 0x0014f000017a7983 */ /* 0x000f280000300a00 */
[----:B0-----:R-:W4:Y:S04]  /*19b80*/  LDL R72, [R1+0x85c] ;  /* 0x00085c0001487983 */ /* 0x001f280000100800 */
[----:B------:R-:W4:Y:S04]  /*19b90*/  LDL.LU.64 R120, [R1+0x14e8] ;  /* 0x0014e80001787983 */ /* 0x000f280000300a00 */
[----:B------:R0:W-:Y:S04]  /*19ba0*/  @P6 STL [R1+0x884], R165 ;  /* 0x000884a501006387 */ /* 0x0001e80000100800 */
[----:B0-----:R-:W4:Y:S04]  /*19bb0*/  LDL R165, [R1+0x854] ;  /* 0x0008540001a57983 */ /* 0x001f280000100800 */
[----:B------:R-:W4:Y:S04]  /*19bc0*/  LDL.LU R160, [R1+0x840] ;  /* 0x0008400001a07983 */ /* 0x000f280000300800 */
[----:B------:R0:W-:Y:S01]  /*19bd0*/  @P6 STL [R1+0x888], R164 ;  /* 0x000888a401006387 */ /* 0x0001e20000100800 */
[----:B------:R-:W-:-:S03]  /*19be0*/  ISETP.GT.AND P6, PT, R4, 0x9, PT ;  /* 0x000000090400780c */ /* 0x000fc60003fc4270 */
[----:B0-----:R-:W4:Y:S04]  /*19bf0*/  LDL.LU R164, [R1+0x83c] ;  /* 0x00083c0001a47983 */ /* 0x001f280000300800 */
[----:B------:R-:W4:Y:S04]  /*19c00*/  LDL.LU.64 R102, [R1+0x14e0] ;  /* 0x0014e00001667983 */ /* 0x000f280000300a00 */
[----:B------:R-:W4:Y:S04]  /*19c10*/  LDL.LU.64 R100, [R1+0x14d8] ;  /* 0x0014d80001647983 */ /* 0x000f280000300a00 */
[----:B------:R-:W4:Y:S04]  /*19c20*/  LDL R159, [R1+0x84c] ;  /* 0x00084c00019f7983 */ /* 0x000f280000100800 */
[----:B------:R-:W-:Y:S04]  /*19c30*/  @P5 STL [R1+0x87c], R0 ;  /* 0x00087c0001005387 */ /* 0x000fe80000100800 */
[----:B------:R-:W-:Y:S04]  /*19c40*/  @P5 STL [R1+0x880], R5 ;  /* 0x0008800501005387 */ /* 0x000fe80000100800 */
[----:B------:R-:W4:Y:S04]  /*19c50*/  LDL.LU.64 R82, [R1+0x14d0] ;  /* 0x0014d00001527983 */ /* 0x000f280000300a00 */
[----:B---3--:R-:W3:Y:S04]  /*19c60*/  @P1 LDG.E.U16 R42, desc[UR16][R62.64] ;  /* 0x000000103e2a1981 */ /* 0x008ee8000c1e1500 */
[----:B--2---:R-:W2:Y:S04]  /*19c70*/  @P1 LDG.E.U16 R43, desc[UR16][R60.64] ;  /* 0x000000103c2b1981 */ /* 0x004ea8000c1e1500 */
[----:B------:R0:W-:Y:S04]  /*19c80*/  STL [R1+0xf14], R158 ;  /* 0x000f149e01007387 */ /* 0x0001e80000100800 */
[----:B------:R-:W2:Y:S04]  /*19c90*/  @P4 LDG.E.U16 R22, desc[UR16][R6.64] ;  /* 0x0000001006164981 */ /* 0x000ea8000c1e1500 */
[----:B0-----:R-:W2:Y:S04]  /*19ca0*/  LDL R158, [R1+0x850] ;  /* 0x00085000019e7983 */ /* 0x001ea80000100800 */
[----:B------:R-:W2:Y:S04]  /*19cb0*/  LDL.LU.64 R80, [R1+0x14c8] ;  /* 0x0014c80001507983 */ /* 0x000ea80000300a00 */
[----:B------:R-:W2:Y:S04]  /*19cc0*/  LDL R5, [R1+0x848] ;  /* 0x0008480001057983 */ /* 0x000ea80000100800 */
[----:B----4-:R-:W4:Y:S04]  /*19cd0*/  @P4 LDG.E.U16 R23, desc[UR16][R40.64] ;  /* 0x0000001028174981 */ /* 0x010f28000c1e1500 */
[----:B------:R-:W4:Y:S04]  /*19ce0*/  LDL R0, [R1+0x844] ;  /* 0x0008440001007983 */ /* 0x000f280000100800 */
[----:B------:R0:W-:Y:S04]  /*19cf0*/  STL [R1+0xf18], R161 ;  /* 0x000f18a101007387 */ /* 0x0001e80000100800 */
[----:B------:R-:W4:Y:S04]  /*19d00*/  @P6 LDG.E.U16 R58, desc[UR16][R20.64] ;  /* 0x00000010143a6981 */ /* 0x000f28000c1e1500 */
[----:B------:R-:W4:Y:S04]  /*19d10*/  @P6 LDG.E.U16 R59, desc[UR16][R156.64] ;  /* 0x000000109c3b6981 */ /* 0x000f28000c1e1500 */
[----:B0-----:R-:W4:Y:S01]  /*19d20*/  LDL R161, [R1+0x858] ;  /* 0x0008580001a17983 */ /* 0x001f220000100800 */
[----:B------:R-:W-:-:S02]  /*19d30*/  ISETP.GT.AND P5, PT, R4, 0xa, PT ;  /* 0x0000000a0400780c */ /* 0x000fc40003fa4270 */
[C---:B------:R-:W-:Y:S01]  /*19d40*/  ISETP.GT.AND P3, PT, R4.reuse, 0xb, PT ;  /* 0x0000000b0400780c */ /* 0x040fe20003f64270 */
[----:B------:R-:W4:Y:S10]  /*19d50*/  LDL.LU.64 R62, [R1+0x14c0] ;  /* 0x0014c000013e7983 */ /* 0x000f340000300a00 */
[----:B------:R-:W4:Y:S04]  /*19d60*/  @P5 LDG.E.U16 R73, desc[UR16][R36.64] ;  /* 0x0000001024495981 */ /* 0x000f28000c1e1500 */
[----:B------:R-:W4:Y:S04]  /*19d70*/  @P5 LDG.E.U16 R72, desc[UR16][R154.64] ;  /* 0x000000109a485981 */ /* 0x000f28000c1e1500 */
[----:B------:R-:W4:Y:S04]  /*19d80*/  @P3 LDG.E.U16 R165, desc[UR16][R136.64] ;  /* 0x0000001088a53981 */ /* 0x000f28000c1e1500 */
[----:B---3--:R0:W-:Y:S04]  /*19d90*/  @P1 STL [R1+0xa94], R42 ;  /* 0x000a942a01001387 */ /* 0x0081e80000100800 */
[----:B0-----:R-:W3:Y:S04]  /*19da0*/  LDL.LU R42, [R1+0x14b8] ;  /* 0x0014b800012a7983 */ /* 0x001ee80000300800 */
[----:B------:R-:W3:Y:S04]  /*19db0*/  LDL.LU.64 R60, [R1+0x14b0] ;  /* 0x0014b000013c7983 */ /* 0x000ee80000300a00 */
[----:B--2---:R0:W-:Y:S01]  /*19dc0*/  @P1 STL [R1+0xa90], R43 ;  /* 0x000a902b01001387 */ /* 0x0041e20000100800 */
[----:B------:R-:W-:-:S03]  /*19dd0*/  ISETP.GT.AND P1, PT, R4, 0xc, PT ;  /* 0x0000000c0400780c */ /* 0x000fc60003f24270 */
[----:B0-----:R-:W2:Y:S04]  /*19de0*/  LDL.LU R43, [R1+0x14a8] ;  /* 0x0014a800012b7983 */ /* 0x001ea80000300800 */
[----:B------:R-:W2:Y:S04]  /*19df0*/  LDL.LU.64 R6, [R1+0x14a0] ;  /* 0x0014a00001067983 */ /* 0x000ea80000300a00 */
[----:B------:R0:W-:Y:S04]  /*19e00*/  @P4 STL [R1+0x870], R22 ;  /* 0x0008701601004387 */ /* 0x0001e80000100800 */
[----:B------:R-:W2:Y:S04]  /*19e10*/  @P1 LDG.E.U16 R158, desc[UR16][R118.64] ;  /* 0x00000010769e1981 */ /* 0x000ea8000c1e1500 */
[----:B------:R-:W2:Y:S04]  /*19e20*/  @P1 LDG.E.U16 R159, desc[UR16][R116.64] ;  /* 0x00000010749f1981 */ /* 0x000ea8000c1e1500 */
[----:B0-----:R-:W2:Y:S04]  /*19e30*/  LDL.LU R22, [R1+0x1498] ;  /* 0x0014980001167983 */ /* 0x001ea80000300800 */
[----:B------:R-:W2:Y:S04]  /*19e40*/  LDL.LU.64 R40, [R1+0x1490] ;  /* 0x0014900001287983 */ /* 0x000ea80000300a00 */
[----:B----4-:R0:W-:Y:S01]  /*19e50*/  @P4 STL [R1+0x86c], R23 ;  /* 0x00086c1701004387 */ /* 0x0101e20000100800 */
[----:B------:R-:W-:-:S03]  /*19e60*/  ISETP.GT.AND P4, PT, R4, 0xd, PT ;  /* 0x0000000d0400780c */ /* 0x000fc60003f84270 */
[----:B------:R-:W4:Y:S04]  /*19e70*/  @P3 LDG.E.U16 R161, desc[UR16][R138.64] ;  /* 0x000000108aa13981 */ /* 0x000f28000c1e1500 */
[----:B0-----:R-:W2:Y:S04]  /*19e80*/  LDL.LU R23, [R1+0x1488] ;  /* 0x0014880001177983 */ /* 0x001ea80000300800 */
[----:B------:R-:W2:Y:S04]  /*19e90*/  LDL.LU.64 R20, [R1+0x1480] ;  /* 0x0014800001147983 */ /* 0x000ea80000300a00 */
[----:B------:R0:W-:Y:S04]  /*19ea0*/  @P6 STL [R1+0x868], R58 ;  /* 0x0008683a01006387 */ /* 0x0001e80000100800 */
[----:B------:R-:W2:Y:S04]  /*19eb0*/  @P4 LDG.E.U16 R5, desc[UR16][R98.64] ;  /* 0x0000001062054981 */ /* 0x000ea8000c1e1500 */
[----:B------:R-:W2:Y:S04]  /*19ec0*/  @P4 LDG.E.U16 R0, desc[UR16][R18.64] ;  /* 0x0000001012004981 */ /* 0x000ea8000c1e1500 */
[----:B0-----:R-:W2:Y:S04]  /*19ed0*/  LDL.LU R58, [R1+0x1478] ;  /* 0x00147800013a7983 */ /* 0x001ea80000300800 */
[----:B------:R-:W2:Y:S04]  /*19ee0*/  LDL.LU.64 R156, [R1+0x1470] ;  /* 0x00147000019c7983 */ /* 0x000ea80000300a00 */
[----:B------:R0:W-:Y:S01]  /*19ef0*/  @P6 STL [R1+0x864], R59 ;  /* 0x0008643b01006387 */ /* 0x0001e20000100800 */
[----:B------:R-:W-:-:S03]  /*19f00*/  ISETP.GT.AND P6, PT, R4, 0xe, PT ;  /* 0x0000000e0400780c */ /* 0x000fc60003fc4270 */
[----:B------:R-:W3:Y:S04]  /*19f10*/  LDL R36, [R1+0xa88] ;  /* 0x000a880001247983 */ /* 0x000ee80000100800 */
[----:B0-----:R-:W3:Y:S06]  /*19f20*/  LDL R59, [R1+0xa8c] ;  /* 0x000a8c00013b7983 */ /* 0x001eec0000100800 */
[----:B------:R-:W3:Y:S04]  /*19f30*/  @P6 LDG.E.U16 R160, desc[UR16][R96.64] ;  /* 0x0000001060a06981 */ /* 0x000ee8000c1e1500 */
[----:B------:R-:W3:Y:S04]  /*19f40*/  @P6 LDG.E.U16 R164, desc[UR16][R78.64] ;  /* 0x000000104ea46981 */ /* 0x000ee8000c1e1500 */
[----:B------:R-:W3:Y:S04]  /*19f50*/  LDL.LU.64 R154, [R1+0x1468] ;  /* 0x00146800019a7983 */ /* 0x000ee80000300a00 */
[----:B------:R-:W3:Y:S04]  /*19f60*/  LDL R37, [R1+0x838] ;  /* 0x0008380001257983 */ /* 0x000ee80000100800 */
[----:B------:R0:W-:Y:S04]  /*19f70*/  @P5 STL [R1+0x860], R73 ;  /* 0x0008604901005387 */ /* 0x0001e80000100800 */
[----:B0-----:R-:W3:Y:S04]  /*19f80*/  LDL R73, [R1+0x830] ;  /* 0x0008300001497983 */ /* 0x001ee80000100800 */
[----:B------:R0:W-:Y:S04]  /*19f90*/  @P5 STL [R1+0x85c], R72 ;  /* 0x00085c4801005387 */ /* 0x0001e80000100800 */
[----:B0-----:R-:W3:Y:S04]  /*19fa0*/  LDL R72, [R1+0x82c] ;  /* 0x00082c0001487983 */ /* 0x001ee80000100800 */
[----:B------:R-:W3:Y:S04]  /*19fb0*/  LDL.LU.64 R138, [R1+0x1460] ;  /* 0x00146000018a7983 */ /* 0x000ee80000300a00 */
[----:B------:R-:W3:Y:S04]  /*19fc0*/  LDL.LU.64 R136, [R1+0x1458] ;  /* 0x0014580001887983 */ /* 0x000ee80000300a00 */
[----:B----4-:R0:W-:Y:S04]  /*19fd0*/  @P3 STL [R1+0x858], R161 ;  /* 0x000858a101003387 */ /* 0x0101e80000100800 */
[----:B0-----:R-:W4:Y:S04]  /*19fe0*/  LDL R161, [R1+0x824] ;  /* 0x0008240001a17983 */ /* 0x001f280000100800 */
[----:B------:R0:W-:Y:S04]  /*19ff0*/  @P3 STL [R1+0x854], R165 ;  /* 0x000854a501003387 */ /* 0x0001e80000100800 */
[----:B0-----:R-:W4:Y:S04]  /*1a000*/  LDL.LU R165, [R1+0x808] ;  /* 0x0008080001a57983 */ /* 0x001f280000300800 */
[----:B------:R-:W4:Y:S04]  /*1a010*/  LDL.LU.64 R118, [R1+0x1450] ;  /* 0x0014500001767983 */ /* 0x000f280000300a00 */
[----:B------:R-:W4:Y:S04]  /*1a020*/  LDL.LU.64 R116, [R1+0x1448] ;  /* 0x0014480001747983 */ /* 0x000f280000300a00 */
[----:B--2---:R0:W-:Y:S04]  /*1a030*/  @P1 STL [R1+0x850], R158 ;  /* 0x0008509e01001387 */ /* 0x0041e80000100800 */
[----:B0-----:R-:W2:Y:S04]  /*1a040*/  LDL R158, [R1+0x820] ;  /* 0x00082000019e7983 */ /* 0x001ea80000100800 */
[----:B------:R0:W-:Y:S04]  /*1a050*/  @P1 STL [R1+0x84c], R159 ;  /* 0x00084c9f01001387 */ /* 0x0001e80000100800 */
[----:B0-----:R-:W2:Y:S04]  /*1a060*/  LDL R159, [R1+0x81c] ;  /* 0x00081c00019f7983 */ /* 0x001ea80000100800 */
[----:B------:R-:W2:Y:S04]  /*1a070*/  LDL.LU.64 R98, [R1+0x1440] ;  /* 0x0014400001627983 */ /* 0x000ea80000300a00 */
[----:B------:R0:W-:Y:S04]  /*1a080*/  @P4 STL [R1+0x848], R5 ;  /* 0x0008480501004387 */ /* 0x0001e80000100800 */
[----:B------:R-:W2:Y:S04]  /*1a090*/  LDL R18, [R1+0x814] ;  /* 0x0008140001127983 */ /* 0x000ea80000100800 */
[----:B0-----:R-:W2:Y:S04]  /*1a0a0*/  LDL R5, [R1+0x818] ;  /* 0x0008180001057983 */ /* 0x001ea80000100800 */
[----:B------:R0:W-:Y:S04]  /*1a0b0*/  @P4 STL [R1+0x844], R0 ;  /* 0x0008440001004387 */ /* 0x0001e80000100800 */
[----:B------:R-:W2:Y:S04]  /*1a0c0*/  LDL.LU.64 R96, [R1+0x1438] ;  /* 0x0014380001607983 */ /* 0x000ea80000300a00 */
[----:B------:R-:W2:Y:S04]  /*1a0d0*/  LDL R19, [R1+0x810] ;  /* 0x0008100001137983 */ /* 0x000ea80000100800 */
[----:B0-----:R-:W2:Y:S04]  /*1a0e0*/  LDL R0, [R1+0x80c] ;  /* 0x00080c0001007983 */ /* 0x001ea80000100800 */
[----:B---3--:R0:W-:Y:S04]  /*1a0f0*/  STL [R1+0xf1c], R160 ;  /* 0x000f1ca001007387 */ /* 0x0081e80000100800 */
[----:B0-----:R-:W3:Y:S04]  /*1a100*/  LDL R160, [R1+0x828] ;  /* 0x0008280001a07983 */ /* 0x001ee80000100800 */
[----:B------:R-:W3:Y:S04]  /*1a110*/  LDL.LU.64 R78, [R1+0x1430] ;  /* 0x00143000014e7983 */ /* 0x000ee80000300a00 */
[----:B------:R0:W-:Y:S04]  /*1a120*/  STL [R1+0xf20], R164 ;  /* 0x000f20a401007387 */ /* 0x0001e80000100800 */
[----:B0-----:R-:W3:Y:S01]  /*1a130*/  LDL R164, [R1+0x834] ;  /* 0x0008340001a47983 */ /* 0x001ee20000100800 */
[----:B------:R-:W-:-:S02]  /*1a140*/  ISETP.GT.AND P5, PT, R4, 0xf, PT ;  /* 0x0000000f0400780c */ /* 0x000fc40003fa4270 */
[----:B------:R-:W-:-:S11]  /*1a150*/  ISETP.GT.AND P3, PT, R4, 0x10, PT ;  /* 0x000000100400780c */ /* 0x000fd60003f64270 */
[----:B------:R-:W3:Y:S04]  /*1a160*/  @P5 LDG.E.U16 R59, desc[UR16][R76.64] ;  /* 0x000000104c3b5981 */ /* 0x000ee8000c1e1500 */
[----:B------:R-:W3:Y:S04]  /*1a170*/  @P5 LDG.E.U16 R36, desc[UR16][R56.64] ;  /* 0x0000001038245981 */ /* 0x000ee8000c1e1500 */
[----:B------:R-:W3:Y:S01]  /*1a180*/  @P3 LDG.E.U16 R37, desc[UR16][R38.64] ;  /* 0x0000001026253981 */ /* 0x000ee2000c1e1500 */
[C---:B------:R-:W-:Y:S02]  /*1a190*/  ISETP.GT.AND P1, PT, R4.reuse, 0x11, PT ;  /* 0x000000110400780c */ /* 0x040fe40003f24270 */
[C---:B------:R-:W-:Y:S01]  /*1a1a0*/  ISETP.GT.AND P4, PT, R4.reuse, 0x12, PT ;  /* 0x000000120400780c */ /* 0x040fe20003f84270 */
[----:B------:R-:W3:Y:S01]  /*1a1b0*/  LDL.LU.64 R76, [R1+0x1428] ;  /* 0x00142800014c7983 */ /* 0x000ee20000300a00 */
[----:B------:R-:W-:-:S09]  /*1a1c0*/  ISETP.GT.AND P6, PT, R4, 0x13, PT ;  /* 0x000000130400780c */ /* 0x000fd20003fc4270 */
[----:B------:R-:W3:Y:S04]  /*1a1d0*/  @P1 LDG.E.U16 R72, desc[UR16][R150.64] ;  /* 0x0000001096481981 */ /* 0x000ee8000c1e1500 */
[----:B------:R-:W3:Y:S04]  /*1a1e0*/  @P1 LDG.E.U16 R73, desc[UR16][R152.64] ;  /* 0x0000001098491981 */ /* 0x000ee8000c1e1500 */
[----:B----4-:R-:W4:Y:S04]  /*1a1f0*/  @P4 LDG.E.U16 R161, desc[UR16][R132.64] ;  /* 0x0000001084a14981 */ /* 0x010f28000c1e1500 */
[----:B--2---:R-:W2:Y:S04]  /*1a200*/  @P6 LDG.E.U16 R158, desc[UR16][R114.64] ;  /* 0x00000010729e6981 */ /* 0x004ea8000c1e1500 */
[----:B------:R-:W2:Y:S04]  /*1a210*/  @P6 LDG.E.U16 R159, desc[UR16][R26.64] ;  /* 0x000000101a9f6981 */ /* 0x000ea8000c1e1500 */
[----:B---3--:R-:W3:Y:S04]  /*1a220*/  @P4 LDG.E.U16 R160, desc[UR16][R134.64] ;  /* 0x0000001086a04981 */ /* 0x008ee8000c1e1500 */
[----:B------:R-:W2:Y:S04]  /*1a230*/  @P3 LDG.E.U16 R164, desc[UR16][R16.64] ;  /* 0x0000001010a43981 */ /* 0x000ea8000c1e1500 */
[----:B------:R0:W-:Y:S04]  /*1a240*/  @P5 STL [R1+0xa8c], R59 ;  /* 0x000a8c3b01005387 */ /* 0x0001e80000100800 */
[----:B0-----:R-:W3:Y:S04]  /*1a250*/  LDL.LU R59, [R1+0x1420] ;  /* 0x00142000013b7983 */ /* 0x001ee80000300800 */
[----:B------:R-:W3:Y:S04]  /*1a260*/  LDL.LU.64 R56, [R1+0x1418] ;  /* 0x0014180001387983 */ /* 0x000ee80000300a00 */
[----:B------:R0:W-:Y:S01]  /*1a270*/  @P5 STL [R1+0xa88], R36 ;  /* 0x000a882401005387 */ /* 0x0001e20000100800 */
[----:B------:R-:W-:-:S03]  /*1a280*/  ISETP.GT.AND P5, PT, R4, 0x14, PT ;  /* 0x000000140400780c */ /* 0x000fc60003fa4270 */
[----:B0-----:R-:W3:Y:S04]  /*1a290*/  LDL.LU R36, [R1+0x1410] ;  /* 0x0014100001247983 */ /* 0x001ee80000300800 */
[----:B------:R-:W3:Y:S04]  /*1a2a0*/  LDL.LU.64 R38, [R1+0x1408] ;  /* 0x0014080001267983 */ /* 0x000ee80000300a00 */
[----:B------:R0:W-:Y:S04]  /*1a2b0*/  @P3 STL [R1+0x838], R37 ;  /* 0x0008382501003387 */ /* 0x0001e80000100800 */
[----:B------:R-:W3:Y:S04]  /*1a2c0*/  @P5 LDG.E.U16 R18, desc[UR16][R10.64] ;  /* 0x000000100a125981 */ /* 0x000ee8000c1e1500 */
[----:B------:R-:W3:Y:S04]  /*1a2d0*/  @P5 LDG.E.U16 R5, desc[UR16][R24.64] ;  /* 0x0000001018055981 */ /* 0x000ee8000c1e1500 */
[----:B0-----:R-:W3:Y:S04]  /*1a2e0*/  LDL.LU R37, [R1+0x1400] ;  /* 0x0014000001257983 */ /* 0x001ee80000300800 */
[----:B------:R-:W4:Y:S04]  /*1a2f0*/  LDL.LU.64 R16, [R1+0x13f8] ;  /* 0x0013f80001107983 */ /* 0x000f280000300a00 */
[----:B--2---:R-:W-:Y:S01]  /*1a300*/  @P3 STL [R1+0x834], R164 ;  /* 0x000834a401003387 */ /* 0x004fe20000100800 */
[----:B------:R-:W-:-:S03]  /*1a310*/  ISETP.GT.AND P3, PT, R4, 0x15, PT ;  /* 0x000000150400780c */ /* 0x000fc60003f64270 */
[----:B------:R-:W2:Y:S04]  /*1a320*/  LDL.LU.64 R152, [R1+0x13f0] ;  /* 0x0013f00001987983 */ /* 0x000ea80000300a00 */
[----:B------:R-:W2:Y:S06]  /*1a330*/  LDL.LU.64 R150, [R1+0x13e8] ;  /* 0x0013e80001967983 */ /* 0x000eac0000300a00 */
[----:B------:R-:W2:Y:S04]  /*1a340*/  @P3 LDG.E.U16 R19, desc[UR16][R112.64] ;  /* 0x0000001070133981 */ /* 0x000ea8000c1e1500 */
[----:B------:R-:W2:Y:S04]  /*1a350*/  @P3 LDG.E.U16 R0, desc[UR16][R94.64] ;  /* 0x000000105e003981 */ /* 0x000ea8000c1e1500 */
[----:B------:R0:W-:Y:S04]  /*1a360*/  @P1 STL [R1+0x82c], R72 ;  /* 0x00082c4801001387 */ /* 0x0001e80000100800 */
[----:B0-----:R-:W2:Y:S04]  /*1a370*/  LDL R72, [R1+0xa84] ;  /* 0x000a840001487983 */ /* 0x001ea80000100800 */
[----:B------:R0:W-:Y:S04]  /*1a380*/  @P1 STL [R1+0x830], R73 ;  /* 0x0008304901001387 */ /* 0x0001e80000100800 */
[----:B0-----:R-:W2:Y:S04]  /*1a390*/  LDL R73, [R1+0xa80] ;  /* 0x000a800001497983 */ /* 0x001ea80000100800 */
[----:B------:R-:W2:Y:S04]  /*1a3a0*/  LDL.LU.64 R134, [R1+0x13e0] ;  /* 0x0013e00001867983 */ /* 0x000ea80000300a00 */
[----:B------:R-:W2:Y:S04]  /*1a3b0*/  LDL R164, [R1+0x7fc] ;  /* 0x0007fc0001a47983 */ /* 0x000ea80000100800 */
[----:B------:R-:W2:Y:S04]  /*1a3c0*/  LDL.LU.64 R132, [R1+0x13d8] ;  /* 0x0013d80001847983 */ /* 0x000ea80000300a00 */
[----:B---3--:R0:W-:Y:S01]  /*1a3d0*/  @P4 STL [R1+0x828], R160 ;  /* 0x000828a001004387 */ /* 0x0081e20000100800 */
[----:B------:R-:W-:-:S03]  /*1a3e0*/  ISETP.GT.AND P1, PT, R4, 0x16, PT ;  /* 0x000000160400780c */ /* 0x000fc60003f24270 */
[----:B0-----:R-:W3:Y:S04]  /*1a3f0*/  LDL R160, [R1+0x7f8] ;  /* 0x0007f80001a07983 */ /* 0x001ee80000100800 */
[----:B----4-:R0:W-:Y:S06]  /*1a400*/  @P4 STL [R1+0x824], R161 ;  /* 0x000824a101004387 */ /* 0x0101ec0000100800 */
[----:B------:R-:W4:Y:S04]  /*1a410*/  @P1 LDG.E.U16 R165, desc[UR16][R2.64] ;  /* 0x0000001002a51981 */ /* 0x000f28000c1e1500 */
[----:B0-----:R-:W3:Y:S04]  /*1a420*/  LDL R161, [R1+0x7f4] ;  /* 0x0007f40001a17983 */ /* 0x001ee80000100800 */
[----:B------:R-:W3:Y:S04]  /*1a430*/  LDL.LU.64 R114, [R1+0x13d0] ;  /* 0x0013d00001727983 */ /* 0x000ee80000300a00 */
[----:B------:R-:W3:Y:S04]  /*1a440*/  LDL.LU.64 R26, [R1+0x13c8] ;  /* 0x0013c800011a7983 */ /* 0x000ee80000300a00 */
[----:B------:R0:W-:Y:S04]  /*1a450*/  @P6 STL [R1+0x820], R158 ;  /* 0x0008209e01006387 */ /* 0x0001e80000100800 */
[----:B0-----:R-:W3:Y:S04]  /*1a460*/  LDL R158, [R1+0x7f0] ;  /* 0x0007f000019e7983 */ /* 0x001ee80000100800 */
[----:B------:R0:W-:Y:S04]  /*1a470*/  @P6 STL [R1+0x81c], R159 ;  /* 0x00081c9f01006387 */ /* 0x0001e80000100800 */
[----:B------:R-:W3:Y:S04]  /*1a480*/  LDL.LU.64 R24, [R1+0x13c0] ;  /* 0x0013c00001187983 */ /* 0x000ee80000300a00 */
[----:B0-----:R-:W3:Y:S04]  /*1a490*/  LDL R159, [R1+0x7ec] ;  /* 0x0007ec00019f7983 */ /* 0x001ee80000100800 */
[----:B------:R-:W3:Y:S04]  /*1a4a0*/  LDL.LU.64 R10, [R1+0x13b8] ;  /* 0x0013b800010a7983 */ /* 0x000ee80000300a00 */
[----:B------:R0:W-:Y:S04]  /*1a4b0*/  @P5 STL [R1+0x814], R18 ;  /* 0x0008141201005387 */ /* 0x0001e80000100800 */
[----:B0-----:R-:W3:Y:S04]  /*1a4c0*/  LDL R18, [R1+0x7e8] ;  /* 0x0007e80001127983 */ /* 0x001ee80000100800 */
[----:B------:R0:W-:Y:S04]  /*1a4d0*/  @P5 STL [R1+0x818], R5 ;  /* 0x0008180501005387 */ /* 0x0001e80000100800 */
[----:B------:R-:W3:Y:S04]  /*1a4e0*/  LDL.LU.64 R112, [R1+0x13b0] ;  /* 0x0013b00001707983 */ /* 0x000ee80000300a00 */
[----:B------:R-:W3:Y:S04]  /*1a4f0*/  LDL.LU.64 R94, [R1+0x13a8] ;  /* 0x0013a800015e7983 */ /* 0x000ee80000300a00 */
[----:B0-----:R-:W3:Y:S04]  /*1a500*/  LDL R5, [R1+0x7e0] ;  /* 0x0007e00001057983 */ /* 0x001ee80000100800 */
[----:B--2---:R0:W-:Y:S04]  /*1a510*/  @P3 STL [R1+0x810], R19 ;  /* 0x0008101301003387 */ /* 0x0041e80000100800 */
[----:B0-----:R-:W2:Y:S04]  /*1a520*/  LDL R19, [R1+0x7dc] ;  /* 0x0007dc0001137983 */ /* 0x001ea80000100800 */
[----:B------:R0:W-:Y:S04]  /*1a530*/  @P3 STL [R1+0x80c], R0 ;  /* 0x00080c0001003387 */ /* 0x0001e80000100800 */
[----:B------:R-:W2:Y:S01]  /*1a540*/  LDL.LU R3, [R1+0x13a0] ;  /* 0x0013a00001037983 */ /* 0x000ea20000300800 */
[----:B------:R-:W-:-:S03]  /*1a550*/  ISETP.GT.AND P4, PT, R4, 0x17, PT ;  /* 0x000000170400780c */ /* 0x000fc60003f84270 */
[----:B------:R-:W3:Y:S04]  /*1a560*/  LDL R2, [R1+0x7d4] ;  /* 0x0007d40001027983 */ /* 0x000ee80000100800 */
[----:B0-----:R-:W3:Y:S06]  /*1a570*/  LDL R0, [R1+0x7d8] ;  /* 0x0007d80001007983 */ /* 0x001eec0000100800 */
[----:B------:R-:W3:Y:S04]  /*1a580*/  @P4 LDG.E.U16 R72, desc[UR16][R74.64] ;  /* 0x000000104a484981 */ /* 0x000ee8000c1e1500 */
[----:B------:R-:W3:Y:S04]  /*1a590*/  @P4 LDG.E.U16 R73, desc[UR16][R70.64] ;  /* 0x0000001046494981 */ /* 0x000ee8000c1e1500 */
[----:B--2---:R-:W2:Y:S04]  /*1a5a0*/  @P1 LDG.E.U16 R3, desc[UR16][R92.64] ;  /* 0x000000105c031981 */ /* 0x004ea8000c1e1500 */
[----:B----4-:R0:W-:Y:S04]  /*1a5b0*/  STL [R1+0xf24], R165 ;  /* 0x000f24a501007387 */ /* 0x0101e80000100800 */
[----:B0-----:R-:W4:Y:S04]  /*1a5c0*/  LDL R165, [R1+0x7e4] ;  /* 0x0007e40001a57983 */ /* 0x001f280000100800 */
[----:B------:R-:W3:Y:S04]  /*1a5d0*/  LDL.LU.64 R92, [R1+0x1398] ;  /* 0x00139800015c7983 */ /* 0x000ee80000300a00 */
[----:B--2---:R0:W-:Y:S04]  /*1a5e0*/  STL [R1+0xf28], R3 ;  /* 0x000f280301007387 */ /* 0x0041e80000100800 */
[----:B0-----:R-:W2:Y:S01]  /*1a5f0*/  LDL R3, [R1+0x800] ;  /* 0x0008000001037983 */ /* 0x001ea20000100800 */
[----:B------:R-:W-:-:S02]  /*1a600*/  ISETP.GT.AND P6, PT, R4, 0x18, PT ;  /* 0x000000180400780c */ /* 0x000fc40003fc4270 */
[C---:B------:R-:W-:Y:S01]  /*1a610*/  ISETP.GT.AND P5, PT, R4.reuse, 0x19, PT ;  /* 0x000000190400780c */ /* 0x040fe20003fa4270 */
[----:B------:R-:W2:Y:S01]  /*1a620*/  LDL.LU.64 R74, [R1+0x1390] ;  /* 0x00139000014a7983 */ /* 0x000ea20000300a00 */
[C---:B------:R-:W-:Y:S02]  /*1a630*/  ISETP.GT.AND P3, PT, R4.reuse, 0x1a, PT ;  /* 0x0000001a0400780c */ /* 0x040fe40003f64270 */
[C---:B------:R-:W-:Y:S01]  /*1a640*/  ISETP.GT.AND P1, PT, R4.reuse, 0x1b, PT ;  /* 0x0000001b0400780c */ /* 0x040fe20003f24270 */
[----:B---3--:R0:W-:Y:S06]  /*1a650*/  @P4 STL [R1+0xa84], R72 ;  /* 0x000a844801004387 */ /* 0x0081ec0000100800 */
[----:B------:R-:W3:Y:S04]  /*1a660*/  @P6 LDG.E.U16 R164, desc[UR16][R52.64] ;  /* 0x0000001034a46981 */ /* 0x000ee8000c1e1500 */
[----:B------:R-:W3:Y:S04]  /*1a670*/  @P5 LDG.E.U16 R160, desc[UR16][R34.64] ;  /* 0x0000001022a05981 */ /* 0x000ee8000c1e1500 */
[----:B0-----:R-:W3:Y:S04]  /*1a680*/  LDL.LU R72, [R1+0x1388] ;  /* 0x0013880001487983 */ /* 0x001ee80000300800 */
[----:B------:R-:W3:Y:S04]  /*1a690*/  LDL.LU.64 R70, [R1+0x1380] ;  /* 0x0013800001467983 */ /* 0x000ee80000300a00 */
[----:B------:R-:W3:Y:S04]  /*1a6a0*/  @P5 LDG.E.U16 R161, desc[UR16][R32.64] ;  /* 0x0000001020a15981 */ /* 0x000ee8000c1e1500 */
[----:B------:R0:W-:Y:S01]  /*1a6b0*/  @P4 STL [R1+0xa80], R73 ;  /* 0x000a804901004387 */ /* 0x0001e20000100800 */
[----:B------:R-:W-:-:S03]  /*1a6c0*/  ISETP.GT.AND P4, PT, R4, 0x1c, PT ;  /* 0x0000001c0400780c */ /* 0x000fc60003f84270 */
[----:B------:R-:W3:Y:S04]  /*1a6d0*/  @P3 LDG.E.U16 R158, desc[UR16][R148.64] ;  /* 0x00000010949e3981 */ /* 0x000ee8000c1e1500 */
[----:B------:R-:W3:Y:S04]  /*1a6e0*/  @P3 LDG.E.U16 R159, desc[UR16][R146.64] ;  /* 0x00000010929f3981 */ /* 0x000ee8000c1e1500 */
[----:B------:R-:W3:Y:S04]  /*1a6f0*/  @P1 LDG.E.U16 R18, desc[UR16][R130.64] ;  /* 0x0000001082121981 */ /* 0x000ee8000c1e1500 */
[----:B----4-:R-:W4:Y:S04]  /*1a700*/  @P1 LDG.E.U16 R165, desc[UR16][R128.64] ;  /* 0x0000001080a51981 */ /* 0x010f28000c1e1500 */
[----:B------:R-:W4:Y:S04]  /*1a710*/  @P4 LDG.E.U16 R5, desc[UR16][R68.64] ;  /* 0x0000001044054981 */ /* 0x000f28000c1e1500 */
[----:B------:R-:W4:Y:S04]  /*1a720*/  @P4 LDG.E.U16 R19, desc[UR16][R110.64] ;  /* 0x000000106e134981 */ /* 0x000f28000c1e1500 */
[----:B0-----:R-:W4:Y:S04]  /*1a730*/  LDL.LU R73, [R1+0x1378] ;  /* 0x0013780001497983 */ /* 0x001f280000300800 */
[----:B--2---:R-:W2:Y:S04]  /*1a740*/  @P6 LDG.E.U16 R3, desc[UR16][R54.64] ;  /* 0x0000001036036981 */ /* 0x004ea8000c1e1500 */
[----:B------:R-:W4:Y:S04]  /*1a750*/  LDL.LU.64 R54, [R1+0x1370] ;  /* 0x0013700001367983 */ /* 0x000f280000300a00 */
[----:B------:R-:W4:Y:S04]  /*1a760*/  LDL.LU.64 R52, [R1+0x1368] ;  /* 0x0013680001347983 */ /* 0x000f280000300a00 */
[----:B---3--:R0:W-:Y:S04]  /*1a770*/  @P6 STL [R1+0x7fc], R164 ;  /* 0x0007fca401006387 */ /* 0x0081e80000100800 */
[----:B--2---:R-:W-:Y:S04]  /*1a780*/  @P6 STL [R1+0x800], R3 ;  /* 0x0008000301006387 */ /* 0x004fe80000100800 */
[----:B------:R-:W2:Y:S04]  /*1a790*/  LDL.LU.64 R34, [R1+0x1360] ;  /* 0x0013600001227983 */ /* 0x000ea80000300a00 */
[----:B------:R-:W3:Y:S04]  /*1a7a0*/  LDL.LU.64 R32, [R1+0x1358] ;  /* 0x0013580001207983 */ /* 0x000ee80000300a00 */
[----:B0-----:R-:W2:Y:S04]  /*1a7b0*/  LDL R164, [R1+0xa7c] ;  /* 0x000a7c0001a47983 */ /* 0x001ea80000100800 */
[----:B------:R0:W-:Y:S01]  /*1a7c0*/  @P5 STL [R1+0x7f8], R160 ;  /* 0x0007f8a001005387 */ /* 0x0001e20000100800 */
[----:B------:R-:W-:-:S03]  /*1a7d0*/  ISETP.GT.AND P6, PT, R4, 0x1d, PT ;  /* 0x0000001d0400780c */ /* 0x000fc60003fc4270 */
[----:B0-----:R-:W3:Y:S04]  /*1a7e0*/  LDL R160, [R1+0xa78] ;  /* 0x000a780001a07983 */ /* 0x001ee80000100800 */
[----:B------:R0:W-:Y:S04]  /*1a7f0*/  @P5 STL [R1+0x7f4], R161 ;  /* 0x0007f4a101005387 */ /* 0x0001e80000100800 */
[----:B------:R-:W3:Y:S04]  /*1a800*/  LDL.LU.64 R148, [R1+0x1350] ;  /* 0x0013500001947983 */ /* 0x000ee80000300a00 */
[----:B------:R-:W3:Y:S04]  /*1a810*/  @P6 LDG.E.U16 R0, desc[UR16][R108.64] ;  /* 0x000000106c006981 */ /* 0x000ee8000c1e1500 */
[----:B0-----:R-:W3:Y:S04]  /*1a820*/  LDL R161, [R1+0x7d0] ;  /* 0x0007d00001a17983 */ /* 0x001ee80000100800 */
[----:B------:R0:W-:Y:S04]  /*1a830*/  @P3 STL [R1+0x7f0], R158 ;  /* 0x0007f09e01003387 */ /* 0x0001e80000100800 */
[----:B------:R-:W3:Y:S04]  /*1a840*/  @P6 LDG.E.U16 R2, desc[UR16][R162.64] ;  /* 0x00000010a2026981 */ /* 0x000ee8000c1e1500 */
[----:B0-----:R-:W3:Y:S04]  /*1a850*/  LDL R158, [R1+0x7cc] ;  /* 0x0007cc00019e7983 */ /* 0x001ee80000100800 */
[----:B------:R-:W3:Y:S04]  /*1a860*/  LDL.LU.64 R146, [R1+0x1348] ;  /* 0x0013480001927983 */ /* 0x000ee80000300a00 */
[----:B------:R0:W-:Y:S04]  /*1a870*/  @P3 STL [R1+0x7ec], R159 ;  /* 0x0007ec9f01003387 */ /* 0x0001e80000100800 */
[----:B------:R-:W3:Y:S04]  /*1a880*/  LDL.LU.64 R130, [R1+0x1340] ;  /* 0x0013400001827983 */ /* 0x000ee80000300a00 */
[----:B0-----:R-:W3:Y:S04]  /*1a890*/  LDL R159, [R1+0x7c8] ;  /* 0x0007c800019f7983 */ /* 0x001ee80000100800 */
[----:B------:R0:W-:Y:S04]  /*1a8a0*/  @P1 STL [R1+0x7e8], R18 ;  /* 0x0007e81201001387 */ /* 0x0001e80000100800 */
[----:B0-----:R-:W3:Y:S04]  /*1a8b0*/  LDL R18, [R1+0x7c4] ;  /* 0x0007c40001127983 */ /* 0x001ee80000100800 */
[----:B------:R-:W3:Y:S04]  /*1a8c0*/  LDL.LU.64 R128, [R1+0x1338] ;  /* 0x0013380001807983 */ /* 0x000ee80000300a00 */
[----:B----4-:R-:W-:Y:S04]  /*1a8d0*/  @P1 STL [R1+0x7e4], R165 ;  /* 0x0007e4a501001387 */ /* 0x010fe80000100800 */
[----:B------:R-:W4:Y:S04]  /*1a8e0*/  LDL.LU.64 R68, [R1+0x1330] ;  /* 0x0013300001447983 */ /* 0x000f280000300a00 */
[----:B------:R-:W4:Y:S04]  /*1a8f0*/  LDL.LU.64 R110, [R1+0x1328] ;  /* 0x00132800016e7983 */ /* 0x000f280000300a00 */
[----:B------:R0:W-:Y:S04]  /*1a900*/  @P4 STL [R1+0x7e0], R5 ;  /* 0x0007e00501004387 */ /* 0x0001e80000100800 */
[----:B0-----:R-:W4:Y:S04]  /*1a910*/  LDL R5, [R1+0x7c0] ;  /* 0x0007c00001057983 */ /* 0x001f280000100800 */
[----:B------:R0:W-:Y:S04]  /*1a920*/  @P4 STL [R1+0x7dc], R19 ;  /* 0x0007dc1301004387 */ /* 0x0001e80000100800 */
[----:B0-----:R-:W4:Y:S04]  /*1a930*/  LDL R19, [R1+0x7bc] ;  /* 0x0007bc0001137983 */ /* 0x001f280000100800 */
[----:B------:R-:W4:Y:S04]  /*1a940*/  LDL.LU.64 R108, [R1+0x1320] ;  /* 0x00132000016c7983 */ /* 0x000f280000300a00 */
[----:B------:R-:W4:Y:S01]  /*1a950*/  LDL.LU.64 R162, [R1+0x1318] ;  /* 0x0013180001a27983 */ /* 0x000f220000300a00 */
[----:B------:R-:W-:-:S02]  /*1a960*/  ISETP.GT.AND P5, PT, R4, 0x1e, PT ;  /* 0x0000001e0400780c */ /* 0x000fc40003fa4270 */
[C---:B------:R-:W-:Y:S02]  /*1a970*/  ISETP.GT.AND P3, PT, R4.reuse, 0x1f, PT ;  /* 0x0000001f0400780c */ /* 0x040fe40003f64270 */
[C---:B------:R-:W-:Y:S02]  /*1a980*/  ISETP.GT.AND P1, PT, R4.reuse, 0x20, PT ;  /* 0x000000200400780c */ /* 0x040fe40003f24270 */
[----:B------:R-:W-:-:S09]  /*1a990*/  ISETP.GT.AND P4, PT, R4, 0x21, PT ;  /* 0x000000210400780c */ /* 0x000fd20003f84270 */
[----:B--2---:R-:W2:Y:S04]  /*1a9a0*/  @P3 LDG.E.U16 R164, desc[UR16][R90.64] ;  /* 0x000000105aa43981 */ /* 0x004ea8000c1e1500 */
[----:B---3--:R-:W3:Y:S04]  /*1a9b0*/  @P3 LDG.E.U16 R160, desc[UR16][R88.64] ;  /* 0x0000001058a03981 */ /* 0x008ee8000c1e1500 */
[----:B------:R0:W-:Y:S04]  /*1a9c0*/  @P6 STL [R1+0x7d8], R0 ;  /* 0x0007d80001006387 */ /* 0x0001e80000100800 */
[----:B------:R-:W2:Y:S04]  /*1a9d0*/  @P1 LDG.E.U16 R161, desc[UR16][R48.64] ;  /* 0x0000001030a11981 */ /* 0x000ea8000c1e1500 */
[----:B0-----:R-:W2:Y:S04]  /*1a9e0*/  LDL R0, [R1+0x7b8] ;  /* 0x0007b80001007983 */ /* 0x001ea80000100800 */
[----:B----4-:R-:W4:Y:S04]  /*1a9f0*/  @P5 LDG.E.U16 R162, desc[UR16][R50.64] ;  /* 0x0000001032a25981 */ /* 0x010f28000c1e1500 */
[----:B------:R-:W3:Y:S04]  /*1aa00*/  @P5 LDG.E.U16 R163, desc[UR16][R8.64] ;  /* 0x0000001008a35981 */ /* 0x000ee8000c1e1500 */
[----:B------:R0:W-:Y:S04]  /*1aa10*/  @P6 STL [R1+0x7d4], R2 ;  /* 0x0007d40201006387 */ /* 0x0001e80000100800 */
[----:B------:R-:W3:Y:S04]  /*1aa20*/  LDL.LU.64 R50, [R1+0x1310] ;  /* 0x0013100001327983 */ /* 0x000ee80000300a00 */
[----:B------:R-:W3:Y:S04]  /*1aa30*/  @P1 LDG.E.U16 R158, desc[UR16][R126.64] ;  /* 0x000000107e9e1981 */ /* 0x000ee8000c1e1500 */
[----:B0-----:R-:W3:Y:S01]  /*1aa40*/  LDL R2, [R1+0x7b4] ;  /* 0x0007b40001027983 */ /* 0x001ee20000100800 */
[----:B------:R-:W-:-:S03]  /*1aa50*/  ISETP.GT.AND P6, PT, R4, 0x22, PT ;  /* 0x000000220400780c */ /* 0x000fc60003fc4270 */
[----:B------:R-:W3:Y:S04]  /*1aa60*/  @P4 LDG.E.U16 R159, desc[UR16][R106.64] ;  /* 0x000000106a9f4981 */ /* 0x000ee8000c1e1500 */
[----:B------:R-:W3:Y:S06]  /*1aa70*/  @P4 LDG.E.U16 R18, desc[UR16][R104.64] ;  /* 0x0000001068124981 */ /* 0x000eec000c1e1500 */
[----:B------:R-:W3:Y:S01]  /*1aa80*/  @P6 LDG.E.U16 R5, desc[UR16][R86.64] ;  /* 0x0000001056056981 */ /* 0x000ee2000c1e1500 */
[----:B------:R-:W-:-:S03]  /*1aa90*/  ISETP.GT.AND P5, PT, R4, 0x23, PT ;  /* 0x000000230400780c */ /* 0x000fc60003fa4270 */
[----:B------:R-:W3:Y:S10]  /*1aaa0*/  @P6 LDG.E.U16 R19, desc[UR16][R84.64] ;  /* 0x0000001054136981 */ /* 0x000ef4000c1e1500 */
[----:B--2---:R-:W2:Y:S04]  /*1aab0*/  @P5 LDG.E.U16 R0, desc[UR16][R66.64] ;  /* 0x0000001042005981 */ /* 0x004ea8000c1e1500 */
[----:B----4-:R-:W-:Y:S04]  /*1aac0*/  STL [R1+0xf2c], R162 ;  /* 0x000f2ca201007387 */ /* 0x010fe80000100800 */
[----:B------:R-:W4:Y:S04]  /*1aad0*/  LDL R9, [R1+0x7b0] ;  /* 0x0007b00001097983 */ /* 0x000f280000100800 */
[----:B------:R-:W2:Y:S04]  /*1aae0*/  LDL R8, [R1+0x7ac] ;  /* 0x0007ac0001087983 */ /* 0x000ea80000100800 */
[----:B---3--:R0:W-:Y:S04]  /*1aaf0*/  STL [R1+0xf30], R163 ;  /* 0x000f30a301007387 */ /* 0x0081e80000100800 */
[----:B------:R-:W3:Y:S04]  /*1ab00*/  @P5 LDG.E.U16 R2, desc[UR16][R64.64] ;  /* 0x0000001040025981 */ /* 0x000ee8000c1e1500 */
[----:B0-----:R-:W3:Y:S04]  /*1ab10*/  LDL.LU R163, [R1+0x7a4] ;  /* 0x0007a40001a37983 */ /* 0x001ee80000300800 */
[----:B------:R-:W3:Y:S04]  /*1ab20*/  LDL.LU.64 R90, [R1+0x1308] ;  /* 0x00130800015a7983 */ /* 0x000ee80000300a00 */
[----:B------:R-:W3:Y:S04]  /*1ab30*/  LDL.LU.64 R88, [R1+0x1300] ;  /* 0x0013000001587983 */ /* 0x000ee80000300a00 */
[----:B------:R-:W3:Y:S04]  /*1ab40*/  LDL R165, [R1+0x7a8] ;  /* 0x0007a80001a57983 */ /* 0x000ee80000100800 */
[----:B------:R-:W-:Y:S04]  /*1ab50*/  @P3 STL [R1+0xa78], R160 ;  /* 0x000a78a001003387 */ /* 0x000fe80000100800 */
[----:B------:R0:W-:Y:S01]  /*1ab60*/  @P3 STL [R1+0xa7c], R164 ;  /* 0x000a7ca401003387 */ /* 0x0001e20000100800 */
[----:B------:R-:W-:-:S03]  /*1ab70*/  ISETP.GT.AND P3, PT, R4, 0x24, PT ;  /* 0x000000240400780c */ /* 0x000fc60003f64270 */
[----:B------:R-:W3:Y:S04]  /*1ab80*/  LDL.LU.64 R48, [R1+0x12f8] ;  /* 0x0012f80001307983 */ /* 0x000ee80000300a00 */
[----:B------:R-:W3:Y:S04]  /*1ab90*/  LDL.LU.64 R126, [R1+0x12f0] ;  /* 0x0012f000017e7983 */ /* 0x000ee80000300a00 */
[----:B0-----:R-:W3:Y:S04]  /*1aba0*/  LDL R164, [R1+0xa74] ;  /* 0x000a740001a47983 */ /* 0x001ee80000100800 */
[----:B------:R-:W3:Y:S04]  /*1abb0*/  LDL R160, [R1+0xa70] ;  /* 0x000a700001a07983 */ /* 0x000ee80000100800 */
[----:B------:R-:W-:Y:S04]  /*1abc0*/  @P1 STL [R1+0x7cc], R158 ;  /* 0x0007cc9e01001387 */ /* 0x000fe80000100800 */
[----:B------:R0:W-:Y:S04]  /*1abd0*/  @P1 STL [R1+0x7d0], R161 ;  /* 0x0007d0a101001387 */ /* 0x0001e80000100800 */
[----:B------:R-:W3:Y:S04]  /*1abe0*/  LDL.LU.64 R106, [R1+0x12e8] ;  /* 0x0012e800016a7983 */ /* 0x000ee80000300a00 */
[----:B------:R-:W3:Y:S04]  /*1abf0*/  LDL.LU.64 R104, [R1+0x12e0] ;  /* 0x0012e00001687983 */ /* 0x000ee80000300a00 */
[----:B0-----:R-:W3:Y:S04]  /*1ac00*/  LDL R161, [R1+0xa6c] ;  /* 0x000a6c0001a17983 */ /* 0x001ee80000100800 */
[----:B------:R-:W3:Y:S04]  /*1ac10*/  LDL R158, [R1+0xa68] ;  /* 0x000a6800019e7983 */ /* 0x000ee80000100800 */
[----:B------:R0:W-:Y:S04]  /*1ac20*/  @P4 STL [R1+0x7c8], R159 ;  /* 0x0007c89f01004387 */ /* 0x0001e80000100800 */
[----:B0-----:R-:W3:Y:S04]  /*1ac30*/  LDL R159, [R1+0x7a0] ;  /* 0x0007a000019f7983 */ /* 0x001ee80000100800 */
[----:B------:R0:W-:Y:S04]  /*1ac40*/  @P4 STL [R1+0x7c4], R18 ;  /* 0x0007c41201004387 */ /* 0x0001e80000100800 */
[----:B0-----:R-:W3:Y:S04]  /*1ac50*/  LDL R18, [R1+0x79c] ;  /* 0x00079c0001127983 */ /* 0x001ee80000100800 */
[----:B------:R-:W3:Y:S04]  /*1ac60*/  LDL.LU.64 R86, [R1+0x12d8] ;  /* 0x0012d80001567983 */ /* 0x000ee80000300a00 */
[----:B------:R-:W3:Y:S04]  /*1ac70*/  LDL.LU.64 R84, [R1+0x12d0] ;  /* 0x0012d00001547983 */ /* 0x000ee80000300a00 */
[----:B------:R0:W-:Y:S04]  /*1ac80*/  @P6 STL [R1+0x7c0], R5 ;  /* 0x0007c00501006387 */ /* 0x0001e80000100800 */
[----:B0-----:R-:W3:Y:S04]  /*1ac90*/  LDL R5, [R1+0x798] ;  /* 0x0007980001057983 */ /* 0x001ee80000100800 */
[----:B----4-:R-:W4:Y:S04]  /*1aca0*/  @P3 LDG.E.U16 R9, desc[UR16][R46.64] ;  /* 0x000000102e093981 */ /* 0x010f28000c1e1500 */
[----:B--2---:R-:W2:Y:S01]  /*1acb0*/  @P3 LDG.E.U16 R8, desc[UR16][R44.64] ;  /* 0x000000102c083981 */ /* 0x004ea2000c1e1500 */
[----:B------:R-:W-:-:S03]  /*1acc0*/  ISETP.GT.AND P1, PT, R4, 0x25, PT ;  /* 0x000000250400780c */ /* 0x000fc60003f24270 */
[----:B------:R0:W-:Y:S01]  /*1acd0*/  @P6 STL [R1+0x7bc], R19 ;  /* 0x0007bc1301006387 */ /* 0x0001e20000100800 */
[C---:B------:R-:W-:Y:S02]  /*1ace0*/  ISETP.GT.AND P4, PT, R4.reuse, 0x26, PT ;  /* 0x000000260400780c */ /* 0x040fe40003f84270 */
[C---:B------:R-:W-:Y:S01]  /*1acf0*/  ISETP.GT.AND P6, PT, R4.reuse, 0x27, PT ;  /* 0x000000270400780c */ /* 0x040fe20003fc4270 */
[----:B0-----:R-:W2:Y:S04]  /*1ad00*/  LDL R19, [R1+0x794] ;  /* 0x0007940001137983 */ /* 0x001ea80000100800 */
[----:B------:R-:W2:Y:S04]  /*1ad10*/  LDL.LU.64 R66, [R1+0x12c8] ;  /* 0x0012c80001427983 */ /* 0x000ea80000300a00 */
[----:B------:R0:W-:Y:S04]  /*1ad20*/  @P5 STL [R1+0x7b8], R0 ;  /* 0x0007b80001005387 */ /* 0x0001e80000100800 */
[----:B---3--:R-:W3:Y:S04]  /*1ad30*/  @P1 LDG.E.U16 R163, desc[UR16][R12.64] ;  /* 0x000000100ca31981 */ /* 0x008ee8000c1e1500 */
[----:B------:R-:W3:Y:S04]  /*1ad40*/  @P1 LDG.E.U16 R165, desc[UR16][R14.64] ;  /* 0x000000100ea51981 */ /* 0x000ee8000c1e1500 */
[----:B0-----:R-:W3:Y:S04]  /*1ad50*/  LDL R0, [R1+0x790] ;  /* 0x0007900001007983 */ /* 0x001ee80000100800 */
[----:B------:R-:W3:Y:S04]  /*1ad60*/  LDL.LU.64 R64, [R1+0x12c0] ;  /* 0x0012c00001407983 */ /* 0x000ee80000300a00 */
[----:B------:R0:W-:Y:S01]  /*1ad70*/  @P5 STL [R1+0x7b4], R2 ;  /* 0x0007b40201005387 */ /* 0x0001e20000100800 */
[----:B------:R-:W-:-:S03]  /*1ad80*/  ISETP.GT.AND P5, PT, R4, 0x28, PT ;  /* 0x000000280400780c */ /* 0x000fc60003fa4270 */
[----:B------:R-:W3:Y:S04]  /*1ad90*/  @P4 LDG.E.U16 R164, desc[UR16][R30.64] ;  /* 0x000000101ea44981 */ /* 0x000ee8000c1e1500 */
[----:B0-----:R-:W3:Y:S04]  /*1ada0*/  LDL R2, [R1+0x78c] ;  /* 0x00078c0001027983 */ /* 0x001ee80000100800 */
[----:B------:R-:W3:Y:S04]  /*1adb0*/  LDL.LU R162, [R1+0x778] ;  /* 0x0007780001a27983 */ /* 0x000ee80000300800 */
[----:B------:R-:W3:Y:S04]  /*1adc0*/  LDL.LU R3, [R1+0x774] ;  /* 0x0007740001037983 */ /* 0x000ee80000300800 */
[----:B------:R-:W3:Y:S04]  /*1add0*/  LDL.LU.64 R46, [R1+0x12b8] ;  /* 0x0012b800012e7983 */ /* 0x000ee80000300a00 */
[----:B------:R-:W3:Y:S04]  /*1ade0*/  LDL.LU.64 R44, [R1+0x12b0] ;  /* 0x0012b000012c7983 */ /* 0x000ee80000300a00 */
[----:B------:R-:W3:Y:S04]  /*1adf0*/  @P4 LDG.E.U16 R160, desc[UR16][R28.64] ;  /* 0x000000101ca04981 */ /* 0x000ee8000c1e1500 */
[----:B------:R-:W3:Y:S04]  /*1ae00*/  @P6 LDG.E.U16 R158, desc[UR16][R142.64] ;  /* 0x000000108e9e6981 */ /* 0x000ee8000c1e1500 */
[----:B------:R-:W3:Y:S04]  /*1ae10*/  @P6 LDG.E.U16 R161, desc[UR16][R144.64] ;  /* 0x0000001090a16981 */ /* 0x000ee8000c1e1500 */
[----:B------:R-:W3:Y:S04]  /*1ae20*/  @P5 LDG.E.U16 R159, desc[UR16][R124.64] ;  /* 0x000000107c9f5981 */ /* 0x000ee8000c1e1500 */
[----:B------:R-:W3:Y:S04]  /*1ae30*/  @P5 LDG.E.U16 R18, desc[UR16][R140.64] ;  /* 0x000000108c125981 */ /* 0x000ee8000c1e1500 */
[----:B----4-:R0:W-:Y:S04]  /*1ae40*/  @P3 STL [R1+0x7b0], R9 ;  /* 0x0007b00901003387 */ /* 0x0101e80000100800 */
[----:B0-----:R-:W4:Y:S04]  /*1ae50*/  LDL R9, [R1+0x788] ;  /* 0x0007880001097983 */ /* 0x001f280000100800 */
[----:B--2---:R0:W-:Y:S01]  /*1ae60*/  @P3 STL [R1+0x7ac], R8 ;  /* 0x0007ac0801003387 */ /* 0x0041e20000100800 */
[----:B------:R-:W-:-:S03]  /*1ae70*/  ISETP.GT.AND P3, PT, R4, 0x29, PT ;  /* 0x000000290400780c */ /* 0x000fc60003f64270 */
[----:B0-----:R-:W2:Y:S10]  /*1ae80*/  LDL R8, [R1+0x784] ;  /* 0x0007840001087983 */ /* 0x001eb40000100800 */
[----:B------:R-:W2:Y:S04]  /*1ae90*/  @P3 LDG.E.U16 R5, desc[UR16][R122.64] ;  /* 0x000000107a053981 */ /* 0x000ea8000c1e1500 */
[----:B------:R-:W4:Y:S04]  /*1aea0*/  LDL.LU.64 R14, [R1+0x12a8] ;  /* 0x0012a800010e7983 */ /* 0x000f280000300a00 */
[----:B------:R-:W4:Y:S04]  /*1aeb0*/  LDL.LU.64 R12, [R1+0x12a0] ;  /* 0x0012a000010c7983 */ /* 0x000f280000300a00 */
[----:B---3--:R0:W-:Y:S04]  /*1aec0*/  STL [R1+0xf34], R163 ;  /* 0x000f34a301007387 */ /* 0x0081e80000100800 */
[----:B------:R-:W3:Y:S04]  /*1aed0*/  @P3 LDG.E.U16 R19, desc[UR16][R120.64] ;  /* 0x0000001078133981 */ /* 0x000ee8000c1e1500 */
[----:B0-----:R-:W3:Y:S04]  /*1aee0*/  LDL.LU R163, [R1+0x780] ;  /* 0x0007800001a37983 */ /* 0x001ee80000300800 */
[----:B------:R-:W-:Y:S04]  /*1aef0*/  @P1 STL [R1+0x7a8], R165 ;  /* 0x0007a8a501001387 */ /* 0x000fe80000100800 */
[----:B------:R-:W3:Y:S04]  /*1af00*/  LDL.LU.64 R30, [R1+0x1298] ;  /* 0x00129800011e7983 */ /* 0x000ee80000300a00 */
[----:B------:R-:W3:Y:S04]  /*1af10*/  LDL.LU.64 R28, [R1+0x1290] ;  /* 0x00129000011c7983 */ /* 0x000ee80000300a00 */
[----:B------:R0:W-:Y:S04]  /*1af20*/  @P4 STL [R1+0xa70], R160 ;  /* 0x000a70a001004387 */ /* 0x0001e80000100800 */
[----:B0-----:R-:W3:Y:S04]  /*1af30*/  LDL R160, [R1+0x77c] ;  /* 0x00077c0001a07983 */ /* 0x001ee80000100800 */
[----:B------:R-:W-:Y:S04]  /*1af40*/  @P4 STL [R1+0xa74], R164 ;  /* 0x000a74a401004387 */ /* 0x000fe80000100800 */
[----:B------:R-:W3:Y:S04]  /*1af50*/  LDL.LU.64 R144, [R1+0x1288] ;  /* 0x0012880001907983 */ /* 0x000ee80000300a00 */
[----:B------:R-:W3:Y:S04]  /*1af60*/  LDL.LU.64 R142, [R1+0x1280] ;  /* 0x00128000018e7983 */ /* 0x000ee80000300a00 */
[----:B------:R-:W-:Y:S04]  /*1af70*/  @P6 STL [R1+0xa68], R158 ;  /* 0x000a689e01006387 */ /* 0x000fe80000100800 */
[----:B------:R-:W-:Y:S04]  /*1af80*/  @P6 STL [R1+0xa6c], R161 ;  /* 0x000a6ca101006387 */ /* 0x000fe80000100800 */
[----:B------:R-:W3:Y:S04]  /*1af90*/  LDL.LU.64 R124, [R1+0x1278] ;  /* 0x00127800017c7983 */ /* 0x000ee80000300a00 */
[----:B------:R-:W3:Y:S04]  /*1afa0*/  LDL.LU.64 R140, [R1+0x1270] ;  /* 0x00127000018c7983 */ /* 0x000ee80000300a00 */
[----:B------:R0:W-:Y:S04]  /*1afb0*/  @P5 STL [R1+0x79c], R18 ;  /* 0x00079c1201005387 */ /* 0x0001e80000100800 */
[----:B0-----:R-:W3:Y:S04]  /*1afc0*/  LDL R18, [R1+0xa64] ;  /* 0x000a640001127983 */ /* 0x001ee80000100800 */
[----:B------:R-:W-:Y:S04]  /*1afd0*/  @P5 STL [R1+0x7a0], R159 ;  /* 0x0007a09f01005387 */ /* 0x000fe80000100800 */
[----:B------:R-:W3:Y:S04]  /*1afe0*/  LDL.LU.64 R122, [R1+0x1268] ;  /* 0x00126800017a7983 */ /* 0x000ee80000300a00 */
[----:B--2---:R0:W-:Y:S04]  /*1aff0*/  @P3 STL [R1+0x798], R5 ;  /* 0x0007980501003387 */ /* 0x0041e80000100800 */
[----:B0-----:R-:W2:Y:S01]  /*1b000*/  LDL R5, [R1+0xa60] ;  /* 0x000a600001057983 */ /* 0x001ea20000100800 */
[----:B------:R-:W-:-:S02]  /*1b010*/  ISETP.GT.AND P1, PT, R4, 0x2a, PT ;  /* 0x0000002a0400780c */ /* 0x000fc40003f24270 */
[C---:B------:R-:W-:Y:S01]  /*1b020*/  ISETP.GT.AND P4, PT, R4.reuse, 0x2b, PT ;  /* 0x0000002b0400780c */ /* 0x040fe20003f84270 */
[----:B------:R-:W2:Y:S01]  /*1b030*/  LDL.LU.64 R120, [R1+0x1260] ;  /* 0x0012600001787983 */ /* 0x000ea20000300a00 */
[----:B------:R-:W-:-:S09]  /*1b040*/  ISETP.GT.AND P6, PT, R4, 0x2c, PT ;  /* 0x0000002c0400780c */ /* 0x000fd20003fc4270 */
[----:B------:R-:W2:Y:S04]  /*1b050*/  @P1 LDG.E.U16 R0, desc[UR16][R102.64] ;  /* 0x0000001066001981 */ /* 0x000ea8000c1e1500 */
[----:B------:R-:W2:Y:S04]  /*1b060*/  @P1 LDG.E.U16 R2, desc[UR16][R100.64] ;  /* 0x0000001064021981 */ /* 0x000ea8000c1e1500 */
[----:B----4-:R-:W4:Y:S01]  /*1b070*/  @P4 LDG.E.U16 R9, desc[UR16][R82.64] ;  /* 0x0000001052094981 */ /* 0x010f22000c1e1500 */
[----:B------:R-:W-:-:S03]  /*1b080*/  ISETP.GT.AND P5, PT, R4, 0x2d, PT ;  /* 0x0000002d0400780c */ /* 0x000fc60003fa4270 */
[----:B------:R-:W4:Y:S04]  /*1b090*/  @P4 LDG.E.U16 R8, desc[UR16][R80.64] ;  /* 0x0000001050084981 */ /* 0x000f28000c1e1500 */
[----:B---3--:R0:W-:Y:S01]  /*1b0a0*/  @P3 STL [R1+0x794], R19 ;  /* 0x0007941301003387 */ /* 0x0081e20000100800 */
[----:B------:R-:W-:-:S03]  /*1b0b0*/  ISETP.GT.AND P3, PT, R4, 0x2e, PT ;  /* 0x0000002e0400780c */ /* 0x000fc60003f64270 */
[----:B------:R-:W3:Y:S04]  /*1b0c0*/  LDL.LU.64 R102, [R1+0x1258] ;  /* 0x0012580001667983 */ /* 0x000ee80000300a00 */
[----:B------:R-:W3:Y:S04]  /*1b0d0*/  LDL R158, [R1+0xa58] ;  /* 0x000a5800019e7983 */ /* 0x000ee80000100800 */
[----:B------:R-:W3:Y:S04]  /*1b0e0*/  LDL R161, [R1+0xa5c] ;  /* 0x000a5c0001a17983 */ /* 0x000ee80000100800 */
[----:B------:R-:W3:Y:S04]  /*1b0f0*/  @P6 LDG.E.U16 R163, desc[UR16][R62.64] ;  /* 0x000000103ea36981 */ /* 0x000ee8000c1e1500 */
[----:B------:R-:W3:Y:S04]  /*1b100*/  LDL.LU.64 R100, [R1+0x1250] ;  /* 0x0012500001647983 */ /* 0x000ee80000300a00 */
[----:B0-----:R-:W3:Y:S04]  /*1b110*/  LDL R19, [R1+0x76c] ;  /* 0x00076c0001137983 */ /* 0x001ee80000100800 */
[----:B------:R-:W3:Y:S04]  /*1b120*/  @P6 LDG.E.U16 R160, desc[UR16][R60.64] ;  /* 0x000000103ca06981 */ /* 0x000ee8000c1e1500 */
[----:B------:R-:W3:Y:S04]  /*1b130*/  LDL R159, [R1+0x770] ;  /* 0x00077000019f7983 */ /* 0x000ee80000100800 */
[----:B------:R-:W3:Y:S04]  /*1b140*/  @P5 LDG.E.U16 R162, desc[UR16][R42.64] ;  /* 0x000000102aa25981 */ /* 0x000ee8000c1e1500 */
[----:B------:R-:W3:Y:S04]  /*1b150*/  @P5 LDG.E.U16 R3, desc[UR16][R6.64] ;  /* 0x0000001006035981 */ /* 0x000ee8000c1e1500 */
[----:B------:R-:W3:Y:S04]  /*1b160*/  @P3 LDG.E.U16 R18, desc[UR16][R40.64] ;  /* 0x0000001028123981 */ /* 0x000ee8000c1e1500 */
[----:B--2---:R-:W2:Y:S04]  /*1b170*/  @P3 LDG.E.U16 R5, desc[UR16][R22.64] ;  /* 0x0000001016053981 */ /* 0x004ea8000c1e1500 */
[----:B------:R0:W-:Y:S04]  /*1b180*/  @P1 STL [R1+0x790], R0 ;  /* 0x0007900001001387 */ /* 0x0001e80000100800 */
[----:B0-----:R-:W2:Y:S04]  /*1b190*/  LDL R0, [R1+0x768] ;  /* 0x0007680001007983 */ /* 0x001ea80000100800 */
[----:B------:R0:W-:Y:S01]  /*1b1a0*/  @P1 STL [R1+0x78c], R2 ;  /* 0x00078c0201001387 */ /* 0x0001e20000100800 */
[----:B------:R-:W-:-:S03]  /*1b1b0*/  ISETP.GT.AND P1, PT, R4, 0x2f, PT ;  /* 0x0000002f0400780c */ /* 0x000fc60003f24270 */
[----:B0-----:R-:W2:Y:S04]  /*1b1c0*/  LDL R2, [R1+0x764] ;  /* 0x0007640001027983 */ /* 0x001ea80000100800 */
[----:B------:R-:W2:Y:S04]  /*1b1d0*/  LDL.LU.64 R82, [R1+0x1248] ;  /* 0x0012480001527983 */ /* 0x000ea80000300a00 */
[----:B------:R-:W2:Y:S04]  /*1b1e0*/  LDL.LU.64 R80, [R1+0x1240] ;  /* 0x0012400001507983 */ /* 0x000ea80000300a00 */
[----:B----4-:R0:W-:Y:S04]  /*1b1f0*/  @P4 STL [R1+0x788], R9 ;  /* 0x0007880901004387 */ /* 0x0101e80000100800 */
[----:B---3--:R-:W3:Y:S04]  /*1b200*/  @P1 LDG.E.U16 R158, desc[UR16][R156.64] ;  /* 0x000000109c9e1981 */ /* 0x008ee8000c1e1500 */
[----:B------:R-:W4:Y:S04]  /*1b210*/  @P1 LDG.E.U16 R161, desc[UR16][R20.64] ;  /* 0x0000001014a11981 */ /* 0x000f28000c1e1500 */
[----:B0-----:R-:W4:Y:S04]  /*1b220*/  LDL R9, [R1+0x760] ;  /* 0x0007600001097983 */ /* 0x001f280000100800 */
[----:B------:R-:W4:Y:S04]  /*1b230*/  LDL.LU R165, [R1+0x748] ;  /* 0x0007480001a57983 */ /* 0x000f280000300800 */
[----:B------:R-:W4:Y:S04]  /*1b240*/  LDL.LU R164, [R1+0x744] ;  /* 0x0007440001a47983 */ /* 0x000f280000300800 */
[----:B------:R0:W-:Y:S01]  /*1b250*/  @P4 STL [R1+0x784], R8 ;  /* 0x0007840801004387 */ /* 0x0001e20000100800 */
[----:B------:R-:W-:-:S03]  /*1b260*/  ISETP.GT.AND P4, PT, R4, 0x30, PT ;  /* 0x000000300400780c */ /* 0x000fc60003f84270 */
[----:B------:R-:W4:Y:S04]  /*1b270*/  LDL.LU.64 R62, [R1+0x1238] ;  /* 0x00123800013e7983 */ /* 0x000f280000300a00 */
[----:B0-----:R-:W4:Y:S04]  /*1b280*/  LDL R8, [R1+0x75c] ;  /* 0x00075c0001087983 */ /* 0x001f280000100800 */
[----:B------:R-:W-:Y:S04]  /*1b290*/  STL [R1+0xf94], R163 ;  /* 0x000f94a301007387 */ /* 0x000fe80000100800 */
[----:B------:R-:W4:Y:S04]  /*1b2a0*/  LDL.LU.64 R60, [R1+0x1230] ;  /* 0x00123000013c7983 */ /* 0x000f280000300a00 */
[----:B------:R-:W-:Y:S04]  /*1b2b0*/  @P6 STL [R1+0x77c], R160 ;  /* 0x00077ca001006387 */ /* 0x000fe80000100800 */
[----:B------:R-:W4:Y:S04]  /*1b2c0*/  @P4 LDG.E.U16 R19, desc[UR16][R138.64] ;  /* 0x000000108a134981 */ /* 0x000f28000c1e1500 */
[----:B------:R-:W4:Y:S04]  /*1b2d0*/  LDL.LU.64 R42, [R1+0x1228] ;  /* 0x00122800012a7983 */ /* 0x000f280000300a00 */
[----:B------:R-:W4:Y:S04]  /*1b2e0*/  @P4 LDG.E.U16 R159, desc[UR16][R154.64] ;  /* 0x000000109a9f4981 */ /* 0x000f28000c1e1500 */
[----:B------:R-:W-:Y:S04]  /*1b2f0*/  STL [R1+0xf38], R162 ;  /* 0x000f38a201007387 */ /* 0x000fe80000100800 */
[----:B------:R-:W4:Y:S04]  /*1b300*/  LDL R7, [R1+0x758] ;  /* 0x0007580001077983 */ /* 0x000f280000100800 */
[----:B------:R-:W-:Y:S04]  /*1b310*/  STL [R1+0xf3c], R3 ;  /* 0x000f3c0301007387 */ /* 0x000fe80000100800 */
[----:B------:R-:W4:Y:S04]  /*1b320*/  LDL.LU.64 R40, [R1+0x1220] ;  /* 0x0012200001287983 */ /* 0x000f280000300a00 */
[----:B------:R0:W-:Y:S04]  /*1b330*/  @P3 STL [R1+0xa64], R18 ;  /* 0x000a641201003387 */ /* 0x0001e80000100800 */
[----:B0-----:R-:W4:Y:S04]  /*1b340*/  LDL R18, [R1+0x754] ;  /* 0x0007540001127983 */ /* 0x001f280000100800 */
[----:B------:R-:W4:Y:S04]  /*1b350*/  LDL.LU.64 R22, [R1+0x1218] ;  /* 0x0012180001167983 */ /* 0x000f280000300a00 */
[----:B------:R-:W4:Y:S04]  /*1b360*/  LDL R6, [R1+0x750] ;  /* 0x0007500001067983 */ /* 0x000f280000100800 */
[----:B--2---:R0:W-:Y:S04]  /*1b370*/  @P3 STL [R1+0xa60], R5 ;  /* 0x000a600501003387 */ /* 0x0041e80000100800 */
[----:B0-----:R-:W2:Y:S01]  /*1b380*/  LDL R5, [R1+0x74c] ;  /* 0x00074c0001057983 */ /* 0x001ea20000100800 */
[----:B------:R-:W-:-:S02]  /*1b390*/  ISETP.GT.AND P6, PT, R4, 0x31, PT ;  /* 0x000000310400780c */ /* 0x000fc40003fc4270 */
[C---:B------:R-:W-:Y:S01]  /*1b3a0*/  ISETP.GT.AND P5, PT, R4.reuse, 0x32, PT ;  /* 0x000000320400780c */ /* 0x040fe20003fa4270 */
[----:B------:R-:W2:Y:S01]  /*1b3b0*/  LDL.LU.64 R20, [R1+0x1210] ;  /* 0x0012100001147983 */ /* 0x000ea20000300a00 */
[----:B------:R-:W-:-:S03]  /*1b3c0*/  ISETP.GT.AND P3, PT, R4, 0x33, PT ;  /* 0x000000330400780c */ /* 0x000fc60003f64270 */
[----:B------:R-:W2:Y:S06]  /*1b3d0*/  LDL.LU.64 R156, [R1+0x1208] ;  /* 0x00120800019c7983 */ /* 0x000eac0000300a00 */
[----:B------:R-:W2:Y:S04]  /*1b3e0*/  @P6 LDG.E.U16 R0, desc[UR16][R136.64] ;  /* 0x0000001088006981 */ /* 0x000ea8000c1e1500 */
[----:B------:R-:W2:Y:S04]  /*1b3f0*/  @P6 LDG.E.U16 R2, desc[UR16][R118.64] ;  /* 0x0000001076026981 */ /* 0x000ea8000c1e1500 */
[----:B---3--:R-:W-:Y:S04]  /*1b400*/  @P1 STL [R1+0xa58], R158 ;  /* 0x000a589e01001387 */ /* 0x008fe80000100800 */
[----:B----4-:R-:W-:Y:S01]  /*1b410*/  @P1 STL [R1+0xa5c], R161 ;  /* 0x000a5ca101001387 */ /* 0x010fe20000100800 */
[----:B------:R-:W-:-:S03]  /*1b420*/  ISETP.GT.AND P1, PT, R4, 0x34, PT ;  /* 0x000000340400780c */ /* 0x000fc60003f24270 */
[----:B------:R-:W3:Y:S04]  /*1b430*/  @P5 LDG.E.U16 R9, desc[UR16][R116.64] ;  /* 0x0000001074095981 */ /* 0x000ee8000c1e1500 */
[----:B------:R-:W4:Y:S04]  /*1b440*/  LDL.LU.64 R154, [R1+0x1200] ;  /* 0x00120000019a7983 */ /* 0x000f280000300a00 */
[----:B------:R-:W3:Y:S04]  /*1b450*/  LDL.LU.64 R138, [R1+0x11f8] ;  /* 0x0011f800018a7983 */ /* 0x000ee80000300a00 */
[----:B------:R-:W4:Y:S04]  /*1b460*/  @P5 LDG.E.U16 R8, desc[UR16][R98.64] ;  /* 0x0000001062085981 */ /* 0x000f28000c1e1500 */
[----:B------:R0:W-:Y:S04]  /*1b470*/  @P4 STL [R1+0x76c], R19 ;  /* 0x00076c1301004387 */ /* 0x0001e80000100800 */
[----:B------:R-:W-:Y:S01]  /*1b480*/  @P4 STL [R1+0x770], R159 ;  /* 0x0007709f01004387 */ /* 0x000fe20000100800 */
[----:B------:R-:W-:-:S03]  /*1b490*/  ISETP.GT.AND P4, PT, R4, 0x35, PT ;  /* 0x000000350400780c */ /* 0x000fc60003f84270 */
[----:B------:R-:W4:Y:S04]  /*1b4a0*/  LDL.LU.64 R136, [R1+0x11f0] ;  /* 0x0011f00001887983 */ /* 0x000f280000300a00 */
[----:B------:R-:W4:Y:S04]  /*1b4b0*/  @P3 LDG.E.U16 R7, desc[UR16][R96.64] ;  /* 0x0000001060073981 */ /* 0x000f28000c1e1500 */
[----:B------:R-:W4:Y:S04]  /*1b4c0*/  LDL.LU.64 R118, [R1+0x11e8] ;  /* 0x0011e80001767983 */ /* 0x000f280000300a00 */
[----:B------:R-:W4:Y:S04]  /*1b4d0*/  @P4 LDG.E.U16 R165, desc[UR16][R56.64] ;  /* 0x0000001038a54981 */ /* 0x000f28000c1e1500 */
[----:B------:R-:W4:Y:S04]  /*1b4e0*/  @P4 LDG.E.U16 R164, desc[UR16][R38.64] ;  /* 0x0000001026a44981 */ /* 0x000f28000c1e1500 */
[----:B0-----:R-:W4:Y:S04]  /*1b4f0*/  LDL R19, [R1+0xa54] ;  /* 0x000a540001137983 */ /* 0x001f280000100800 */
[----:B------:R-:W4:Y:S04]  /*1b500*/  @P3 LDG.E.U16 R18, desc[UR16][R78.64] ;  /* 0x000000104e123981 */ /* 0x000f28000c1e1500 */
[----:B------:R-:W4:Y:S04]  /*1b510*/  @P1 LDG.E.U16 R6, desc[UR16][R76.64] ;  /* 0x000000104c061981 */ /* 0x000f28000c1e1500 */
[----:B--2---:R-:W2:Y:S04]  /*1b520*/  @P1 LDG.E.U16 R5, desc[UR16][R58.64] ;  /* 0x000000103a051981 */ /* 0x004ea8000c1e1500 */
[----:B------:R0:W-:Y:S04]  /*1b530*/  @P6 STL [R1+0x768], R0 ;  /* 0x0007680001006387 */ /* 0x0001e80000100800 */
[----:B0-----:R-:W2:Y:S04]  /*1b540*/  LDL R0, [R1+0xa50] ;  /* 0x000a500001007983 */ /* 0x001ea80000100800 */
[----:B------:R0:W-:Y:S04]  /*1b550*/  @P6 STL [R1+0x764], R2 ;  /* 0x0007640201006387 */ /* 0x0001e80000100800 */
[----:B0-----:R-:W2:Y:S04]  /*1b560*/  LDL R2, [R1+0xa4c] ;  /* 0x000a4c0001027983 */ /* 0x001ea80000100800 */
[----:B------:R-:W2:Y:S04]  /*1b570*/  LDL.LU.64 R116, [R1+0x11e0] ;  /* 0x0011e00001747983 */ /* 0x000ea80000300a00 */
[----:B------:R-:W2:Y:S04]  /*1b580*/  LDL R163, [R1+0x740] ;  /* 0x0007400001a37983 */ /* 0x000ea80000100800 */
[----:B------:R-:W2:Y:S04]  /*1b590*/  LDL R158, [R1+0x73c] ;  /* 0x00073c00019e7983 */ /* 0x000ea80000100800 */
[----:B------:R-:W2:Y:S04]  /*1b5a0*/  LDL.LU.64 R98, [R1+0x11d8] ;  /* 0x0011d80001627983 */ /* 0x000ea80000300a00 */
[----:B------:R-:W2:Y:S04]  /*1b5b0*/  LDL R159, [R1+0x738] ;  /* 0x00073800019f7983 */ /* 0x000ea80000100800 */
[----:B---3--:R0:W-:Y:S04]  /*1b5c0*/  @P5 STL [R1+0x760], R9 ;  /* 0x0007600901005387 */ /* 0x0081e80000100800 */
[----:B0-----:R-:W3:Y:S04]  /*1b5d0*/  LDL R9, [R1+0x734] ;  /* 0x0007340001097983 */ /* 0x001ee80000100800 */
[----:B----4-:R0:W-:Y:S04]  /*1b5e0*/  @P5 STL [R1+0x75c], R8 ;  /* 0x00075c0801005387 */ /* 0x0101e80000100800 */
[----:B0-----:R-:W4:Y:S04]  /*1b5f0*/  LDL R8, [R1+0x730] ;  /* 0x0007300001087983 */ /* 0x001f280000100800 */
[----:B------:R-:W4:Y:S04]  /*1b600*/  LDL.LU R3, [R1+0x728] ;  /* 0x0007280001037983 */ /* 0x000f280000300800 */
[----:B------:R-:W4:Y:S04]  /*1b610*/  LDL.LU R162, [R1+0x724] ;  /* 0x0007240001a27983 */ /* 0x000f280000300800 */
[----:B------:R-:W4:Y:S04]  /*1b620*/  LDL.LU.64 R96, [R1+0x11d0] ;  /* 0x0011d00001607983 */ /* 0x000f280000300a00 */
[----:B------:R0:W-:Y:S04]  /*1b630*/  @P3 STL [R1+0x758], R7 ;  /* 0x0007580701003387 */ /* 0x0001e80000100800 */
[----:B0-----:R-:W4:Y:S04]  /*1b640*/  LDL R7, [R1+0x72c] ;  /* 0x00072c0001077983 */ /* 0x001f280000100800 */
[----:B------:R-:W4:Y:S04]  /*1b650*/  LDL.LU R160, [R1+0x718] ;  /* 0x0007180001a07983 */ /* 0x000f280000300800 */
[----:B------:R-:W4:Y:S04]  /*1b660*/  LDL.LU R161, [R1+0x714] ;  /* 0x0007140001a17983 */ /* 0x000f280000300800 */
[----:B------:R-:W4:Y:S04]  /*1b670*/  LDL.LU.64 R78, [R1+0x11c8] ;  /* 0x0011c800014e7983 */ /* 0x000f280000300a00 */
[----:B------:R0:W-:Y:S04]  /*1b680*/  @P3 STL [R1+0x754], R18 ;  /* 0x0007541201003387 */ /* 0x0001e80000100800 */
[----:B0-----:R-:W4:Y:S04]  /*1b690*/  LDL.LU R18, [R1+0x11c0] ;  /* 0x0011c00001127983 */ /* 0x001f280000300800 */
[----:B------:R-:W4:Y:S04]  /*1b6a0*/  LDL.LU.64 R76, [R1+0x11b8] ;  /* 0x0011b800014c7983 */ /* 0x000f280000300a00 */
[----:B------:R-:W4:Y:S04]  /*1b6b0*/  LDL.LU.64 R58, [R1+0x11b0] ;  /* 0x0011b000013a7983 */ /* 0x000f280000300a00 */
[----:B--2---:R-:W-:Y:S04]  /*1b6c0*/  @P1 STL [R1+0x74c], R5 ;  /* 0x00074c0501001387 */ /* 0x004fe80000100800 */
[----:B------:R0:W-:Y:S04]  /*1b6d0*/  @P1 STL [R1+0x750], R6 ;  /* 0x0007500601001387 */ /* 0x0001e80000100800 */
[----:B------:R-:W2:Y:S04]  /*1b6e0*/  LDL.LU.64 R56, [R1+0x11a8] ;  /* 0x0011a80001387983 */ /* 0x000ea80000300a00 */
[----:B------:R-:W-:Y:S04]  /*1b6f0*/  STL [R1+0xf40], R165 ;  /* 0x000f40a501007387 */ /* 0x000fe80000100800 */
[----:B------:R-:W2:Y:S04]  /*1b700*/  LDL.LU.64 R38, [R1+0x11a0] ;  /* 0x0011a00001267983 */ /* 0x000ea80000300a00 */
[----:B0-----:R-:W2:Y:S04]  /*1b710*/  LDL R6, [R1+0x720] ;  /* 0x0007200001067983 */ /* 0x001ea80000100800 */
[----:B------:R-:W2:Y:S04]  /*1b720*/  LDL R5, [R1+0x71c] ;  /* 0x00071c0001057983 */ /* 0x000ea80000100800 */
[----:B------:R0:W-:Y:S04]  /*1b730*/  STL [R1+0xf44], R164 ;  /* 0x000f44a401007387 */ /* 0x0001e80000100800 */
[----:B0-----:R-:W2:Y:S01]  /*1b740*/  LDL R164, [R1+0xa48] ;  /* 0x000a480001a47983 */ /* 0x001ea20000100800 */
[----:B------:R-:W-:-:S02]  /*1b750*/  ISETP.GT.AND P6, PT, R4, 0x36, PT ;  /* 0x000000360400780c */ /* 0x000fc40003fc4270 */
[C---:B------:R-:W-:Y:S02]  /*1b760*/  ISETP.GT.AND P5, PT, R4.reuse, 0x37, PT ;  /* 0x000000370400780c */ /* 0x040fe40003fa4270 */
[C---:B------:R-:W-:Y:S02]  /*1b770*/  ISETP.GT.AND P3, PT, R4.reuse, 0x38, PT ;  /* 0x000000380400780c */ /* 0x040fe40003f64270 */
[----:B------:R-:W-:-:S07]  /*1b780*/  ISETP.GT.AND P1, PT, R4, 0x39, PT ;  /* 0x000000390400780c */ /* 0x000fce0003f24270 */
[----:B------:R-:W2:Y:S04]  /*1b790*/  @P6 LDG.E.U16 R19, desc[UR16][R36.64] ;  /* 0x0000001024136981 */ /* 0x000ea8000c1e1500 */
[----:B------:R-:W2:Y:S04]  /*1b7a0*/  @P6 LDG.E.U16 R0, desc[UR16][R16.64] ;  /* 0x0000001010006981 */ /* 0x000ea8000c1e1500 */
[----:B------:R-:W2:Y:S01]  /*1b7b0*/  @P5 LDG.E.U16 R2, desc[UR16][R152.64] ;  /* 0x0000001098025981 */ /* 0x000ea2000c1e1500 */
[----:B------:R-:W-:-:S03]  /*1b7c0*/  ISETP.GT.AND P4, PT, R4, 0x3a, PT ;  /* 0x0000003a0400780c */ /* 0x000fc60003f84270 */
[----:B------:R-:W2:Y:S04]  /*1b7d0*/  @P3 LDG.E.U16 R158, desc[UR16][R132.64] ;  /* 0x00000010849e3981 */ /* 0x000ea8000c1e1500 */
[----:B------:R-:W2:Y:S04]  /*1b7e0*/  @P3 LDG.E.U16 R163, desc[UR16][R134.64] ;  /* 0x0000001086a33981 */ /* 0x000ea8000c1e1500 */
[----:B------:R-:W2:Y:S04]  /*1b7f0*/  @P1 LDG.E.U16 R159, desc[UR16][R114.64] ;  /* 0x00000010729f1981 */ /* 0x000ea8000c1e1500 */
[----:B---3--:R-:W3:Y:S04]  /*1b800*/  @P1 LDG.E.U16 R9, desc[UR16][R26.64] ;  /* 0x000000101a091981 */ /* 0x008ee8000c1e1500 */
[----:B------:R-:W3:Y:S04]  /*1b810*/  LDL.LU.64 R36, [R1+0x1198] ;  /* 0x0011980001247983 */ /* 0x000ee80000300a00 */
[----:B----4-:R-:W4:Y:S04]  /*1b820*/  @P4 LDG.E.U16 R8, desc[UR16][R24.64] ;  /* 0x0000001018084981 */ /* 0x010f28000c1e1500 */
[----:B------:R-:W3:Y:S04]  /*1b830*/  @P4 LDG.E.U16 R7, desc[UR16][R10.64] ;  /* 0x000000100a074981 */ /* 0x000ee8000c1e1500 */
[----:B--2---:R-:W2:Y:S04]  /*1b840*/  @P5 LDG.E.U16 R164, desc[UR16][R150.64] ;  /* 0x0000001096a45981 */ /* 0x004ea8000c1e1500 */
[----:B------:R0:W-:Y:S04]  /*1b850*/  @P6 STL [R1+0xa54], R19 ;  /* 0x000a541301006387 */ /* 0x0001e80000100800 */
[----:B0-----:R-:W3:Y:S04]  /*1b860*/  LDL.LU R19, [R1+0x1190] ;  /* 0x0011900001137983 */ /* 0x001ee80000300800 */
[----:B------:R-:W3:Y:S04]  /*1b870*/  LDL.LU.64 R16, [R1+0x1188] ;  /* 0x0011880001107983 */ /* 0x000ee80000300a00 */
[----:B------:R0:W-:Y:S01]  /*1b880*/  @P6 STL [R1+0xa50], R0 ;  /* 0x000a500001006387 */ /* 0x0001e20000100800 */
[----:B------:R-:W-:-:S03]  /*1b890*/  ISETP.GT.AND P6, PT, R4, 0x3b, PT ;  /* 0x0000003b0400780c */ /* 0x000fc60003fc4270 */
[----:B0-----:R-:W4:Y:S04]  /*1b8a0*/  LDL.LU R0, [R1+0x1180] ;  /* 0x0011800001007983 */ /* 0x001f280000300800 */
[----:B------:R-:W4:Y:S04]  /*1b8b0*/  LDL.LU.64 R152, [R1+0x1178] ;  /* 0x0011780001987983 */ /* 0x000f280000300a00 */
[----:B------:R0:W-:Y:S04]  /*1b8c0*/  @P5 STL [R1+0xa4c], R2 ;  /* 0x000a4c0201005387 */ /* 0x0001e80000100800 */
[----:B------:R-:W4:Y:S04]  /*1b8d0*/  @P6 LDG.E.U16 R3, desc[UR16][R112.64] ;  /* 0x0000001070036981 */ /* 0x000f28000c1e1500 */
[----:B------:R-:W4:Y:S04]  /*1b8e0*/  @P6 LDG.E.U16 R162, desc[UR16][R94.64] ;  /* 0x000000105ea26981 */ /* 0x000f28000c1e1500 */
[----:B0-----:R-:W4:Y:S04]  /*1b8f0*/  LDL.LU R2, [R1+0x1170] ;  /* 0x0011700001027983 */ /* 0x001f280000300800 */
[----:B------:R-:W4:Y:S04]  /*1b900*/  LDL.LU.64 R150, [R1+0x1168] ;  /* 0x0011680001967983 */ /* 0x000f280000300a00 */
[----:B--2---:R-:W-:Y:S04]  /*1b910*/  @P5 STL [R1+0xa48], R164 ;  /* 0x000a48a401005387 */ /* 0x004fe80000100800 */
[----:B------:R-:W2:Y:S04]  /*1b920*/  LDL.LU.64 R134, [R1+0x1160] ;  /* 0x0011600001867983 */ /* 0x000ea80000300a00 */
[----:B------:R-:W2:Y:S04]  /*1b930*/  LDL.LU.64 R132, [R1+0x1158] ;  /* 0x0011580001847983 */ /* 0x000ea80000300a00 */
[----:B------:R-:W-:Y:S04]  /*1b940*/  @P3 STL [R1+0x73c], R158 ;  /* 0x00073c9e01003387 */ /* 0x000fe80000100800 */
[----:B------:R-:W-:Y:S04]  /*1b950*/  @P3 STL [R1+0x740], R163 ;  /* 0x000740a301003387 */ /* 0x000fe80000100800 */
[----:B------:R-:W2:Y:S01]  /*1b960*/  LDL.LU.64 R114, [R1+0x1150] ;  /* 0x0011500001727983 */ /* 0x000ea20000300a00 */
[----:B------:R-:W-:-:S03]  /*1b970*/  ISETP.GT.AND P5, PT, R4, 0x3c, PT ;  /* 0x0000003c0400780c */ /* 0x000fc60003fa4270 */
[----:B------:R0:W-:Y:S04]  /*1b980*/  @P1 STL [R1+0x738], R159 ;  /* 0x0007389f01001387 */ /* 0x0001e80000100800 */
[----:B------:R-:W2:Y:S04]  /*1b990*/  LDL R27, [R1+0xa40] ;  /* 0x000a4000011b7983 */ /* 0x000ea80000100800 */
[----:B0-----:R-:W2:Y:S04]  /*1b9a0*/  LDL R159, [R1+0xa44] ;  /* 0x000a4400019f7983 */ /* 0x001ea80000100800 */
[----:B---3--:R0:W-:Y:S04]  /*1b9b0*/  @P1 STL [R1+0x734], R9 ;  /* 0x0007340901001387 */ /* 0x0081e80000100800 */
[----:B------:R-:W3:Y:S01]  /*1b9c0*/  LDL R11, [R1+0x70c] ;  /* 0x00070c00010b7983 */ /* 0x000ee20000100800 */
[----:B------:R-:W-:-:S03]  /*1b9d0*/  ISETP.GT.AND P3, PT, R4, 0x3d, PT ;  /* 0x0000003d0400780c */ /* 0x000fc60003f64270 */
[----:B------:R-:W3:Y:S04]  /*1b9e0*/  LDL R10, [R1+0x708] ;  /* 0x00070800010a7983 */ /* 0x000ee80000100800 */
[----:B0-----:R-:W3:Y:S04]  /*1b9f0*/  LDL R9, [R1+0x710] ;  /* 0x0007100001097983 */ /* 0x001ee80000100800 */
[----:B----4-:R0:W-:Y:S04]  /*1ba00*/  @P4 STL [R1+0x730], R8 ;  /* 0x0007300801004387 */ /* 0x0101e80000100800 */
[----:B------:R-:W4:Y:S04]  /*1ba10*/  @P5 LDG.E.U16 R5, desc[UR16][R74.64] ;  /* 0x000000104a055981 */ /* 0x000f28000c1e1500 */
[----:B------:R-:W4:Y:S04]  /*1ba20*/  @P5 LDG.E.U16 R6, desc[UR16][R92.64] ;  /* 0x000000105c065981 */ /* 0x000f28000c1e1500 */
[----:B0-----:R-:W4:Y:S04]  /*1ba30*/  LDL R8, [R1+0x704] ;  /* 0x0007040001087983 */ /* 0x001f280000100800 */
[----:B------:R-:W4:Y:S01]  /*1ba40*/  @P3 LDG.E.U16 R160, desc[UR16][R70.64] ;  /* 0x0000001046a03981 */ /* 0x000f22000c1e1500 */
[----:B------:R-:W-:-:S03]  /*1ba50*/  ISETP.GT.AND P1, PT, R4, 0x3e, PT ;  /* 0x0000003e0400780c */ /* 0x000fc60003f24270 */
[----:B------:R-:W-:Y:S01]  /*1ba60*/  @P4 STL [R1+0x72c], R7 ;  /* 0x00072c0701004387 */ /* 0x000fe20000100800 */
[C---:B------:R-:W-:Y:S02]  /*1ba70*/  ISETP.GT.AND P4, PT, R4.reuse, 0x40, PT ;  /* 0x000000400400780c */ /* 0x040fe40003f84270 */
[C---:B------:R-:W-:Y:S01]  /*1ba80*/  ISETP.GT.AND P6, PT, R4.reuse, 0x41, PT ;  /* 0x000000410400780c */ /* 0x040fe20003fc4270 */
[----:B------:R-:W4:Y:S04]  /*1ba90*/  @P3 LDG.E.U16 R161, desc[UR16][R72.64] ;  /* 0x0000001048a13981 */ /* 0x000f28000c1e1500 */
[----:B------:R-:W4:Y:S04]  /*1baa0*/  LDL.LU.64 R112, [R1+0x1148] ;  /* 0x0011480001707983 */ /* 0x000f280000300a00 */
[----:B------:R0:W-:Y:S04]  /*1bab0*/  STL [R1+0xfc4], R3 ;  /* 0x000fc40301007387 */ /* 0x0001e80000100800 */
[----:B0-----:R-:W4:Y:S04]  /*1bac0*/  LDL.LU R3, [R1+0x700] ;  /* 0x0007000001037983 */ /* 0x001f280000300800 */
[----:B------:R-:W4:Y:S04]  /*1bad0*/  LDL.LU.64 R94, [R1+0x1140] ;  /* 0x00114000015e7983 */ /* 0x000f280000300a00 */
[----:B------:R-:W4:Y:S04]  /*1bae0*/  LDL R26, [R1+0x6fc] ;  /* 0x0006fc00011a7983 */ /* 0x000f280000100800 */
[----:B------:R-:W-:Y:S04]  /*1baf0*/  STL [R1+0xfc8], R162 ;  /* 0x000fc8a201007387 */ /* 0x000fe80000100800 */
[----:B------:R-:W4:Y:S04]  /*1bb00*/  LDL.LU.64 R92, [R1+0x1138] ;  /* 0x00113800015c7983 */ /* 0x000f280000300a00 */
[----:B------:R-:W4:Y:S04]  /*1bb10*/  LDL R7, [R1+0x6e0] ;  /* 0x0006e00001077983 */ /* 0x000f280000100800 */
[----:B------:R-:W4:Y:S04]  /*1bb20*/  LDL.LU.64 R74, [R1+0x1130] ;  /* 0x00113000014a7983 */ /* 0x000f280000300a00 */
[----:B------:R-:W4:Y:S04]  /*1bb30*/  LDL R25, [R1+0x6dc] ;  /* 0x0006dc0001197983 */ /* 0x000f280000100800 */
[----:B------:R-:W4:Y:S04]  /*1bb40*/  LDL R24, [R1+0x6b0] ;  /* 0x0006b00001187983 */ /* 0x000f280000100800 */
[----:B--2---:R-:W2:Y:S04]  /*1bb50*/  @P1 LDG.E.U16 R27, desc[UR16][R52.64] ;  /* 0x00000010341b1981 */ /* 0x004ea8000c1e1500 */
[----:B------:R-:W2:Y:S04]  /*1bb60*/  @P1 LDG.E.U16 R159, desc[UR16][R54.64] ;  /* 0x00000010369f1981 */ /* 0x000ea8000c1e1500 */
[----:B---3--:R-:W3:Y:S04]  /*1bb70*/  @P4 LDG.E.U16 R11, desc[UR16][R32.64] ;  /* 0x00000010200b4981 */ /* 0x008ee8000c1e1500 */
[----:B------:R-:W3:Y:S04]  /*1bb80*/  @P6 LDG.E.U16 R10, desc[UR16][R148.64] ;  /* 0x00000010940a6981 */ /* 0x000ee8000c1e1500 */
[----:B------:R-:W3:Y:S04]  /*1bb90*/  @P4 LDG.E.U16 R9, desc[UR16][R34.64] ;  /* 0x0000001022094981 */ /* 0x000ee8000c1e1500 */
[----:B----4-:R0:W-:Y:S04]  /*1bba0*/  @P5 STL [R1+0x71c], R5 ;  /* 0x00071c0501005387 */ /* 0x0101e80000100800 */
[----:B------:R-:W4:Y:S04]  /*1bbb0*/  @P6 LDG.E.U16 R8, desc[UR16][R146.64] ;  /* 0x0000001092086981 */ /* 0x000f28000c1e1500 */
[----:B0-----:R-:W4:Y:S04]  /*1bbc0*/  LDL R5, [R1+0x6ac] ;  /* 0x0006ac0001057983 */ /* 0x001f280000100800 */
[----:B------:R0:W-:Y:S04]  /*1bbd0*/  @P5 STL [R1+0x720], R6 ;  /* 0x0007200601005387 */ /* 0x0001e80000100800 */
[----:B------:R-:W4:Y:S04]  /*1bbe0*/  LDL R70, [R1+0x680] ;  /* 0x0006800001467983 */ /* 0x000f280000100800 */
[----:B------:R-:W4:Y:S04]  /*1bbf0*/  LDL R71, [R1+0x67c] ;  /* 0x00067c0001477983 */ /* 0x000f280000100800 */
[----:B------:R-:W-:Y:S04]  /*1bc00*/  STL [R1+0xf48], R160 ;  /* 0x000f48a001007387 */ /* 0x000fe80000100800 */
[----:B------:R-:W4:Y:S04]  /*1bc10*/  LDL.LU.64 R72, [R1+0x1128] ;  /* 0x0011280001487983 */ /* 0x000f280000300a00 */
[----:B0-----:R-:W4:Y:S01]  /*1bc20*/  LDL R6, [R1+0x650] ;  /* 0x0006500001067983 */ /* 0x001f220000100800 */
[----:B------:R-:W-:-:S02]  /*1bc30*/  ISETP.GT.AND P5, PT, R4, 0x42, PT ;  /* 0x000000420400780c */ /* 0x000fc40003fa4270 */
[C---:B------:R-:W-:Y:S01]  /*1bc40*/  ISETP.GT.AND P3, PT, R4.reuse, 0x48, PT ;  /* 0x000000480400780c */ /* 0x040fe20003f64270 */
[----:B------:R-:W-:Y:S04]  /*1bc50*/  STL [R1+0xf4c], R161 ;  /* 0x000f4ca101007387 */ /* 0x000fe80000100800 */
[----:B------:R-:W4:Y:S04]  /*1bc60*/  LDL.LU.64 R54, [R1+0x1120] ;  /* 0x0011200001367983 */ /* 0x000f280000300a00 */
[----:B------:R-:W4:Y:S04]  /*1bc70*/  LDL.LU.64 R52, [R1+0x1118] ;  /* 0x0011180001347983 */ /* 0x000f280000300a00 */
[----:B------:R-:W4:Y:S04]  /*1bc80*/  @P5 LDG.E.U16 R3, desc[UR16][R130.64] ;  /* 0x0000001082035981 */ /* 0x000f28000c1e1500 */
[----:B------:R-:W4:Y:S04]  /*1bc90*/  @P5 LDG.E.U16 R26, desc[UR16][R128.64] ;  /* 0x00000010801a5981 */ /* 0x000f28000c1e1500 */
[----:B------:R-:W4:Y:S04]  /*1bca0*/  @P3 LDG.E.U16 R7, desc[UR16][R110.64] ;  /* 0x000000106e073981 */ /* 0x000f28000c1e1500 */
[----:B------:R-:W4:Y:S04]  /*1bcb0*/  @P3 LDG.E.U16 R25, desc[UR16][R108.64] ;  /* 0x000000106c193981 */ /* 0x000f28000c1e1500 */
[----:B--2---:R-:W-:Y:S04]  /*1bcc0*/  @P1 STL [R1+0xa40], R27 ;  /* 0x000a401b01001387 */ /* 0x004fe80000100800 */
[----:B------:R-:W-:Y:S01]  /*1bcd0*/  @P1 STL [R1+0xa44], R159 ;  /* 0x000a449f01001387 */ /* 0x000fe20000100800 */
[----:B------:R-:W-:-:S03]  /*1bce0*/  ISETP.GT.AND P1, PT, R4, 0x50, PT ;  /* 0x000000500400780c */ /* 0x000fc60003f24270 */
[----:B------:R-:W2:Y:S10]  /*1bcf0*/  LDL.LU.64 R34, [R1+0x1110] ;  /* 0x0011100001227983 */ /* 0x000eb40000300a00 */
[----:B------:R-:W2:Y:S04]  /*1bd00*/  @P1 LDG.E.U16 R24, desc[UR16][R90.64] ;  /* 0x000000105a181981 */ /* 0x000ea8000c1e1500 */
[----:B---3--:R0:W-:Y:S04]  /*1bd10*/  @P4 STL [R1+0x710], R9 ;  /* 0x0007100901004387 */ /* 0x0081e80000100800 */
[----:B0-----:R-:W3:Y:S04]  /*1bd20*/  LDL R9, [R1+0x64c] ;  /* 0x00064c0001097983 */ /* 0x001ee80000100800 */
[----:B------:R-:W2:Y:S04]  /*1bd30*/  LDL.LU.64 R32, [R1+0x1108] ;  /* 0x0011080001207983 */ /* 0x000ea80000300a00 */
[----:B------:R0:W-:Y:S01]  /*1bd40*/  @P4 STL [R1+0x70c], R11 ;  /* 0x00070c0b01004387 */ /* 0x0001e20000100800 */
[----:B------:R-:W-:-:S03]  /*1bd50*/  ISETP.GT.AND P4, PT, R4, 0x58, PT ;  /* 0x000000580400780c */ /* 0x000fc60003f84270 */
[----:B------:R-:W2:Y:S04]  /*1bd60*/  LDL.LU.64 R148, [R1+0x1100] ;  /* 0x0011000001947983 */ /* 0x000ea80000300a00 */
[----:B------:R-:W2:Y:S04]  /*1bd70*/  LDL.LU.64 R146, [R1+0x10f8] ;  /* 0x0010f80001927983 */ /* 0x000ea80000300a00 */
[----:B0-----:R-:W2:Y:S04]  /*1bd80*/  LDL.LU R11, [R1+0xadc] ;  /* 0x000adc00010b7983 */ /* 0x001ea80000300800 */
[----:B------:R0:W-:Y:S04]  /*1bd90*/  @P6 STL [R1+0x708], R10 ;  /* 0x0007080a01006387 */ /* 0x0001e80000100800 */
[----:B----4-:R-:W4:Y:S04]  /*1bda0*/  @P1 LDG.E.U16 R5, desc[UR16][R88.64] ;  /* 0x0000001058051981 */ /* 0x010f28000c1e1500 */
[----:B------:R-:W2:Y:S04]  /*1bdb0*/  @P4 LDG.E.U16 R71, desc[UR16][R142.64] ;  /* 0x000000108e474981 */ /* 0x000ea8000c1e1500 */
[----:B0-----:R-:W2:Y:S04]  /*1bdc0*/  LDL.LU R10, [R1+0xaf4] ;  /* 0x000af400010a7983 */ /* 0x001ea80000300800 */
[----:B------:R0:W-:Y:S01]  /*1bdd0*/  @P6 STL [R1+0x704], R8 ;  /* 0x0007040801006387 */ /* 0x0001e20000100800 */
[----:B------:R-:W-:-:S03]  /*1bde0*/  ISETP.GT.AND P6, PT, R4, 0x60, PT ;  /* 0x000000600400780c */ /* 0x000fc60003fc4270 */
[----:B------:R-:W2:Y:S04]  /*1bdf0*/  @P4 LDG.E.U16 R70, desc[UR16][R144.64] ;  /* 0x0000001090464981 */ /* 0x000ea8000c1e1500 */
[----:B0-----:R-:W2:Y:S06]  /*1be00*/  LDL R8, [R1+0x620] ;  /* 0x0006200001087983 */ /* 0x001eac0000100800 */
[----:B------:R-:W2:Y:S04]  /*1be10*/  @P6 LDG.E.U16 R6, desc[UR16][R156.64] ;  /* 0x000000109c066981 */ /* 0x000ea8000c1e1500 */
[----:B------:R-:W2:Y:S04]  /*1be20*/  LDL.LU.64 R130, [R1+0x10f0] ;  /* 0x0010f00001827983 */ /* 0x000ea80000300a00 */
[----:B------:R-:W-:Y:S04]  /*1be30*/  STL [R1+0x1018], R3 ;  /* 0x0010180301007387 */ /* 0x000fe80000100800 */
[----:B------:R-:W2:Y:S04]  /*1be40*/  LDL.LU.64 R128, [R1+0x10e8] ;  /* 0x0010e80001807983 */ /* 0x000ea80000300a00 */
[----:B------:R-:W-:Y:S01]  /*1be50*/  @P5 STL [R1+0x6fc], R26 ;  /* 0x0006fc1a01005387 */ /* 0x000fe20000100800 */
[----:B------:R-:W-:-:S03]  /*1be60*/  ISETP.GT.AND P5, PT, R4, 0x68, PT ;  /* 0x000000680400780c */ /* 0x000fc60003fa4270 */
[----:B------:R-:W2:Y:S04]  /*1be70*/  LDL.LU.64 R110, [R1+0x10e0] ;  /* 0x0010e000016e7983 */ /* 0x000ea80000300a00 */
[----:B------:R0:W-:Y:S04]  /*1be80*/  @P3 STL [R1+0x6e0], R7 ;  /* 0x0006e00701003387 */ /* 0x0001e80000100800 */
[----:B0-----:R-:W2:Y:S04]  /*1be90*/  LDL R7, [R1+0x61c] ;  /* 0x00061c0001077983 */ /* 0x001ea80000100800 */
[----:B------:R-:W2:Y:S04]  /*1bea0*/  LDL.LU.64 R108, [R1+0x10d8] ;  /* 0x0010d800016c7983 */ /* 0x000ea80000300a00 */
[----:B------:R-:W-:Y:S04]  /*1beb0*/  @P3 STL [R1+0x6dc], R25 ;  /* 0x0006dc1901003387 */ /* 0x000fe80000100800 */
[----:B------:R-:W2:Y:S04]  /*1bec0*/  LDL.LU.64 R90, [R1+0x10d0] ;  /* 0x0010d000015a7983 */ /* 0x000ea80000300a00 */
[----:B------:R-:W2:Y:S04]  /*1bed0*/  LDL.LU.64 R88, [R1+0x10c8] ;  /* 0x0010c80001587983 */ /* 0x000ea80000300a00 */
[----:B---3--:R-:W3:Y:S04]  /*1bee0*/  @P6 LDG.E.U16 R9, desc[UR16][R154.64] ;  /* 0x000000109a096981 */ /* 0x008ee8000c1e1500 */
[----:B----4-:R0:W-:Y:S04]  /*1bef0*/  @P1 STL [R1+0x6ac], R5 ;  /* 0x0006ac0501001387 */ /* 0x0101e80000100800 */
[----:B--2---:R-:W-:Y:S04]  /*1bf00*/  @P1 STL [R1+0x6b0], R24 ;  /* 0x0006b01801001387 */ /* 0x004fe80000100800 */
[----:B------:R-:W2:Y:S04]  /*1bf10*/  LDL.LU.64 R144, [R1+0x10c0] ;  /* 0x0010c00001907983 */ /* 0x000ea80000300a00 */
[----:B0-----:R-:W4:Y:S04]  /*1bf20*/  LDL R5, [R1+0x5f0] ;  /* 0x0005f00001057983 */ /* 0x001f280000100800 */
[----:B------:R-:W2:Y:S04]  /*1bf30*/  LDL.LU.64 R142, [R1+0x10b8] ;  /* 0x0010b800018e7983 */ /* 0x000ea80000300a00 */
[----:B------:R-:W2:Y:S04]  /*1bf40*/  @P5 LDG.E.U16 R8, desc[UR16][R152.64] ;  /* 0x0000001098085981 */ /* 0x000ea8000c1e1500 */
[----:B------:R-:W-:Y:S04]  /*1bf50*/  @P4 STL [R1+0x67c], R71 ;  /* 0x00067c4701004387 */ /* 0x000fe80000100800 */
[----:B------:R-:W-:Y:S04]  /*1bf60*/  @P4 STL [R1+0x680], R70 ;  /* 0x0006804601004387 */ /* 0x000fe80000100800 */
[----:B------:R-:W2:Y:S04]  /*1bf70*/  LDL.LU R163, [R1+0x6f8] ;  /* 0x0006f80001a37983 */ /* 0x000ea80000300800 */
[----:B------:R0:W-:Y:S04]  /*1bf80*/  @P6 STL [R1+0x650], R6 ;  /* 0x0006500601006387 */ /* 0x0001e80000100800 */
[----:B0-----:R-:W2:Y:S01]  /*1bf90*/  LDL R6, [R1+0x5ec] ;  /* 0x0005ec0001067983 */ /* 0x001ea20000100800 */
[----:B------:R-:W-:-:S02]  /*1bfa0*/  IMAD.MOV.U32 R70, RZ, RZ, R10 ;  /* 0x000000ffff467224 */ /* 0x000fc400078e000a */
[----:B------:R-:W-:Y:S01]  /*1bfb0*/  IMAD.MOV.U32 R71, RZ, RZ, R11 ;  /* 0x000000ffff477224 */ /* 0x000fe200078e000b */
[----:B------:R-:W-:Y:S01]  /*1bfc0*/  STL [R1+0xdbc], R156 ;  /* 0x000dbc9c01007387 */ /* 0x000fe20000100800 */
[----:B------:R-:W-:-:S03]  /*1bfd0*/  ISETP.GT.AND P3, PT, R4, 0x70, PT ;  /* 0x000000700400780c */ /* 0x000fc60003f64270 */
[----:B------:R-:W-:Y:S04]  /*1bfe0*/  STL.64 [R1+0x160], R70 ;  /* 0x0001604601007387 */ /* 0x000fe80000100a00 */
[----:B------:R-:W-:Y:S04]  /*1bff0*/  STL [R1+0xf50], R156 ;  /* 0x000f509c01007387 */ /* 0x000fe80000100800 */
[----:B------:R-:W-:Y:S04]  /*1c000*/  STL [R1+0xdb8], R157 ;  /* 0x000db89d01007387 */ /* 0x000fe80000100800 */
[----:B------:R-:W-:Y:S04]  /*1c010*/  STL [R1+0xf54], R157 ;  /* 0x000f549d01007387 */ /* 0x000fe80000100800 */
[----:B------:R-:W-:Y:S04]  /*1c020*/  STL [R1+0xdc4], R154 ;  /* 0x000dc49a01007387 */ /* 0x000fe80000100800 */
[----:B------:R-:W-:Y:S04]  /*1c030*/  STL [R1+0xf58], R154 ;  /* 0x000f589a01007387 */ /* 0x000fe80000100800 */
[----:B------:R-:W-:Y:S04]  /*1c040*/  STL [R1+0xdc0], R155 ;  /* 0x000dc09b01007387 */ /* 0x000fe80000100800 */
[----:B------:R-:W-:Y:S04]  /*1c050*/  STL [R1+0xf5c], R155 ;  /* 0x000f5c9b01007387 */ /* 0x000fe80000100800 */
[----:B------:R-:W2:Y:S04]  /*1c060*/  @P5 LDG.E.U16 R7, desc[UR16][R150.64] ;  /* 0x0000001096075981 */ /* 0x000ea8000c1e1500 */
[----:B---3--:R-:W-:Y:S04]  /*1c070*/  @P6 STL [R1+0x64c], R9 ;  /* 0x00064c0901006387 */ /* 0x008fe80000100800 */
[----:B------:R-:W3:Y:S04]  /*1c080*/  LDL R10, [R1+0x5c0] ;  /* 0x0005c000010a7983 */ /* 0x000ee80000100800 */
[----:B------:R-:W-:Y:S04]  /*1c090*/  STL [R1+0xdcc], R152 ;  /* 0x000dcc9801007387 */ /* 0x000fe80000100800 */
[----:B------:R-:W-:Y:S04]  /*1c0a0*/  STL [R1+0xf60], R152 ;  /* 0x000f609801007387 */ /* 0x000fe80000100800 */
[----:B------:R-:W-:Y:S04]  /*1c0b0*/  STL [R1+0xdc8], R153 ;  /* 0x000dc89901007387 */ /* 0x000fe80000100800 */
[----:B------:R-:W-:Y:S04]  /*1c0c0*/  STL [R1+0xf64], R153 ;  /* 0x000f649901007387 */ /* 0x000fe80000100800 */
[----:B----4-:R-:W4:Y:S04]  /*1c0d0*/  @P3 LDG.E.U16 R5, desc[UR16][R148.64] ;  /* 0x0000001094053981 */ /* 0x010f28000c1e1500 */
[----:B--2---:R0:W-:Y:S04]  /*1c0e0*/  @P5 STL [R1+0x620], R8 ;  /* 0x0006200801005387 */ /* 0x0041e80000100800 */
[----:B0-----:R-:W2:Y:S04]  /*1c0f0*/  LDL R8, [R1+0x5bc] ;  /* 0x0005bc0001087983 */ /* 0x001ea80000100800 */
[----:B------:R-:W2:Y:S01]  /*1c100*/  @P3 LDG.E.U16 R6, desc[UR16][R146.64] ;  /* 0x0000001092063981 */ /* 0x000ea2000c1e1500 */
[----:B------:R-:W-:-:S03]  /*1c110*/  ISETP.GT.AND P1, PT, R4, 0x78, PT ;  /* 0x000000780400780c */ /* 0x000fc60003f24270 */
[----:B------:R-:W-:Y:S04]  /*1c120*/  STL [R1+0xdd4], R150 ;  /* 0x000dd49601007387 */ /* 0x000fe80000100800 */
[----:B------:R-:W-:Y:S04]  /*1c130*/  STL [R1+0xf68], R150 ;  /* 0x000f689601007387 */ /* 0x000fe80000100800 */
[----:B------:R-:W-:Y:S04]  /*1c140*/  STL [R1+0xdd0], R151 ;  /* 0x000dd09701007387 */ /* 0x000fe80000100800 */
[----:B------:R-:W-:Y:S04]  /*1c150*/  STL [R1+0xf6c], R151 ;  /* 0x000f6c9701007387 */ /* 0x000fe80000100800 */
[----:B------:R-:W-:Y:S04]  /*1c160*/  @P5 STL [R1+0x61c], R7 ;  /* 0x00061c0701005387 */ /* 0x000fe80000100800 */
[----:B------:R-:W2:Y:S04]  /*1c170*/  LDL R159, [R1+0x6f4] ;  /* 0x0006f400019f7983 */ /* 0x000ea80000100800 */
[----:B------:R-:W2:Y:S04]  /*1c180*/  LDL.LU R27, [R1+0xb20] ;  /* 0x000b2000011b7983 */ /* 0x000ea80000300800 */
[----:B---3--:R-:W3:Y:S04]  /*1c190*/  @P1 LDG.E.U16 R10, desc[UR16][R144.64] ;  /* 0x00000010900a1981 */ /* 0x008ee8000c1e1500 */
[----:B----4-:R0:W-:Y:S04]  /*1c1a0*/  @P3 STL [R1+0x5f0], R5 ;  /* 0x0005f00501003387 */ /* 0x0101e80000100800 */
[----:B0-----:R-:W4:Y:S04]  /*1c1b0*/  LDL.LU R5, [R1+0xb28] ;  /* 0x000b280001057983 */ /* 0x001f280000300800 */
[----:B------:R-:W-:Y:S04]  /*1c1c0*/  STL [R1+0xddc], R148 ;  /* 0x000ddc9401007387 */ /* 0x000fe80000100800 */
[----:B------:R-:W-:Y:S04]  /*1c1d0*/  STL [R1+0xf70], R148 ;  /* 0x000f709401007387 */ /* 0x000fe80000100800 */
[----:B--2---:R-:W2:Y:S04]  /*1c1e0*/  @P1 LDG.E.U16 R8, desc[UR16][R142.64] ;  /* 0x000000108e081981 */ /* 0x004ea8000c1e1500 */
[----:B------:R-:W-:Y:S04]  /*1c1f0*/  STL [R1+0xdd8], R149 ;  /* 0x000dd89501007387 */ /* 0x000fe80000100800 */
[----:B------:R-:W-:Y:S04]  /*1c200*/  STL [R1+0xf74], R149 ;  /* 0x000f749501007387 */ /* 0x000fe80000100800 */
[----:B------:R-:W4:Y:S04]  /*1c210*/  LDL R26, [R1+0x6d8] ;  /* 0x0006d800011a7983 */ /* 0x000f280000100800 */
[----:B------:R-:W4:Y:S04]  /*1c220*/  LDL R25, [R1+0x6d4] ;  /* 0x0006d40001197983 */ /* 0x000f280000100800 */
[----:B------:R-:W4:Y:S04]  /*1c230*/  LDL.LU R7, [R1+0xb5c] ;  /* 0x000b5c0001077983 */ /* 0x000f280000300800 */
[----:B------:R0:W-:Y:S04]  /*1c240*/  @P3 STL [R1+0x5ec], R6 ;  /* 0x0005ec0601003387 */ /* 0x0001e80000100800 */
[----:B0-----:R-:W4:Y:S04]  /*1c250*/  LDL.LU R6, [R1+0xcc4] ;  /* 0x000cc40001067983 */ /* 0x001f280000300800 */
[----:B------:R-:W4:Y:S04]  /*1c260*/  LDL R11, [R1+0x6a4] ;  /* 0x0006a400010b7983 */ /* 0x000f280000100800 */
[----:B------:R-:W4:Y:S01]  /*1c270*/  LDL R24, [R1+0x6a8] ;  /* 0x0006a80001187983 */ /* 0x000f220000100800 */
[----:B------:R-:W-:-:S03]  /*1c280*/  ISETP.GT.AND P4, PT, R4, 0x43, PT ;  /* 0x000000430400780c */ /* 0x000fc60003f84270 */
[----:B------:R-:W4:Y:S04]  /*1c290*/  LDL R9, [R1+0x678] ;  /* 0x0006780001097983 */ /* 0x000f280000100800 */
[----:B------:R-:W-:Y:S04]  /*1c2a0*/  STL [R1+0xde4], R146 ;  /* 0x000de49201007387 */ /* 0x000fe80000100800 */
[----:B------:R-:W-:Y:S04]  /*1c2b0*/  STL [R1+0xf78], R146 ;  /* 0x000f789201007387 */ /* 0x000fe80000100800 */
[----:B------:R-:W-:Y:S04]  /*1c2c0*/  STL [R1+0xde0], R147 ;  /* 0x000de09301007387 */ /* 0x000fe80000100800 */
[----:B------:R-:W-:Y:S01]  /*1c2d0*/  STL [R1+0xf7c], R147 ;  /* 0x000f7c9301007387 */ /* 0x000fe20000100800 */
[----:B------:R-:W-:-:S03]  /*1c2e0*/  ISETP.GT.AND P5, PT, R4, 0x51, PT ;  /* 0x000000510400780c */ /* 0x000fc60003fa4270 */
[----:B------:R-:W4:Y:S01]  /*1c2f0*/  @P4 LDG.E.U16 R163, desc[UR16][R70.64] ;  /* 0x0000001046a34981 */ /* 0x000f22000c1e1500 */
[----:B------:R-:W-:-:S03]  /*1c300*/  ISETP.GT.AND P6, PT, R4, 0x49, PT ;  /* 0x000000490400780c */ /* 0x000fc60003fc4270 */
[----:B------:R-:W4:Y:S04]  /*1c310*/  @P4 LDG.E.U16 R159, desc[UR16][R68.64] ;  /* 0x00000010449f4981 */ /* 0x000f28000c1e1500 */
[----:B---3--:R0:W-:Y:S04]  /*1c320*/  @P1 STL [R1+0x5c0], R10 ;  /* 0x0005c00a01001387 */ /* 0x0081e80000100800 */
[----:B0-----:R-:W3:Y:S04]  /*1c330*/  LDL.LU R10, [R1+0xb34] ;  /* 0x000b3400010a7983 */ /* 0x001ee80000300800 */
[----:B------:R-:W3:Y:S04]  /*1c340*/  LDL.LU R3, [R1+0xb3c] ;  /* 0x000b3c0001037983 */ /* 0x000ee80000300800 */
[----:B------:R-:W-:Y:S04]  /*1c350*/  STL [R1+0xdec], R144 ;  /* 0x000dec9001007387 */ /* 0x000fe80000100800 */
[----:B------:R-:W-:Y:S04]  /*1c360*/  STL [R1+0xf80], R144 ;  /* 0x000f809001007387 */ /* 0x000fe80000100800 */
[----:B------:R-:W-:Y:S04]  /*1c370*/  STL [R1+0xde8], R145 ;  /* 0x000de89101007387 */ /* 0x000fe80000100800 */
[----:B------:R-:W-:Y:S04]  /*1c380*/  STL [R1+0xf84], R145 ;  /* 0x000f849101007387 */ /* 0x000fe80000100800 */
[----:B--2---:R0:W-:Y:S04]  /*1c390*/  @P1 STL [R1+0x5bc], R8 ;  /* 0x0005bc0801001387 */ /* 0x0041e80000100800 */
[----:B0-----:R-:W2:Y:S04]  /*1c3a0*/  LDL R8, [R1+0x674] ;  /* 0x0006740001087983 */ /* 0x001ea80000100800 */
[----:B------:R-:W-:Y:S04]  /*1c3b0*/  STL [R1+0xdf4], R142 ;  /* 0x000df48e01007387 */ /* 0x000fe80000100800 */
[----:B------:R4:W-:Y:S04]  /*1c3c0*/  STL [R1+0xf88], R142 ;  /* 0x000f888e01007387 */ /* 0x0009e80000100800 */
[----:B------:R-:W-:Y:S04]  /*1c3d0*/  STL [R1+0xdf0], R143 ;  /* 0x000df08f01007387 */ /* 0x000fe80000100800 */
[----:B------:R0:W-:Y:S01]  /*1c3e0*/  STL [R1+0xf8c], R143 ;  /* 0x000f8c8f01007387 */ /* 0x0001e20000100800 */
[----:B----4-:R-:W-:-:S03]  /*1c3f0*/  IMAD.MOV.U32 R142, RZ, RZ, R5 ;  /* 0x000000ffff8e7224 */ /* 0x010fc600078e0005 */
[----:B------:R-:W4:Y:S01]  /*1c400*/  LDL.LU.64 R70, [R1+0x10b0] ;  /* 0x0010b00001467983 */ /* 0x000f220000300a00 */
[----:B------:R-:W-:-:S03]  /*1c410*/  ISETP.GT.AND P3, PT, R4, 0x59, PT ;  /* 0x000000590400780c */ /* 0x000fc60003f64270 */
[----:B------:R-:W3:Y:S01]  /*1c420*/  @P6 LDG.E.U16 R25, desc[UR16][R50.64] ;  /* 0x0000001032196981 */ /* 0x000ee2000c1e1500 */
[----:B0-----:R-:W-:-:S03]  /*1c430*/  IMAD.MOV.U32 R143, RZ, RZ, R27 ;  /* 0x000000ffff8f7224 */ /* 0x001fc600078e001b */
[----:B------:R-:W3:Y:S04]  /*1c440*/  @P5 LDG.E.U16 R11, desc[UR16][R126.64] ;  /* 0x000000107e0b5981 */ /* 0x000ee8000c1e1500 */
[----:B------:R-:W4:Y:S04]  /*1c450*/  @P5 LDG.E.U16 R24, desc[UR16][R48.64] ;  /* 0x0000001030185981 */ /* 0x000f28000c1e1500 */
[----:B------:R-:W4:Y:S04]  /*1c460*/  @P6 LDG.E.U16 R26, desc[UR16][R142.64] ;  /* 0x000000108e1a6981 */ /* 0x000f28000c1e1500 */
[----:B------:R-:W4:Y:S04]  /*1c470*/  @P3 LDG.E.U16 R9, desc[UR16][R124.64] ;  /* 0x000000107c093981 */ /* 0x000f28000c1e1500 */
[----:B------:R0:W-:Y:S04]  /*1c480*/  STL [R1+0xfcc], R163 ;  /* 0x000fcca301007387 */ /* 0x0001e80000100800 */
[----:B------:R-:W4:Y:S04]  /*1c490*/  LDL.LU.64 R68, [R1+0x10a8] ;  /* 0x0010a80001447983 */ /* 0x000f280000300a00 */
[----:B------:R-:W4:Y:S04]  /*1c4a0*/  LDL R5, [R1+0x648] ;  /* 0x0006480001057983 */ /* 0x000f280000100800 */
[----:B------:R1:W-:Y:S04]  /*1c4b0*/  STL.64 [R1+0x100], R142 ;  /* 0x0001008e01007387 */ /* 0x0003e80000100a00 */
[----:B------:R-:W4:Y:S04]  /*1c4c0*/  LDL.LU.64 R50, [R1+0x10a0] ;  /* 0x0010a00001327983 */ /* 0x000f280000300a00 */
[----:B------:R-:W-:Y:S04]  /*1c4d0*/  @P4 STL [R1+0x6f4], R159 ;  /* 0x0006f49f01004387 */ /* 0x000fe80000100800 */
[----:B------:R-:W4:Y:S04]  /*1c4e0*/  LDL.LU.64 R48, [R1+0x1098] ;  /* 0x0010980001307983 */ /* 0x000f280000300a00 */
[----:B------:R-:W4:Y:S04]  /*1c4f0*/  LDL.LU.64 R126, [R1+0x1090] ;  /* 0x00109000017e7983 */ /* 0x000f280000300a00 */
[----:B------:R-:W4:Y:S04]  /*1c500*/  LDL R161, [R1+0x644] ;  /* 0x0006440001a17983 */ /* 0x000f280000100800 */
[----:B0-----:R-:W4:Y:S04]  /*1c510*/  LDL.LU R163, [R1+0x614] ;  /* 0x0006140001a37983 */ /* 0x001f280000300800 */
[----:B------:R-:W-:Y:S04]  /*1c520*/  STL.64 [R1+0x98], R6 ;  /* 0x0000980601007387 */ /* 0x000fe80000100a00 */
[----:B--2---:R-:W2:Y:S04]  /*1c530*/  @P3 LDG.E.U16 R8, desc[UR16][R140.64] ;  /* 0x000000108c083981 */ /* 0x004ea8000c1e1500 */
[----:B---3--:R-:W-:Y:S04]  /*1c540*/  @P5 STL [R1+0x6a4], R11 ;  /* 0x0006a40b01005387 */ /* 0x008fe80000100800 */
[----:B----4-:R-:W-:Y:S04]  /*1c550*/  @P5 STL [R1+0x6a8], R24 ;  /* 0x0006a81801005387 */ /* 0x010fe80000100800 */
[----:B------:R0:W-:Y:S04]  /*1c560*/  @P6 STL [R1+0x6d8], R26 ;  /* 0x0006d81a01006387 */ /* 0x0001e80000100800 */
[----:B------:R-:W3:Y:S04]  /*1c570*/  LDL.LU.64 R124, [R1+0x1088] ;  /* 0x00108800017c7983 */ /* 0x000ee80000300a00 */
[----:B-1----:R-:W4:Y:S04]  /*1c580*/  LDL.LU R143, [R1+0xb00] ;  /* 0x000b0000018f7983 */ /* 0x002f280000300800 */
[----:B------:R-:W3:Y:S04]  /*1c590*/  LDL.LU R142, [R1+0xb10] ;  /* 0x000b1000018e7983 */ /* 0x000ee80000300800 */
[----:B------:R-:W3:Y:S01]  /*1c5a0*/  LDL R164, [R1+0x618] ;  /* 0x0006180001a47983 */ /* 0x000ee20000100800 */
[C---:B------:R-:W-:Y:S01]  /*1c5b0*/  ISETP.GT.AND P1, PT, R4.reuse, 0x61, PT ;  /* 0x000000610400780c */ /* 0x040fe20003f24270 */
[----:B0-----:R-:W-:Y:S01]  /*1c5c0*/  IMAD.MOV.U32 R26, RZ, RZ, R3 ;  /* 0x000000ffff1a7224 */ /* 0x001fe200078e0003 */
[----:B------:R-:W-:Y:S01]  /*1c5d0*/  MOV R27, R10 ;  /* 0x0000000a001b7202 */ /* 0x000fe20000000f00 */
[----:B------:R-:W4:Y:S01]  /*1c5e0*/  LDL.LU R162, [R1+0x5e8] ;  /* 0x0005e80001a27983 */ /* 0x000f220000300800 */
[----:B------:R-:W-:-:S03]  /*1c5f0*/  ISETP.GT.AND P4, PT, R4, 0x69, PT ;  /* 0x000000690400780c */ /* 0x000fc60003f84270 */
[----:B------:R-:W4:Y:S06]  /*1c600*/  LDL.LU R3, [R1+0x5b4] ;  /* 0x0005b40001037983 */ /* 0x000f2c0000300800 */
[----:B------:R-:W4:Y:S04]  /*1c610*/  @P1 LDG.E.U16 R5, desc[UR16][R138.64] ;  /* 0x000000108a051981 */ /* 0x000f28000c1e1500 */
[----:B------:R-:W-:Y:S04]  /*1c620*/  STL.64 [R1+0xe8], R26 ;  /* 0x0000e81a01007387 */ /* 0x000fe80000100a00 */
[----:B------:R-:W4:Y:S04]  /*1c630*/  LDL.LU R147, [R1+0x6f0] ;  /* 0x0006f00001937983 */ /* 0x000f280000300800 */
[----:B------:R-:W4:Y:S04]  /*1c640*/  LDL.LU R146, [R1+0x6ec] ;  /* 0x0006ec0001927983 */ /* 0x000f280000300800 */
[----:B------:R-:W4:Y:S04]  /*1c650*/  LDL.LU R158, [R1+0x6e8] ;  /* 0x0006e800019e7983 */ /* 0x000f280000300800 */
[----:B------:R-:W4:Y:S04]  /*1c660*/  LDL.LU R159, [R1+0x6e4] ;  /* 0x0006e400019f7983 */ /* 0x000f280000300800 */
[----:B------:R-:W4:Y:S04]  /*1c670*/  @P1 LDG.E.U16 R161, desc[UR16][R136.64] ;  /* 0x0000001088a11981 */ /* 0x000f28000c1e1500 */
[----:B------:R0:W-:Y:S01]  /*1c680*/  @P6 STL [R1+0x6d4], R25 ;  /* 0x0006d41901006387 */ /* 0x0001e20000100800 */
[----:B------:R-:W-:-:S03]  /*1c690*/  ISETP.GT.AND P5, PT, R4, 0x71, PT ;  /* 0x000000710400780c */ /* 0x000fc60003fa4270 */
[----:B------:R-:W4:Y:S04]  /*1c6a0*/  @P4 LDG.E.U16 R163, desc[UR16][R132.64] ;  /* 0x0000001084a34981 */ /* 0x000f28000c1e1500 */
[----:B0-----:R-:W4:Y:S04]  /*1c6b0*/  LDL.LU R25, [R1+0xb04] ;  /* 0x000b040001197983 */ /* 0x001f280000300800 */
[----:B------:R-:W4:Y:S04]  /*1c6c0*/  LDL.LU R24, [R1+0xb14] ;  /* 0x000b140001187983 */ /* 0x000f280000300800 */
[----:B------:R-:W-:Y:S04]  /*1c6d0*/  STL [R1+0xdfc], R140 ;  /* 0x000dfc8c01007387 */ /* 0x000fe80000100800 */
[----:B------:R-:W-:Y:S04]  /*1c6e0*/  STL [R1+0xf90], R140 ;  /* 0x000f908c01007387 */ /* 0x000fe80000100800 */
[----:B------:R-:W-:Y:S04]  /*1c6f0*/  STL [R1+0xdf8], R141 ;  /* 0x000df88d01007387 */ /* 0x000fe80000100800 */
[----:B------:R-:W-:Y:S04]  /*1c700*/  STL [R1+0xf98], R141 ;  /* 0x000f988d01007387 */ /* 0x000fe80000100800 */
[----:B--2---:R-:W-:Y:S04]  /*1c710*/  @P3 STL [R1+0x674], R8 ;  /* 0x0006740801003387 */ /* 0x004fe80000100800 */
[----:B------:R0:W-:Y:S04]  /*1c720*/  @P3 STL [R1+0x678], R9 ;  /* 0x0006780901003387 */ /* 0x0001e80000100800 */
[----:B------:R-:W2:Y:S04]  /*1c730*/  LDL R11, [R1+0x5e4] ;  /* 0x0005e400010b7983 */ /* 0x000ea80000100800 */
[----:B------:R-:W2:Y:S04]  /*1c740*/  LDL.LU R10, [R1+0xb08] ;  /* 0x000b0800010a7983 */ /* 0x000ea80000300800 */
[----:B0-----:R-:W2:Y:S04]  /*1c750*/  LDL.LU R9, [R1+0xb18] ;  /* 0x000b180001097983 */ /* 0x001ea80000300800 */
[----:B------:R-:W2:Y:S04]  /*1c760*/  LDL.LU R8, [R1+0xb0c] ;  /* 0x000b0c0001087983 */ /* 0x000ea80000300800 */
[----:B---3--:R-:W3:Y:S01]  /*1c770*/  @P4 LDG.E.U16 R164, desc[UR16][R134.64] ;  /* 0x0000001086a44981 */ /* 0x008ee2000c1e1500 */
[----:B------:R-:W-:-:S03]  /*1c780*/  ISETP.GT.AND P6, PT, R4, 0x4a, PT ;  /* 0x0000004a0400780c */ /* 0x000fc60003fc4270 */
[----:B----4-:R-:W4:Y:S04]  /*1c790*/  @P5 LDG.E.U16 R162, desc[UR16][R130.64] ;  /* 0x0000001082a25981 */ /* 0x010f28000c1e1500 */
[----:B------:R0:W-:Y:S04]  /*1c7a0*/  @P1 STL [R1+0x648], R5 ;  /* 0x0006480501001387 */ /* 0x0001e80000100800 */
[----:B0-----:R-:W4:Y:S04]  /*1c7b0*/  LDL.LU R5, [R1+0xb1c] ;  /* 0x000b1c0001057983 */ /* 0x001f280000300800 */
[----:B------:R-:W-:Y:S04]  /*1c7c0*/  STL [R1+0xe04], R138 ;  /* 0x000e048a01007387 */ /* 0x000fe80000100800 */
[----:B------:R0:W-:Y:S04]  /*1c7d0*/  STL [R1+0xf9c], R138 ;  /* 0x000f9c8a01007387 */ /* 0x0001e80000100800 */
[----:B------:R-:W-:Y:S04]  /*1c7e0*/  STL [R1+0xe00], R139 ;  /* 0x000e008b01007387 */ /* 0x000fe80000100800 */
[----:B------:R1:W-:Y:S04]  /*1c7f0*/  STL [R1+0xfa0], R139 ;  /* 0x000fa08b01007387 */ /* 0x0003e80000100800 */
[----:B------:R-:W-:Y:S01]  /*1c800*/  STL [R1+0xe0c], R136 ;  /* 0x000e0c8801007387 */ /* 0x000fe20000100800 */
[----:B0-----:R-:W-:-:S03]  /*1c810*/  IMAD.MOV.U32 R138, RZ, RZ, R142 ;  /* 0x000000ffff8a7224 */ /* 0x001fc600078e008e */
[----:B------:R-:W-:Y:S01]  /*1c820*/  STL [R1+0xfa4], R136 ;  /* 0x000fa48801007387 */ /* 0x000fe20000100800 */
[----:B-1----:R-:W-:-:S03]  /*1c830*/  IMAD.MOV.U32 R139, RZ, RZ, R143 ;  /* 0x000000ffff8b7224 */ /* 0x002fc600078e008f */
[----:B------:R-:W-:Y:S04]  /*1c840*/  STL [R1+0xe08], R137 ;  /* 0x000e088901007387 */ /* 0x000fe80000100800 */
[----:B------:R-:W-:Y:S04]  /*1c850*/  STL [R1+0xfa8], R137 ;  /* 0x000fa88901007387 */ /* 0x000fe80000100800 */
[----:B------:R0:W-:Y:S01]  /*1c860*/  @P1 STL [R1+0x644], R161 ;  /* 0x000644a101001387 */ /* 0x0001e20000100800 */
[----:B------:R-:W-:Y:S02]  /*1c870*/  IMAD.MOV.U32 R140, RZ, RZ, R24 ;  /* 0x000000ffff8c7224 */ /* 0x000fe400078e0018 */
[----:B------:R-:W-:Y:S01]  /*1c880*/  IMAD.MOV.U32 R141, RZ, RZ, R25 ;  /* 0x000000ffff8d7224 */ /* 0x000fe200078e0019 */
[----:B0-----:R-:W4:Y:S04]  /*1c890*/  LDL R161, [R1+0x5b8] ;  /* 0x0005b80001a17983 */ /* 0x001f280000100800 */
[----:B------:R-:W-:Y:S04]  /*1c8a0*/  STL [R1+0xe18], R134 ;  /* 0x000e188601007387 */ /* 0x000fe80000100800 */
[----:B------:R-:W-:Y:S04]  /*1c8b0*/  STL [R1+0xe10], R135 ;  /* 0x000e108701007387 */ /* 0x000fe80000100800 */
[----:B------:R-:W-:Y:S04]  /*1c8c0*/  STL.64 [R1+0x138], R138 ;  /* 0x0001388a01007387 */ /* 0x000fe80000100a00 */
[----:B------:R-:W-:Y:S04]  /*1c8d0*/  STL [R1+0xfac], R135 ;  /* 0x000fac8701007387 */ /* 0x000fe80000100800 */
[----:B------:R-:W-:Y:S04]  /*1c8e0*/  STL [R1+0xe20], R132 ;  /* 0x000e208401007387 */ /* 0x000fe80000100800 */
[----:B------:R-:W-:Y:S04]  /*1c8f0*/  STL [R1+0xe1c], R133 ;  /* 0x000e1c8501007387 */ /* 0x000fe80000100800 */
[----:B--2---:R-:W2:Y:S01]  /*1c900*/  @P5 LDG.E.U16 R11, desc[UR16][R128.64] ;  /* 0x00000010800b5981 */ /* 0x004ea2000c1e1500 */
[----:B------:R-:W-:-:S02]  /*1c910*/  IMAD.MOV.U32 R143, RZ, RZ, R10 ;  /* 0x000000ffff8f7224 */ /* 0x000fc400078e000a */
[----:B------:R-:W-:Y:S01]  /*1c920*/  IMAD.MOV.U32 R142, RZ, RZ, R9 ;  /* 0x000000ffff8e7224 */ /* 0x000fe200078e0009 */
[----:B---3--:R0:W-:Y:S04]  /*1c930*/  @P4 STL [R1+0x618], R164 ;  /* 0x000618a401004387 */ /* 0x0081e80000100800 */
[----:B------:R-:W-:Y:S04]  /*1c940*/  STL [R1+0xe28], R130 ;  /* 0x000e288201007387 */ /* 0x000fe80000100800 */
[----:B------:R-:W-:Y:S04]  /*1c950*/  STL [R1+0xe24], R131 ;  /* 0x000e248301007387 */ /* 0x000fe80000100800 */
[----:B------:R-:W-:Y:S04]  /*1c960*/  STL.64 [R1+0x140], R140 ;  /* 0x0001408c01007387 */ /* 0x000fe80000100a00 */
[----:B0-----:R-:W3:Y:S04]  /*1c970*/  LDL R164, [R1+0x6d0] ;  /* 0x0006d00001a47983 */ /* 0x001ee80000100800 */
[----:B------:R-:W-:Y:S04]  /*1c980*/  STL [R1+0xe30], R128 ;  /* 0x000e308001007387 */ /* 0x000fe80000100800 */
[----:B------:R-:W-:Y:S04]  /*1c990*/  STL [R1+0xe2c], R129 ;  /* 0x000e2c8101007387 */ /* 0x000fe80000100800 */
[----:B------:R-:W3:Y:S04]  /*1c9a0*/  LDL R25, [R1+0x6cc] ;  /* 0x0006cc0001197983 */ /* 0x000ee80000100800 */
[----:B------:R-:W3:Y:S04]  /*1c9b0*/  LDL.LU R136, [R1+0xb38] ;  /* 0x000b380001887983 */ /* 0x000ee80000300800 */
[----:B------:R-:W-:Y:S04]  /*1c9c0*/  STL.64 [R1+0x148], R142 ;  /* 0x0001488e01007387 */ /* 0x000fe80000100a00 */
[----:B------:R-:W3:Y:S01]  /*1c9d0*/  LDL.LU R135, [R1+0xb40] ;  /* 0x000b400001877983 */ /* 0x000ee20000300800 */
[C---:B------:R-:W-:Y:S01]  /*1c9e0*/  ISETP.GT.AND P3, PT, R4.reuse, 0x44, PT ;  /* 0x000000440400780c */ /* 0x040fe20003f64270 */
[----:B----4-:R-:W-:Y:S01]  /*1c9f0*/  IMAD.MOV.U32 R144, RZ, RZ, R5 ;  /* 0x000000ffff907224 */ /* 0x010fe200078e0005 */
[C---:B------:R-:W-:Y:S01]  /*1ca00*/  ISETP.GT.AND P1, PT, R4.reuse, 0x79, PT ;  /* 0x000000790400780c */ /* 0x040fe20003f24270 */
[----:B------:R-:W-:Y:S01]  /*1ca10*/  IMAD.MOV.U32 R145, RZ, RZ, R8 ;  /* 0x000000ffff917224 */ /* 0x000fe200078e0008 */
[----:B------:R-:W-:-:S09]  /*1ca20*/  ISETP.GT.AND P4, PT, R4, 0x45, PT ;  /* 0x000000450400780c */ /* 0x000fd20003f84270 */
[----:B------:R-:W4:Y:S04]  /*1ca30*/  @P3 LDG.E.U16 R147, desc[UR16][R144.64] ;  /* 0x0000001090933981 */ /* 0x000f28000c1e1500 */
[----:B------:R-:W4:Y:S04]  /*1ca40*/  @P3 LDG.E.U16 R146, desc[UR16][R142.64] ;  /* 0x000000108e923981 */ /* 0x000f28000c1e1500 */
[----:B------:R-:W4:Y:S04]  /*1ca50*/  @P4 LDG.E.U16 R158, desc[UR16][R140.64] ;  /* 0x000000108c9e4981 */ /* 0x000f28000c1e1500 */
[----:B------:R-:W4:Y:S04]  /*1ca60*/  @P4 LDG.E.U16 R159, desc[UR16][R138.64] ;  /* 0x000000108a9f4981 */ /* 0x000f28000c1e1500 */
[----:B------:R-:W4:Y:S04]  /*1ca70*/  @P1 LDG.E.U16 R161, desc[UR16][R126.64] ;  /* 0x000000107ea11981 */ /* 0x000f28000c1e1500 */
[----:B------:R-:W-:Y:S04]  /*1ca80*/  STL.64 [R1+0x150], R144 ;  /* 0x0001509001007387 */ /* 0x000fe80000100a00 */
[----:B------:R-:W4:Y:S04]  /*1ca90*/  LDL.LU R9, [R1+0xb60] ;  /* 0x000b600001097983 */ /* 0x000f280000300800 */
[----:B------:R-:W4:Y:S04]  /*1caa0*/  LDL.LU R8, [R1+0xcc8] ;  /* 0x000cc80001087983 */ /* 0x000f280000300800 */
[----:B------:R-:W4:Y:S04]  /*1cab0*/  @P1 LDG.E.U16 R3, desc[UR16][R124.64] ;  /* 0x000000107c031981 */ /* 0x000f28000c1e1500 */
[----:B--2---:R0:W-:Y:S04]  /*1cac0*/  @P5 STL [R1+0x5e4], R11 ;  /* 0x0005e40b01005387 */ /* 0x0041e80000100800 */
[----:B0-----:R-:W2:Y:S04]  /*1cad0*/  LDL.LU R11, [R1+0xb64] ;  /* 0x000b6400010b7983 */ /* 0x001ea80000300800 */
[----:B------:R-:W2:Y:S04]  /*1cae0*/  LDL.LU R10, [R1+0xccc] ;  /* 0x000ccc00010a7983 */ /* 0x000ea80000300800 */
[----:B------:R-:W2:Y:S04]  /*1caf0*/  LDL R24, [R1+0x6a0] ;  /* 0x0006a00001187983 */ /* 0x000ea80000100800 */
[----:B------:R-:W2:Y:S04]  /*1cb00*/  LDL R5, [R1+0x69c] ;  /* 0x00069c0001057983 */ /* 0x000ea80000100800 */
[----:B---3--:R-:W3:Y:S01]  /*1cb10*/  @P6 LDG.E.U16 R25, desc[UR16][R26.64] ;  /* 0x000000101a196981 */ /* 0x008ee2000c1e1500 */
[----:B------:R-:W-:-:S02]  /*1cb20*/  IMAD.MOV.U32 R137, RZ, RZ, R136 ;  /* 0x000000ffff897224 */ /* 0x000fc400078e0088 */
[----:B------:R-:W-:-:S05]  /*1cb30*/  IMAD.MOV.U32 R136, RZ, RZ, R135 ;  /* 0x000000ffff887224 */ /* 0x000fca00078e0087 */
[----:B------:R-:W3:Y:S04]  /*1cb40*/  @P6 LDG.E.U16 R164, desc[UR16][R136.64] ;  /* 0x0000001088a46981 */ /* 0x000ee8000c1e1500 */
[----:B----4-:R-:W-:Y:S04]  /*1cb50*/  STL [R1+0xfb0], R147 ;  /* 0x000fb09301007387 */ /* 0x010fe80000100800 */
[----:B------:R-:W-:Y:S04]  /*1cb60*/  STL [R1+0xe38], R126 ;  /* 0x000e387e01007387 */ /* 0x000fe80000100800 */
[----:B------:R-:W-:Y:S04]  /*1cb70*/  STL [R1+0xe34], R127 ;  /* 0x000e347f01007387 */ /* 0x000fe80000100800 */
[----:B------:R-:W-:Y:S04]  /*1cb80*/  STL [R1+0xe40], R124 ;  /* 0x000e407c01007387 */ /* 0x000fe80000100800 */
[----:B------:R-:W-:Y:S04]  /*1cb90*/  STL [R1+0xe3c], R125 ;  /* 0x000e3c7d01007387 */ /* 0x000fe80000100800 */
[----:B------:R-:W4:Y:S04]  /*1cba0*/  LDL R154, [R1+0x670] ;  /* 0x00067000019a7983 */ /* 0x000f280000100800 */
[----:B------:R-:W-:Y:S04]  /*1cbb0*/  STL [R1+0xfb4], R146 ;  /* 0x000fb49201007387 */ /* 0x000fe80000100800 */
[----:B------:R-:W-:Y:S04]  /*1cbc0*/  @P1 STL [R1+0x5b8], R161 ;  /* 0x0005b8a101001387 */ /* 0x000fe80000100800 */
[----:B------:R-:W4:Y:S04]  /*1cbd0*/  LDL R157, [R1+0x66c] ;  /* 0x00066c00019d7983 */ /* 0x000f280000100800 */
[----:B------:R-:W-:Y:S04]  /*1cbe0*/  STL [R1+0xfb8], R158 ;  /* 0x000fb89e01007387 */ /* 0x000fe80000100800 */
[----:B------:R-:W4:Y:S04]  /*1cbf0*/  LDL R156, [R1+0x640] ;  /* 0x00064000019c7983 */ /* 0x000f280000100800 */
[----:B------:R-:W-:Y:S04]  /*1cc00*/  STL [R1+0xfbc], R159 ;  /* 0x000fbc9f01007387 */ /* 0x000fe80000100800 */
[----:B------:R-:W-:Y:S01]  /*1cc10*/  STL.64 [R1+0xf0], R136 ;  /* 0x0000f08801007387 */ /* 0x000fe20000100a00 */
[----:B------:R-:W-:-:S13]  /*1cc20*/  ISETP.GT.AND P5, PT, R4, 0x52, PT ;  /* 0x000000520400780c */ /* 0x000fda0003fa4270 */
[----:B--2---:R-:W2:Y:S04]  /*1cc30*/  @P5 LDG.E.U16 R24, desc[UR16][R106.64] ;  /* 0x000000106a185981 */ /* 0x004ea8000c1e1500 */
[----:B------:R-:W2:Y:S04]  /*1cc40*/  @P5 LDG.E.U16 R5, desc[UR16][R104.64] ;  /* 0x0000001068055981 */ /* 0x000ea8000c1e1500 */
[----:B---3--:R0:W-:Y:S04]  /*1cc50*/  @P6 STL [R1+0x6d0], R164 ;  /* 0x0006d0a401006387 */ /* 0x0081e80000100800 */
[----:B0-----:R-:W3:Y:S04]  /*1cc60*/  LDL R164, [R1+0x63c] ;  /* 0x00063c0001a47983 */ /* 0x001ee80000100800 */
[----:B------:R-:W3:Y:S04]  /*1cc70*/  LDL.LU R136, [R1+0xb4c] ;  /* 0x000b4c0001887983 */ /* 0x000ee80000300800 */
[----:B------:R-:W3:Y:S04]  /*1cc80*/  LDL.LU R135, [R1+0xb74] ;  /* 0x000b740001877983 */ /* 0x000ee80000300800 */
[----:B------:R-:W3:Y:S04]  /*1cc90*/  LDL.LU.64 R106, [R1+0x1080] ;  /* 0x00108000016a7983 */ /* 0x000ee80000300a00 */
[----:B------:R-:W3:Y:S04]  /*1cca0*/  LDL R161, [R1+0x610] ;  /* 0x0006100001a17983 */ /* 0x000ee80000100800 */
[----:B------:R-:W3:Y:S04]  /*1ccb0*/  LDL.LU.64 R104, [R1+0x1078] ;  /* 0x0010780001687983 */ /* 0x000ee80000300a00 */
[----:B------:R-:W3:Y:S01]  /*1ccc0*/  LDL R27, [R1+0x60c] ;  /* 0x00060c00011b7983 */ /* 0x000ee20000100800 */
[----:B------:R-:W-:-:S02]  /*1ccd0*/  ISETP.GT.AND P1, PT, R4, 0x5a, PT ;  /* 0x0000005a0400780c */ /* 0x000fc40003f24270 */
[C---:B------:R-:W-:Y:S01]  /*1cce0*/  ISETP.GT.AND P3, PT, R4.reuse, 0x62, PT ;  /* 0x000000620400780c */ /* 0x040fe20003f64270 */
[----:B------:R-:W3:Y:S10]  /*1ccf0*/  LDL.LU R26, [R1+0xb44] ;  /* 0x000b4400011a7983 */ /* 0x000ef40000300800 */
[----:B----4-:R-:W4:Y:S04]  /*1cd00*/  @P1 LDG.E.U16 R157, desc[UR16][R120.64] ;  /* 0x00000010789d1981 */ /* 0x010f28000c1e1500 */
[----:B------:R-:W4:Y:S04]  /*1cd10*/  @P1 LDG.E.U16 R154, desc[UR16][R122.64] ;  /* 0x000000107a9a1981 */ /* 0x000f28000c1e1500 */
[----:B------:R-:W4:Y:S01]  /*1cd20*/  @P3 LDG.E.U16 R156, desc[UR16][R118.64] ;  /* 0x00000010769c3981 */ /* 0x000f22000c1e1500 */
[----:B------:R-:W-:-:S03]  /*1cd30*/  ISETP.GT.AND P4, PT, R4, 0x6a, PT ;  /* 0x0000006a0400780c */ /* 0x000fc60003f84270 */
[----:B------:R0:W-:Y:S04]  /*1cd40*/  @P6 STL [R1+0x6cc], R25 ;  /* 0x0006cc1901006387 */ /* 0x0001e80000100800 */
[----:B0-----:R-:W4:Y:S04]  /*1cd50*/  LDL.LU R25, [R1+0xb54] ;  /* 0x000b540001197983 */ /* 0x001f280000300800 */
[----:B--2---:R0:W-:Y:S04]  /*1cd60*/  @P5 STL [R1+0x6a0], R24 ;  /* 0x0006a01801005387 */ /* 0x0041e80000100800 */
[----:B0-----:R-:W2:Y:S04]  /*1cd70*/  LDL.LU R24, [R1+0xb48] ;  /* 0x000b480001187983 */ /* 0x001ea80000300800 */
[----:B------:R0:W-:Y:S04]  /*1cd80*/  @P5 STL [R1+0x69c], R5 ;  /* 0x00069c0501005387 */ /* 0x0001e80000100800 */
[----:B0-----:R-:W2:Y:S04]  /*1cd90*/  LDL.LU R5, [R1+0xb58] ;  /* 0x000b580001057983 */ /* 0x001ea80000300800 */
[----:B------:R-:W-:Y:S04]  /*1cda0*/  STL.64 [R1+0xa0], R8 ;  /* 0x0000a00801007387 */ /* 0x000fe80000100a00 */
[----:B------:R-:W-:Y:S04]  /*1cdb0*/  STL.64 [R1+0xa8], R10 ;  /* 0x0000a80a01007387 */ /* 0x000fe80000100a00 */
[----:B------:R-:W2:Y:S04]  /*1cdc0*/  LDL.LU R139, [R1+0x5e0] ;  /* 0x0005e000018b7983 */ /* 0x000ea80000300800 */
[----:B------:R-:W2:Y:S04]  /*1cdd0*/  LDL.LU R149, [R1+0x6c0] ;  /* 0x0006c00001957983 */ /* 0x000ea80000300800 */
[----:B------:R-:W2:Y:S04]  /*1cde0*/  LDL.LU R148, [R1+0x6bc] ;  /* 0x0006bc0001947983 */ /* 0x000ea80000300800 */
[----:B---3--:R-:W3:Y:S04]  /*1cdf0*/  @P3 LDG.E.U16 R164, desc[UR16][R116.64] ;  /* 0x0000001074a43981 */ /* 0x008ee8000c1e1500 */
[----:B------:R-:W3:Y:S04]  /*1ce00*/  @P4 LDG.E.U16 R161, desc[UR16][R114.64] ;  /* 0x0000001072a14981 */ /* 0x000ee8000c1e1500 */
[----:B------:R-:W3:Y:S04]  /*1ce10*/  @P4 LDG.E.U16 R27, desc[UR16][R112.64] ;  /* 0x00000010701b4981 */ /* 0x000ee8000c1e1500 */
[----:B------:R-:W-:Y:S04]  /*1ce20*/  STL [R1+0xe48], R122 ;  /* 0x000e487a01007387 */ /* 0x000fe80000100800 */
[----:B------:R-:W-:Y:S04]  /*1ce30*/  STL [R1+0xe44], R123 ;  /* 0x000e447b01007387 */ /* 0x000fe80000100800 */
[----:B------:R-:W-:Y:S04]  /*1ce40*/  STL [R1+0xe50], R120 ;  /* 0x000e507801007387 */ /* 0x000fe80000100800 */
[----:B------:R-:W-:Y:S04]  /*1ce50*/  STL [R1+0xe4c], R121 ;  /* 0x000e4c7901007387 */ /* 0x000fe80000100800 */
[----:B----4-:R-:W-:Y:S04]  /*1ce60*/  @P1 STL [R1+0x66c], R157 ;  /* 0x00066c9d01001387 */ /* 0x010fe80000100800 */
[----:B------:R-:W-:Y:S04]  /*1ce70*/  @P1 STL [R1+0x670], R154 ;  /* 0x0006709a01001387 */ /* 0x000fe80000100800 */
[----:B------:R-:W-:Y:S04]  /*1ce80*/  STL [R1+0xe58], R118 ;  /* 0x000e587601007387 */ /* 0x000fe80000100800 */
[----:B------:R-:W-:Y:S04]  /*1ce90*/  STL [R1+0xe54], R119 ;  /* 0x000e547701007387 */ /* 0x000fe80000100800 */
[----:B------:R-:W-:Y:S04]  /*1cea0*/  STL [R1+0xe60], R116 ;  /* 0x000e607401007387 */ /* 0x000fe80000100800 */
[----:B------:R-:W-:Y:S01]  /*1ceb0*/  STL [R1+0xe5c], R117 ;  /* 0x000e5c7501007387 */ /* 0x000fe20000100800 */
[----:B------:R-:W-:Y:S01]  /*1cec0*/  ISETP.GT.AND P5, PT, R4, 0x72, PT ;  /* 0x000000720400780c */ /* 0x000fe20003fa4270 */
[----:B------:R-:W-:-:S02]  /*1ced0*/  IMAD.MOV.U32 R137, RZ, RZ, R136 ;  /* 0x000000ffff897224 */ /* 0x000fc400078e0088 */
[----:B------:R-:W-:-:S10]  /*1cee0*/  IMAD.MOV.U32 R136, RZ, RZ, R135 ;  /* 0x000000ffff887224 */ /* 0x000fd400078e0087 */
[----:B--2---:R-:W2:Y:S04]  /*1cef0*/  @P5 LDG.E.U16 R139, desc[UR16][R110.64] ;  /* 0x000000106e8b5981 */ /* 0x004ea8000c1e1500 */
[----:B---3--:R0:W-:Y:S04]  /*1cf00*/  @P3 STL [R1+0x63c], R164 ;  /* 0x00063ca401003387 */ /* 0x0081e80000100800 */
[----:B------:R-:W-:Y:S04]  /*1cf10*/  @P3 STL [R1+0x640], R156 ;  /* 0x0006409c01003387 */ /* 0x000fe80000100800 */
[----:B0-----:R-:W3:Y:S04]  /*1cf20*/  LDL R164, [R1+0x5dc] ;  /* 0x0005dc0001a47983 */ /* 0x001ee80000100800 */
[----:B------:R-:W4:Y:S04]  /*1cf30*/  LDL.LU R159, [R1+0x6c8] ;  /* 0x0006c800019f7983 */ /* 0x000f280000300800 */
[----:B------:R-:W4:Y:S04]  /*1cf40*/  LDL.LU R158, [R1+0x6c4] ;  /* 0x0006c400019e7983 */ /* 0x000f280000300800 */
[----:B------:R-:W-:Y:S04]  /*1cf50*/  STL.64 [R1+0xc8], R136 ;  /* 0x0000c88801007387 */ /* 0x000fe80000100a00 */
[----:B------:R-:W-:Y:S04]  /*1cf60*/  STL [R1+0xe68], R114 ;  /* 0x000e687201007387 */ /* 0x000fe80000100800 */
[----:B------:R-:W-:Y:S04]  /*1cf70*/  STL [R1+0xe64], R115 ;  /* 0x000e647301007387 */ /* 0x000fe80000100800 */
[----:B------:R0:W-:Y:S04]  /*1cf80*/  STL [R1+0xe70], R112 ;  /* 0x000e707001007387 */ /* 0x0001e80000100800 */
[----:B------:R-:W-:Y:S04]  /*1cf90*/  STL [R1+0xe6c], R113 ;  /* 0x000e6c7101007387 */ /* 0x000fe80000100800 */
[----:B------:R1:W-:Y:S04]  /*1cfa0*/  @P4 STL [R1+0x60c], R27 ;  /* 0x00060c1b01004387 */ /* 0x0003e80000100800 */
[----:B------:R-:W-:Y:S04]  /*1cfb0*/  @P4 STL [R1+0x610], R161 ;  /* 0x000610a101004387 */ /* 0x000fe80000100800 */
[----:B0-----:R-:W4:Y:S04]  /*1cfc0*/  LDL.LU R112, [R1+0xb50] ;  /* 0x000b500001707983 */ /* 0x001f280000300800 */
[----:B-1----:R-:W4:Y:S01]  /*1cfd0*/  LDL.LU R27, [R1+0xb78] ;  /* 0x000b7800011b7983 */ /* 0x002f220000300800 */
[----:B------:R-:W-:-:S02]  /*1cfe0*/  IMAD.MOV.U32 R114, RZ, RZ, R25 ;  /* 0x000000ffff727224 */ /* 0x000fc400078e0019 */
[----:B------:R-:W-:Y:S01]  /*1cff0*/  IMAD.MOV.U32 R115, RZ, RZ, R26 ;  /* 0x000000ffff737224 */ /* 0x000fe200078e001a */
[C---:B------:R-:W-:Y:S01]  /*1d000*/  ISETP.GT.AND P1, PT, R4.reuse, 0x7a, PT ;  /* 0x0000007a0400780c */ /* 0x040fe20003f24270 */
[----:B------:R-:W-:Y:S02]  /*1d010*/  IMAD.MOV.U32 R150, RZ, RZ, R5 ;  /* 0x000000ffff967224 */ /* 0x000fe400078e0005 */
[----:B------:R-:W-:Y:S01]  /*1d020*/  IMAD.MOV.U32 R151, RZ, RZ, R24 ;  /* 0x000000ffff977224 */ /* 0x000fe200078e0018 */
[----:B------:R-:W-:Y:S04]  /*1d030*/  STL.64 [R1+0xd8], R114 ;  /* 0x0000d87201007387 */ /* 0x000fe80000100a00 */
[----:B------:R-:W-:Y:S01]  /*1d040*/  STL.64 [R1+0xe0], R150 ;  /* 0x0000e09601007387 */ /* 0x000fe20000100a00 */
[----:B------:R-:W-:-:S03]  /*1d050*/  ISETP.GT.AND P3, PT, R4, 0x4b, PT ;  /* 0x0000004b0400780c */ /* 0x000fc60003f64270 */
[----:B------:R-:W4:Y:S04]  /*1d060*/  LDL.LU R25, [R1+0xb68] ;  /* 0x000b680001197983 */ /* 0x000f280000300800 */
[----:B------:R-:W4:Y:S04]  /*1d070*/  LDL.LU R24, [R1+0xcd0] ;  /* 0x000cd00001187983 */ /* 0x000f280000300800 */
[----:B------:R-:W4:Y:S01]  /*1d080*/  LDL.LU R26, [R1+0xb6c] ;  /* 0x000b6c00011a7983 */ /* 0x000f220000300800 */
[----:B------:R-:W-:-:S03]  /*1d090*/  ISETP.GT.AND P4, PT, R4, 0x4c, PT ;  /* 0x0000004c0400780c */ /* 0x000fc60003f84270 */
[----:B------:R-:W4:Y:S04]  /*1d0a0*/  LDL.LU R5, [R1+0xcd4] ;  /* 0x000cd40001057983 */ /* 0x000f280000300800 */
[----:B------:R-:W4:Y:S04]  /*1d0b0*/  LDL.LU R146, [R1+0x698] ;  /* 0x0006980001927983 */ /* 0x000f280000300800 */
[----:B------:R-:W4:Y:S04]  /*1d0c0*/  LDL.LU R147, [R1+0x694] ;  /* 0x0006940001937983 */ /* 0x000f280000300800 */
[----:B------:R-:W4:Y:S04]  /*1d0d0*/  LDL.LU R140, [R1+0x668] ;  /* 0x00066800018c7983 */ /* 0x000f280000300800 */
[----:B------:R-:W4:Y:S04]  /*1d0e0*/  LDL.LU R143, [R1+0x664] ;  /* 0x00066400018f7983 */ /* 0x000f280000300800 */
[----:B------:R-:W4:Y:S04]  /*1d0f0*/  @P1 LDG.E.U16 R2, desc[UR16][R106.64] ;  /* 0x000000106a021981 */ /* 0x000f28000c1e1500 */
[----:B------:R-:W4:Y:S04]  /*1d100*/  LDL.LU R142, [R1+0x638] ;  /* 0x00063800018e7983 */ /* 0x000f280000300800 */
[----:B------:R-:W4:Y:S04]  /*1d110*/  LDL.LU R145, [R1+0x634] ;  /* 0x0006340001917983 */ /* 0x000f280000300800 */
[----:B------:R-:W4:Y:S04]  /*1d120*/  @P1 LDG.E.U16 R0, desc[UR16][R104.64] ;  /* 0x0000001068001981 */ /* 0x000f28000c1e1500 */
[----:B------:R-:W4:Y:S04]  /*1d130*/  @P4 LDG.E.U16 R148, desc[UR16][R136.64] ;  /* 0x0000001088944981 */ /* 0x000f28000c1e1500 */
[----:B--2---:R-:W-:Y:S04]  /*1d140*/  STL [R1+0xff0], R139 ;  /* 0x000ff08b01007387 */ /* 0x004fe80000100800 */
[----:B------:R-:W-:Y:S04]  /*1d150*/  STL [R1+0xe78], R110 ;  /* 0x000e786e01007387 */ /* 0x000fe80000100800 */
[----:B------:R0:W-:Y:S04]  /*1d160*/  STL [R1+0xe74], R111 ;  /* 0x000e746f01007387 */ /* 0x0001e80000100800 */
[----:B---3--:R-:W2:Y:S04]  /*1d170*/  @P5 LDG.E.U16 R164, desc[UR16][R108.64] ;  /* 0x000000106ca45981 */ /* 0x008ea8000c1e1500 */
[----:B----4-:R-:W3:Y:S04]  /*1d180*/  @P3 LDG.E.U16 R159, desc[UR16][R150.64] ;  /* 0x00000010969f3981 */ /* 0x010ee8000c1e1500 */
[----:B------:R-:W4:Y:S01]  /*1d190*/  @P3 LDG.E.U16 R158, desc[UR16][R114.64] ;  /* 0x00000010729e3981 */ /* 0x000f22000c1e1500 */
[----:B0-----:R-:W-:-:S02]  /*1d1a0*/  IMAD.MOV.U32 R111, RZ, RZ, R112 ;  /* 0x000000ffff6f7224 */ /* 0x001fc400078e0070 */
[----:B------:R-:W-:-:S05]  /*1d1b0*/  IMAD.MOV.U32 R110, RZ, RZ, R27 ;  /* 0x000000ffff6e7224 */ /* 0x000fca00078e001b */
[----:B------:R-:W3:Y:S04]  /*1d1c0*/  @P4 LDG.E.U16 R149, desc[UR16][R110.64] ;  /* 0x000000106e954981 */ /* 0x000ee8000c1e1500 */
[----:B------:R-:W-:Y:S04]  /*1d1d0*/  STL [R1+0xe80], R108 ;  /* 0x000e806c01007387 */ /* 0x000fe80000100800 */
[----:B------:R-:W-:Y:S01]  /*1d1e0*/  STL [R1+0xe7c], R109 ;  /* 0x000e7c6d01007387 */ /* 0x000fe20000100800 */
[C---:B------:R-:W-:Y:S02]  /*1d1f0*/  ISETP.GT.AND P6, PT, R4.reuse, 0x5b, PT ;  /* 0x0000005b0400780c */ /* 0x040fe40003fc4270 */
[----:B------:R-:W-:-:S11]  /*1d200*/  ISETP.GT.AND P1, PT, R4, 0x63, PT ;  /* 0x000000630400780c */ /* 0x000fd60003f24270 */
[----:B------:R-:W4:Y:S04]  /*1d210*/  @P6 LDG.E.U16 R140, desc[UR16][R102.64] ;  /* 0x00000010668c6981 */ /* 0x000f28000c1e1500 */
[----:B------:R-:W4:Y:S04]  /*1d220*/  @P6 LDG.E.U16 R143, desc[UR16][R100.64] ;  /* 0x00000010648f6981 */ /* 0x000f28000c1e1500 */
[----:B------:R-:W4:Y:S04]  /*1d230*/  @P1 LDG.E.U16 R142, desc[UR16][R98.64] ;  /* 0x00000010628e1981 */ /* 0x000f28000c1e1500 */
[----:B------:R-:W4:Y:S04]  /*1d240*/  @P1 LDG.E.U16 R145, desc[UR16][R96.64] ;  /* 0x0000001060911981 */ /* 0x000f28000c1e1500 */
[----:B--2---:R-:W-:Y:S01]  /*1d250*/  @P5 STL [R1+0x5dc], R164 ;  /* 0x0005dca401005387 */ /* 0x004fe20000100800 */
[----:B------:R-:W-:-:S03]  /*1d260*/  ISETP.GT.AND P5, PT, R4, 0x53, PT ;  /* 0x000000530400780c */ /* 0x000fc60003fa4270 */
[----:B------:R0:W-:Y:S10]  /*1d270*/  STL [R1+0x5b0], R2 ;  /* 0x0005b00201007387 */ /* 0x0001f40000100800 */
[----:B------:R-:W2:Y:S04]  /*1d280*/  @P5 LDG.E.U16 R146, desc[UR16][R86.64] ;  /* 0x0000001056925981 */ /* 0x000ea8000c1e1500 */
[----:B0-----:R-:W2:Y:S04]  /*1d290*/  LDL.LU R2, [R1+0x1074] ;  /* 0x0010740001027983 */ /* 0x001ea80000300800 */
[----:B------:R-:W-:Y:S04]  /*1d2a0*/  STL [R1+0xe88], R106 ;  /* 0x000e886a01007387 */ /* 0x000fe80000100800 */
[----:B------:R-:W-:Y:S04]  /*1d2b0*/  STL [R1+0xe84], R107 ;  /* 0x000e846b01007387 */ /* 0x000fe80000100800 */
[----:B------:R0:W-:Y:S04]  /*1d2c0*/  STL [R1+0x5ac], R0 ;  /* 0x0005ac0001007387 */ /* 0x0001e80000100800 */
[----:B------:R-:W2:Y:S04]  /*1d2d0*/  @P5 LDG.E.U16 R147, desc[UR16][R84.64] ;  /* 0x0000001054935981 */ /* 0x000ea8000c1e1500 */
[----:B0-----:R-:W2:Y:S04]  /*1d2e0*/  LDL.LU R0, [R1+0x1070] ;  /* 0x0010700001007983 */ /* 0x001ea80000300800 */
[----:B------:R-:W-:Y:S04]  /*1d2f0*/  STL [R1+0xe90], R104 ;  /* 0x000e906801007387 */ /* 0x000fe80000100800 */
[----:B------:R-:W-:Y:S04]  /*1d300*/  STL [R1+0xe8c], R105 ;  /* 0x000e8c6901007387 */ /* 0x000fe80000100800 */
[----:B---3--:R-:W-:Y:S04]  /*1d310*/  STL [R1+0xfc0], R159 ;  /* 0x000fc09f01007387 */ /* 0x008fe80000100800 */
[----:B----4-:R-:W-:Y:S04]  /*1d320*/  STL [R1+0xfd0], R158 ;  /* 0x000fd09e01007387 */ /* 0x010fe80000100800 */
[----:B------:R-:W-:Y:S04]  /*1d330*/  STL.64 [R1+0xd0], R110 ;  /* 0x0000d06e01007387 */ /* 0x000fe80000100a00 */
[----:B------:R0:W-:Y:S04]  /*1d340*/  STL [R1+0xfd4], R149 ;  /* 0x000fd49501007387 */ /* 0x0001e80000100800 */
[----:B------:R1:W-:Y:S04]  /*1d350*/  STL [R1+0xfd8], R148 ;  /* 0x000fd89401007387 */ /* 0x0003e80000100800 */
[----:B------:R-:W3:Y:S04]  /*1d360*/  LDL.LU R144, [R1+0x608] ;  /* 0x0006080001907983 */ /* 0x000ee80000300800 */
[----:B------:R-:W4:Y:S01]  /*1d370*/  LDL.LU R135, [R1+0x604] ;  /* 0x0006040001877983 */ /* 0x000f220000300800 */
[----:B0-----:R-:W-:Y:S01]  /*1d380*/  MOV R149, R26 ;  /* 0x0000001a00957202 */ /* 0x001fe20000000f00 */
[----:B-1----:R-:W-:-:S02]  /*1d390*/  IMAD.MOV.U32 R148, RZ, RZ, R5 ;  /* 0x000000ffff947224 */ /* 0x002fc400078e0005 */
[----:B------:R-:W3:Y:S04]  /*1d3a0*/  LDL.LU.64 R86, [R1+0x1068] ;  /* 0x0010680001567983 */ /* 0x000ee80000300a00 */
[----:B------:R-:W-:Y:S04]  /*1d3b0*/  STL.64 [R1+0xb0], R24 ;  /* 0x0000b01801007387 */ /* 0x000fe80000100a00 */
[----:B------:R-:W-:Y:S01]  /*1d3c0*/  STL.64 [R1+0xb8], R148 ;  /* 0x0000b89401007387 */ /* 0x000fe20000100a00 */
[----:B------:R-:W-:-:S03]  /*1d3d0*/  ISETP.GT.AND P3, PT, R4, 0x6b, PT ;  /* 0x0000006b0400780c */ /* 0x000fc60003f64270 */
[----:B--2---:R-:W-:Y:S04]  /*1d3e0*/  STL [R1+0xfdc], R146 ;  /* 0x000fdc9201007387 */ /* 0x004fe80000100800 */
[----:B------:R-:W2:Y:S04]  /*1d3f0*/  LDL.LU.64 R84, [R1+0x1060] ;  /* 0x0010600001547983 */ /* 0x000ea80000300a00 */
[----:B------:R-:W2:Y:S04]  /*1d400*/  LDL.LU R113, [R1+0xb70] ;  /* 0x000b700001717983 */ /* 0x000ea80000300800 */
[----:B------:R-:W2:Y:S04]  /*1d410*/  LDL.LU R112, [R1+0xcd8] ;  /* 0x000cd80001707983 */ /* 0x000ea80000300800 */
[----:B------:R-:W2:Y:S04]  /*1d420*/  LDL.LU R27, [R1+0xb7c] ;  /* 0x000b7c00011b7983 */ /* 0x000ea80000300800 */
[----:B------:R-:W2:Y:S04]  /*1d430*/  LDL.LU R26, [R1+0xcdc] ;  /* 0x000cdc00011a7983 */ /* 0x000ea80000300800 */
[----:B------:R-:W2:Y:S04]  /*1d440*/  LDL.LU R111, [R1+0xb80] ;  /* 0x000b8000016f7983 */ /* 0x000ea80000300800 */
[----:B------:R-:W2:Y:S04]  /*1d450*/  LDL.LU R110, [R1+0xce0] ;  /* 0x000ce000016e7983 */ /* 0x000ea80000300800 */
[----:B------:R-:W2:Y:S04]  /*1d460*/  LDL.LU R109, [R1+0xb84] ;  /* 0x000b8400016d7983 */ /* 0x000ea80000300800 */
[----:B------:R-:W2:Y:S04]  /*1d470*/  LDL.LU R5, [R1+0xce4] ;  /* 0x000ce40001057983 */ /* 0x000ea80000300800 */
[----:B------:R-:W-:Y:S04]  /*1d480*/  STL [R1+0xfe0], R147 ;  /* 0x000fe09301007387 */ /* 0x000fe80000100800 */
[----:B------:R-:W2:Y:S04]  /*1d490*/  LDL.LU R164, [R1+0x5d8] ;  /* 0x0005d80001a47983 */ /* 0x000ea80000300800 */
[----:B------:R-:W2:Y:S04]  /*1d4a0*/  LDL.LU R137, [R1+0x5d4] ;  /* 0x0005d40001897983 */ /* 0x000ea80000300800 */
[----:B------:R-:W2:Y:S04]  /*1d4b0*/  LDL.LU R136, [R1+0x5a8] ;  /* 0x0005a80001887983 */ /* 0x000ea80000300800 */
[----:B------:R-:W2:Y:S04]  /*1d4c0*/  LDL.LU R114, [R1+0x6b8] ;  /* 0x0006b80001727983 */ /* 0x000ea80000300800 */
[----:B------:R-:W2:Y:S04]  /*1d4d0*/  LDL.LU R116, [R1+0x6b4] ;  /* 0x0006b40001747983 */ /* 0x000ea80000300800 */
[----:B------:R0:W-:Y:S04]  /*1d4e0*/  STL [R1+0xfe4], R140 ;  /* 0x000fe48c01007387 */ /* 0x0001e80000100800 */
[----:B------:R-:W-:Y:S04]  /*1d4f0*/  STL [R1+0xe98], R102 ;  /* 0x000e986601007387 */ /* 0x000fe80000100800 */
[----:B---3--:R-:W3:Y:S04]  /*1d500*/  @P3 LDG.E.U16 R144, desc[UR16][R94.64] ;  /* 0x000000105e903981 */ /* 0x008ee8000c1e1500 */
[----:B------:R-:W-:Y:S04]  /*1d510*/  STL [R1+0xe94], R103 ;  /* 0x000e946701007387 */ /* 0x000fe80000100800 */
[----:B------:R-:W-:Y:S04]  /*1d520*/  STL [R1+0xfe8], R143 ;  /* 0x000fe88f01007387 */ /* 0x000fe80000100800 */
[----:B------:R-:W-:Y:S04]  /*1d530*/  STL [R1+0xea0], R100 ;  /* 0x000ea06401007387 */ /* 0x000fe80000100800 */
[----:B----4-:R-:W4:Y:S04]  /*1d540*/  @P3 LDG.E.U16 R135, desc[UR16][R92.64] ;  /* 0x000000105c873981 */ /* 0x010f28000c1e1500 */
[----:B------:R-:W-:Y:S04]  /*1d550*/  STL [R1+0xe9c], R101 ;  /* 0x000e9c6501007387 */ /* 0x000fe80000100800 */
[----:B------:R-:W-:Y:S04]  /*1d560*/  STL [R1+0xfec], R142 ;  /* 0x000fec8e01007387 */ /* 0x000fe80000100800 */
[----:B------:R-:W-:Y:S04]  /*1d570*/  STL [R1+0xea8], R98 ;  /* 0x000ea86201007387 */ /* 0x000fe80000100800 */
[----:B------:R-:W-:Y:S04]  /*1d580*/  STL [R1+0xea4], R99 ;  /* 0x000ea46301007387 */ /* 0x000fe80000100800 */
[----:B------:R-:W-:Y:S04]  /*1d590*/  STL [R1+0xff4], R145 ;  /* 0x000ff49101007387 */ /* 0x000fe80000100800 */
[----:B------:R-:W-:Y:S04]  /*1d5a0*/  STL [R1+0xeb0], R96 ;  /* 0x000eb06001007387 */ /* 0x000fe80000100800 */
[----:B------:R-:W-:Y:S04]  /*1d5b0*/  STL [R1+0xeac], R97 ;  /* 0x000eac6101007387 */ /* 0x000fe80000100800 */
[----:B------:R-:W4:Y:S01]  /*1d5c0*/  LDL.LU R138, [R1+0x5a4] ;  /* 0x0005a400018a7983 */ /* 0x000f220000300800 */
[----:B------:R-:W-:-:S02]  /*1d5d0*/  ISETP.GT.AND P4, PT, R4, 0x73, PT ;  /* 0x000000730400780c */ /* 0x000fc40003f84270 */
[C---:B------:R-:W-:Y:S01]  /*1d5e0*/  ISETP.GT.AND P5, PT, R4.reuse, 0x4d, PT ;  /* 0x0000004d0400780c */ /* 0x040fe20003fa4270 */
[----:B------:R-:W4:Y:S01]  /*1d5f0*/  LDL.LU R151, [R1+0x690] ;  /* 0x0006900001977983 */ /* 0x000f220000300800 */
[----:B------:R-:W-:-:S03]  /*1d600*/  ISETP.GT.AND P1, PT, R4, 0x7b, PT ;  /* 0x0000007b0400780c */ /* 0x000fc60003f24270 */
[----:B------:R-:W4:Y:S01]  /*1d610*/  LDL.LU R150, [R1+0x68c] ;  /* 0x00068c0001967983 */ /* 0x000f220000300800 */
[----:B--2---:R-:W-:Y:S02]  /*1d620*/  IMAD.MOV.U32 R159, RZ, RZ, R113 ;  /* 0x000000ffff9f7224 */ /* 0x004fe400078e0071 */
[----:B------:R-:W-:-:S05]  /*1d630*/  IMAD.MOV.U32 R158, RZ, RZ, R112 ;  /* 0x000000ffff9e7224 */ /* 0x000fca00078e0070 */
[----:B------:R-:W-:Y:S04]  /*1d640*/  STL.64 [R1+0xc0], R158 ;  /* 0x0000c09e01007387 */ /* 0x000fe80000100a00 */
[----:B------:R-:W2:Y:S01]  /*1d650*/  LDL.LU R153, [R1+0x660] ;  /* 0x0006600001997983 */ /* 0x000ea20000300800 */
[----:B------:R-:W-:-:S03]  /*1d660*/  IMAD.MOV.U32 R113, RZ, RZ, R109 ;  /* 0x000000ffff717224 */ /* 0x000fc600078e006d */
[----:B------:R-:W2:Y:S04]  /*1d670*/  @P4 LDG.E.U16 R164, desc[UR16][R90.64] ;  /* 0x000000105aa44981 */ /* 0x000ea8000c1e1500 */
[----:B------:R-:W2:Y:S01]  /*1d680*/  @P4 LDG.E.U16 R137, desc[UR16][R88.64] ;  /* 0x0000001058894981 */ /* 0x000ea2000c1e1500 */
[----:B------:R-:W-:-:S03]  /*1d690*/  IMAD.MOV.U32 R112, RZ, RZ, R5 ;  /* 0x000000ffff707224 */ /* 0x000fc600078e0005 */
[----:B------:R-:W2:Y:S04]  /*1d6a0*/  @P1 LDG.E.U16 R136, desc[UR16][R86.64] ;  /* 0x0000001056881981 */ /* 0x000ea8000c1e1500 */
[----:B------:R-:W2:Y:S01]  /*1d6b0*/  @P5 LDG.E.U16 R114, desc[UR16][R158.64] ;  /* 0x000000109e725981 */ /* 0x000ea2000c1e1500 */
[C---:B------:R-:W-:Y:S02]  /*1d6c0*/  ISETP.GT.AND P3, PT, R4.reuse, 0x54, PT ;  /* 0x000000540400780c */ /* 0x040fe40003f64270 */
[----:B------:R-:W-:Y:S01]  /*1d6d0*/  PRMT R108, RZ, 0x7610, R108 ;  /* 0x00007610ff6c7816 */ /* 0x000fe2000000006c */
[----:B------:R-:W2:Y:S04]  /*1d6e0*/  @P5 LDG.E.U16 R116, desc[UR16][R148.64] ;  /* 0x0000001094745981 */ /* 0x000ea8000c1e1500 */
[----:B---3--:R-:W-:Y:S04]  /*1d6f0*/  STL [R1+0xff8], R144 ;  /* 0x000ff89001007387 */ /* 0x008fe80000100800 */
[----:B------:R-:W-:Y:S04]  /*1d700*/  STL [R1+0xeb8], R94 ;  /* 0x000eb85e01007387 */ /* 0x000fe80000100800 */
[----:B------:R-:W-:Y:S04]  /*1d710*/  STL [R1+0xeb4], R95 ;  /* 0x000eb45f01007387 */ /* 0x000fe80000100800 */
[----:B----4-:R1:W-:Y:S04]  /*1d720*/  STL [R1+0xffc], R135 ;  /* 0x000ffc8701007387 */ /* 0x0103e80000100800 */
[----:B------:R-:W-:Y:S04]  /*1d730*/  STL [R1+0xec0], R92 ;  /* 0x000ec05c01007387 */ /* 0x000fe80000100800 */
[----:B------:R-:W-:Y:S04]  /*1d740*/  STL [R1+0xebc], R93 ;  /* 0x000ebc5d01007387 */ /* 0x000fe80000100800 */
[----:B------:R-:W3:Y:S04]  /*1d750*/  LDL.LU R152, [R1+0x65c] ;  /* 0x00065c0001987983 */ /* 0x000ee80000300800 */
[----:B0-----:R-:W4:Y:S04]  /*1d760*/  LDL.LU R140, [R1+0xb88] ;  /* 0x000b8800018c7983 */ /* 0x001f280000300800 */
[----:B------:R-:W4:Y:S04]  /*1d770*/  LDL.LU R115, [R1+0xce8] ;  /* 0x000ce80001737983 */ /* 0x000f280000300800 */
[----:B------:R-:W4:Y:S04]  /*1d780*/  LDL.LU R139, [R1+0xb8c] ;  /* 0x000b8c00018b7983 */ /* 0x000f280000300800 */
[----:B-1----:R-:W4:Y:S04]  /*1d790*/  LDL.LU R135, [R1+0xcec] ;  /* 0x000cec0001877983 */ /* 0x002f280000300800 */
[----:B------:R-:W4:Y:S04]  /*1d7a0*/  LDL.LU R109, [R1+0xb90] ;  /* 0x000b9000016d7983 */ /* 0x000f280000300800 */
[----:B------:R-:W4:Y:S04]  /*1d7b0*/  @P1 LDG.E.U16 R138, desc[UR16][R84.64] ;  /* 0x00000010548a1981 */ /* 0x000f28000c1e1500 */
[----:B------:R-:W4:Y:S04]  /*1d7c0*/  LDL.LU R5, [R1+0xcf0] ;  /* 0x000cf00001057983 */ /* 0x000f280000300800 */
[----:B------:R-:W-:Y:S04]  /*1d7d0*/  STL.64 [R1+0x118], R26 ;  /* 0x0001181a01007387 */ /* 0x000fe80000100a00 */
[----:B------:R-:W4:Y:S04]  /*1d7e0*/  LDL.LU R155, [R1+0x630] ;  /* 0x00063000019b7983 */ /* 0x000f280000300800 */
[----:B------:R-:W-:Y:S04]  /*1d7f0*/  STL.64 [R1+0x120], R110 ;  /* 0x0001206e01007387 */ /* 0x000fe80000100a00 */
[----:B------:R-:W-:Y:S04]  /*1d800*/  STL.64 [R1+0x128], R112 ;  /* 0x0001287001007387 */ /* 0x000fe80000100a00 */
[----:B------:R-:W4:Y:S04]  /*1d810*/  LDL.LU R154, [R1+0x62c] ;  /* 0x00062c00019a7983 */ /* 0x000f280000300800 */
[----:B------:R-:W4:Y:S04]  /*1d820*/  LDL.LU R157, [R1+0x600] ;  /* 0x00060000019d7983 */ /* 0x000f280000300800 */
[----:B------:R-:W4:Y:S04]  /*1d830*/  LDL.LU R156, [R1+0x5fc] ;  /* 0x0005fc00019c7983 */ /* 0x000f280000300800 */
[----:B------:R-:W4:Y:S01]  /*1d840*/  LDL.LU R161, [R1+0x5cc] ;  /* 0x0005cc0001a17983 */ /* 0x000f220000300800 */
[----:B------:R-:W-:-:S03]  /*1d850*/  ISETP.GT.AND P4, PT, R4, 0x5c, PT ;  /* 0x0000005c0400780c */ /* 0x000fc60003f84270 */
[----:B------:R-:W4:Y:S04]  /*1d860*/  @P3 LDG.E.U16 R151, desc[UR16][R66.64] ;  /* 0x0000001042973981 */ /* 0x000f28000c1e1500 */
[----:B------:R-:W4:Y:S01]  /*1d870*/  @P3 LDG.E.U16 R150, desc[UR16][R64.64] ;  /* 0x0000001040963981 */ /* 0x000f22000c1e1500 */
[----:B------:R-:W-:-:S05]  /*1d880*/  PRMT R107, RZ, 0x7610, R107 ;  /* 0x00007610ff6b7816 */ /* 0x000fca000000006b */
[----:B--2---:R0:W2:Y:S04]  /*1d890*/  @P4 LDG.E.U16 R153, desc[UR16][R82.64] ;  /* 0x0000001052994981 */ /* 0x0040a8000c1e1500 */
[----:B------:R-:W-:Y:S04]  /*1d8a0*/  STL [R1+0x1000], R164 ;  /* 0x001000a401007387 */ /* 0x000fe80000100800 */
[----:B------:R-:W-:Y:S04]  /*1d8b0*/  STL [R1+0xec8], R90 ;  /* 0x000ec85a01007387 */ /* 0x000fe80000100800 */
[----:B------:R-:W-:Y:S04]  /*1d8c0*/  STL [R1+0xec4], R91 ;  /* 0x000ec45b01007387 */ /* 0x000fe80000100800 */
[----:B------:R-:W-:Y:S04]  /*1d8d0*/  STL [R1+0x1004], R137 ;  /* 0x0010048901007387 */ /* 0x000fe80000100800 */
[----:B------:R-:W-:Y:S04]  /*1d8e0*/  STL [R1+0xed0], R88 ;  /* 0x000ed05801007387 */ /* 0x000fe80000100800 */
[----:B------:R-:W-:Y:S04]  /*1d8f0*/  STL [R1+0xecc], R89 ;  /* 0x000ecc5901007387 */ /* 0x000fe80000100800 */
[----:B------:R4:W-:Y:S04]  /*1d900*/  STL [R1+0x1008], R114 ;  /* 0x0010087201007387 */ /* 0x0009e80000100800 */
[----:B------:R1:W-:Y:S04]  /*1d910*/  STL [R1+0x1010], R136 ;  /* 0x0010108801007387 */ /* 0x0003e80000100800 */
[----:B------:R-:W-:Y:S04]  /*1d920*/  STL [R1+0x100c], R86 ;  /* 0x00100c5601007387 */ /* 0x000fe80000100800 */
[----:B------:R-:W-:Y:S04]  /*1d930*/  STL [R1+0xed4], R87 ;  /* 0x000ed45701007387 */ /* 0x000fe80000100800 */
[----:B---3--:R3:W2:Y:S01]  /*1d940*/  @P4 LDG.E.U16 R152, desc[UR16][R80.64] ;  /* 0x0000001050984981 */ /* 0x0086a2000c1e1500 */
[----:B----4-:R-:W-:-:S02]  /*1d950*/  IMAD.MOV.U32 R114, RZ, RZ, R115 ;  /* 0x000000ffff727224 */ /* 0x010fc400078e0073 */
[----:B------:R-:W-:Y:S02]  /*1d960*/  IMAD.MOV.U32 R115, RZ, RZ, R140 ;  /* 0x000000ffff737224 */ /* 0x000fe400078e008c */
[----:B------:R-:W-:Y:S02]  /*1d970*/  IMAD.MOV.U32 R137, RZ, RZ, R139 ;  /* 0x000000ffff897224 */ /* 0x000fe400078e008b */
[----:B-1----:R-:W-:Y:S02]  /*1d980*/  IMAD.MOV.U32 R136, RZ, RZ, R135 ;  /* 0x000000ffff887224 */ /* 0x002fe400078e0087 */
[----:B------:R-:W-:Y:S01]  /*1d990*/  IMAD.MOV.U32 R139, RZ, RZ, R109 ;  /* 0x000000ffff8b7224 */ /* 0x000fe200078e006d */
[----:B------:R1:W-:Y:S04]  /*1d9a0*/  STL [R1+0x1014], R138 ;  /* 0x0010148a01007387 */ /* 0x0003e80000100800 */
[----:B------:R-:W-:Y:S04]  /*1d9b0*/  STL.64 [R1+0xed8], R84 ;  /* 0x000ed85401007387 */ /* 0x000fe80000100a00 */
[----:B------:R-:W4:Y:S01]  /*1d9c0*/  LDL.LU.64 R66, [R1+0x1058] ;  /* 0x0010580001427983 */ /* 0x000f220000300a00 */
[----:B-1----:R-:W-:-:S03]  /*1d9d0*/  IMAD.MOV.U32 R138, RZ, RZ, R5 ;  /* 0x000000ffff8a7224 */ /* 0x002fc600078e0005 */
[----:B------:R-:W2:Y:S04]  /*1d9e0*/  LDL.LU.64 R64, [R1+0x1050] ;  /* 0x0010500001407983 */ /* 0x000ea80000300a00 */
[----:B------:R-:W-:Y:S04]  /*1d9f0*/  STL.64 [R1+0x130], R114 ;  /* 0x0001307201007387 */ /* 0x000fe80000100a00 */
[----:B------:R-:W-:Y:S04]  /*1da00*/  STL.64 [R1+0x198], R136 ;  /* 0x0001988801007387 */ /* 0x000fe80000100a00 */
[----:B------:R-:W-:Y:S04]  /*1da10*/  STL.64 [R1+0x1a0], R138 ;  /* 0x0001a08a01007387 */ /* 0x000fe80000100a00 */
[----:B------:R-:W-:Y:S04]  /*1da20*/  STL.64 [R1+0xee0], R82 ;  /* 0x000ee05201007387 */ /* 0x000fe80000100a00 */
[----:B------:R1:W-:Y:S04]  /*1da30*/  STL.64 [R1+0xee8], R80 ;  /* 0x000ee85001007387 */ /* 0x0003e80000100a00 */
[----:B-1----:R-:W2:Y:S01]  /*1da40*/  LDL.LU R81, [R1+0x5d0] ;  /* 0x0005d00001517983 */ /* 0x002ea20000300800 */
[----:B------:R-:W-:-:S13]  /*1da50*/  ISETP.GT.AND P4, PT, R4, 0x55, PT ;  /* 0x000000550400780c */ /* 0x000fda0003f84270 */
[----:B------:R-:W4:Y:S04]  /*1da60*/  @P4 LDG.E.U16 R108, desc[UR16][R46.64] ;  /* 0x000000102e6c4981 */ /* 0x000f28000c1e1500 */
[----:B------:R-:W4:Y:S04]  /*1da70*/  @P4 LDG.E.U16 R107, desc[UR16][R44.64] ;  /* 0x000000102c6b4981 */ /* 0x000f28000c1e1500 */
[----:B------:R-:W4:Y:S04]  /*1da80*/  LDL.LU.64 R46, [R1+0x1048] ;  /* 0x00104800012e7983 */ /* 0x000f280000300a00 */
[----:B------:R-:W4:Y:S01]  /*1da90*/  LDL.LU.64 R44, [R1+0x1040] ;  /* 0x00104000012c7983 */ /* 0x000f220000300a00 */
[----:B------:R-:W-:-:S02]  /*1daa0*/  ISETP.GT.AND P1, PT, R4, 0x6c, PT ;  /* 0x0000006c0400780c */ /* 0x000fc40003f24270 */
[----:B------:R-:W-:Y:S02]  /*1dab0*/  ISETP.GT.AND P3, PT, R4, 0x74, PT ;  /* 0x000000740400780c */ /* 0x000fe40003f64270 */
[----:B------:R-:W-:-:S09]  /*1dac0*/  PRMT R106, RZ, 0x7610, R106 ;  /* 0x00007610ff6a7816 */ /* 0x000fd2000000006a */
[----:B------:R-:W4:Y:S04]  /*1dad0*/  @P1 LDG.E.U16 R157, desc[UR16][R74.64] ;  /* 0x000000104a9d1981 */ /* 0x000f28000c1e1500 */
[----:B------:R-:W4:Y:S01]  /*1dae0*/  @P1 LDG.E.U16 R156, desc[UR16][R72.64] ;  /* 0x00000010489c1981 */ /* 0x000f22000c1e1500 */
[C---:B------:R-:W-:Y:S02]  /*1daf0*/  ISETP.GT.AND P1, PT, R4.reuse, 0x5d, PT ;  /* 0x0000005d0400780c */ /* 0x040fe40003f24270 */
[----:B------:R-:W-:Y:S01]  /*1db00*/  PRMT R84, RZ, 0x7610, R84 ;  /* 0x00007610ff547816 */ /* 0x000fe20000000054 */
[----:B------:R-:W4:Y:S01]  /*1db10*/  @P3 LDG.E.U16 R161, desc[UR16][R68.64] ;  /* 0x0000001044a13981 */ /* 0x000f22000c1e1500 */
[----:B------:R-:W-:-:S09]  /*1db20*/  ISETP.GT.AND P6, PT, R4, 0x64, PT ;  /* 0x000000640400780c */ /* 0x000fd20003fc4270 */
[----:B------:R-:W4:Y:S04]  /*1db30*/  @P1 LDG.E.U16 R106, desc[UR16][R62.64] ;  /* 0x000000103e6a1981 */ /* 0x000f28000c1e1500 */
[----:B------:R-:W4:Y:S01]  /*1db40*/  @P1 LDG.E.U16 R84, desc[UR16][R60.64] ;  /* 0x000000103c541981 */ /* 0x000f22000c1e1500 */
[----:B------:R-:W-:Y:S02]  /*1db50*/  ISETP.GT.AND P1, PT, R4, 0x75, PT ;  /* 0x000000750400780c */ /* 0x000fe40003f24270 */
[----:B------:R-:W-:Y:S01]  /*1db60*/  PRMT R101, RZ, 0x7610, R101 ;  /* 0x00007610ff657816 */ /* 0x000fe20000000065 */
[----:B------:R-:W4:Y:S01]  /*1db70*/  @P6 LDG.E.U16 R155, desc[UR16][R78.64] ;  /* 0x000000104e9b6981 */ /* 0x000f22000c1e1500 */
[----:B0-----:R-:W-:Y:S02]  /*1db80*/  PRMT R83, RZ, 0x7610, R83 ;  /* 0x00007610ff537816 */ /* 0x001fe40000000053 */
[----:B------:R-:W-:Y:S01]  /*1db90*/  PRMT R85, RZ, 0x7610, R85 ;  /* 0x00007610ff557816 */ /* 0x000fe20000000055 */
[----:B------:R-:W4:Y:S01]  /*1dba0*/  @P6 LDG.E.U16 R154, desc[UR16][R76.64] ;  /* 0x000000104c9a6981 */ /* 0x000f22000c1e1500 */
[----:B------:R-:W-:-:S02]  /*1dbb0*/  PRMT R105, RZ, 0x7610, R105 ;  /* 0x00007610ff697816 */ /* 0x000fc40000000069 */
[----:B------:R-:W-:-:S03]  /*1dbc0*/  ISETP.GT.AND P4, PT, R4, 0x3f, PT ;  /* 0x0000003f0400780c */ /* 0x000fc60003f84270 */
[----:B------:R-:W4:Y:S04]  /*1dbd0*/  @P1 LDG.E.U16 R101, desc[UR16][R50.64] ;  /* 0x0000001032651981 */ /* 0x000f28000c1e1500 */
[----:B------:R-:W4:Y:S01]  /*1dbe0*/  @P1 LDG.E.U16 R83, desc[UR16][R48.64] ;  /* 0x0000001030531981 */ /* 0x000f22000c1e1500 */
[C---:B------:R-:W-:Y:S02]  /*1dbf0*/  ISETP.GT.AND P1, PT, R4.reuse, 0x47, PT ;  /* 0x000000470400780c */ /* 0x040fe40003f24270 */
[----:B------:R-:W-:Y:S02]  /*1dc00*/  PRMT R117, RZ, 0x7610, R117 ;  /* 0x00007610ff757816 */ /* 0x000fe40000000075 */
[----:B------:R-:W-:Y:S02]  /*1dc10*/  PRMT R118, RZ, 0x7610, R118 ;  /* 0x00007610ff767816 */ /* 0x000fe40000000076 */
[----:B------:R-:W-:-:S02]  /*1dc20*/  ISETP.GT.AND P6, PT, R4, 0x6d, PT ;  /* 0x0000006d0400780c */ /* 0x000fc40003fc4270 */
[----:B------:R-:W-:Y:S01]  /*1dc30*/  PRMT R119, RZ, 0x7610, R119 ;  /* 0x00007610ff777816 */ /* 0x000fe20000000077 */
[----:B------:R0:W4:Y:S01]  /*1dc40*/  @P4 LDG.E.U16 R117, desc[UR16][R138.64] ;  /* 0x000000108a754981 */ /* 0x000122000c1e1500 */
[----:B------:R-:W-:Y:S02]  /*1dc50*/  PRMT R120, RZ, 0x7610, R120 ;  /* 0x00007610ff787816 */ /* 0x000fe40000000078 */
[----:B------:R-:W-:Y:S01]  /*1dc60*/  PRMT R82, RZ, 0x7610, R82 ;  /* 0x00007610ff527816 */ /* 0x000fe20000000052 */
[----:B------:R1:W4:Y:S01]  /*1dc70*/  @P4 LDG.E.U16 R118, desc[UR16][R136.64] ;  /* 0x0000001088764981 */ /* 0x000322000c1e1500 */
[----:B---3--:R-:W-:Y:S02]  /*1dc80*/  PRMT R80, RZ, 0x7610, R80 ;  /* 0x00007610ff507816 */ /* 0x008fe40000000050 */
[----:B------:R-:W-:Y:S01]  /*1dc90*/  ISETP.GT.AND P4, PT, R4, 0x56, PT ;  /* 0x000000560400780c */ /* 0x000fe20003f84270 */
[----:B------:R-:W3:Y:S01]  /*1dca0*/  @P1 LDG.E.U16 R119, desc[UR16][R110.64] ;  /* 0x000000106e771981 */ /* 0x000ee2000c1e1500 */
[----:B------:R-:W-:-:S02]  /*1dcb0*/  PRMT R104, RZ, 0x7610, R104 ;  /* 0x00007610ff687816 */ /* 0x000fc40000000068 */
[----:B------:R-:W-:Y:S01]  /*1dcc0*/  PRMT R103, RZ, 0x7610, R103 ;  /* 0x00007610ff677816 */ /* 0x000fe20000000067 */
[----:B------:R-:W3:Y:S01]  /*1dcd0*/  @P1 LDG.E.U16 R120, desc[UR16][R26.64] ;  /* 0x000000101a781981 */ /* 0x000ee2000c1e1500 */
[----:B------:R-:W-:Y:S02]  /*1dce0*/  ISETP.GT.AND P1, PT, R4, 0x57, PT ;  /* 0x000000570400780c */ /* 0x000fe40003f24270 */
[----:B------:R-:W-:Y:S01]  /*1dcf0*/  PRMT R91, RZ, 0x7610, R91 ;  /* 0x00007610ff5b7816 */ /* 0x000fe2000000005b */
[----:B------:R-:W3:Y:S01]  /*1dd00*/  @P6 LDG.E.U16 R104, desc[UR16][R54.64] ;  /* 0x0000001036686981 */ /* 0x000ee2000c1e1500 */
[----:B------:R-:W-:-:S03]  /*1dd10*/  PRMT R92, RZ, 0x7610, R92 ;  /* 0x00007610ff5c7816 */ /* 0x000fc6000000005c */
[----:B------:R-:W3:Y:S01]  /*1dd20*/  @P6 LDG.E.U16 R103, desc[UR16][R52.64] ;  /* 0x0000001034676981 */ /* 0x000ee2000c1e1500 */
[----:B------:R-:W-:Y:S02]  /*1dd30*/  ISETP.GT.AND P6, PT, R4, 0x4e, PT ;  /* 0x0000004e0400780c */ /* 0x000fe40003fc4270 */
[----:B------:R-:W-:Y:S01]  /*1dd40*/  PRMT R123, RZ, 0x7610, R123 ;  /* 0x00007610ff7b7816 */ /* 0x000fe2000000007b */
[----:B------:R-:W3:Y:S01]  /*1dd50*/  @P4 LDG.E.U16 R91, desc[UR16][R14.64] ;  /* 0x000000100e5b4981 */ /* 0x000ee2000c1e1500 */
[----:B------:R-:W-:Y:S02]  /*1dd60*/  PRMT R124, RZ, 0x7610, R124 ;  /* 0x00007610ff7c7816 */ /* 0x000fe4000000007c */
[----:B------:R-:W-:Y:S01]  /*1dd70*/  PRMT R122, RZ, 0x7610, R122 ;  /* 0x00007610ff7a7816 */ /* 0x000fe2000000007a */
[----:B------:R-:W3:Y:S01]  /*1dd80*/  @P4 LDG.E.U16 R92, desc[UR16][R12.64] ;  /* 0x000000100c5c4981 */ /* 0x000ee2000c1e1500 */
[----:B------:R-:W-:-:S03]  /*1dd90*/  PRMT R89, RZ, 0x7610, R89 ;  /* 0x00007610ff597816 */ /* 0x000fc60000000059 */
[----:B------:R-:W3:Y:S04]  /*1dda0*/  @P1 LDG.E.U16 R123, desc[UR16][R30.64] ;  /* 0x000000101e7b1981 */ /* 0x000ee8000c1e1500 */
[----:B------:R-:W3:Y:S04]  /*1ddb0*/  LDL.LU.64 R14, [R1+0x1038] ;  /* 0x00103800010e7983 */ /* 0x000ee80000300a00 */
[----:B------:R-:W3:Y:S01]  /*1ddc0*/  LDL.LU.64 R12, [R1+0x1030] ;  /* 0x00103000010c7983 */ /* 0x000ee20000300a00 */
[----:B------:R-:W-:-:S03]  /*1ddd0*/  PRMT R121, RZ, 0x7610, R121 ;  /* 0x00007610ff797816 */ /* 0x000fc60000000079 */
[----:B------:R-:W3:Y:S04]  /*1dde0*/  LDL.LU.64 R30, [R1+0x1028] ;  /* 0x00102800011e7983 */ /* 0x000ee80000300a00 */
[----:B------:R-:W3:Y:S01]  /*1ddf0*/  @P1 LDG.E.U16 R124, desc[UR16][R28.64] ;  /* 0x000000101c7c1981 */ /* 0x000ee2000c1e1500 */
[----:B------:R-:W-:-:S03]  /*1de00*/  PRMT R90, RZ, 0x7610, R90 ;  /* 0x00007610ff5a7816 */ /* 0x000fc6000000005a */
[----:B------:R-:W3:Y:S04]  /*1de10*/  @P6 LDG.E.U16 R89, desc[UR16][R24.64] ;  /* 0x0000001018596981 */ /* 0x000ee8000c1e1500 */
[----:B------:R-:W3:Y:S04]  /*1de20*/  @P6 LDG.E.U16 R90, desc[UR16][R10.64] ;  /* 0x000000100a5a6981 */ /* 0x000ee8000c1e1500 */
[----:B------:R-:W3:Y:S04]  /*1de30*/  LDL.LU.64 R28, [R1+0x1020] ;  /* 0x00102000011c7983 */ /* 0x000ee80000300a00 */
[----:B------:R-:W3:Y:S04]  /*1de40*/  LDL.LU R86, [R1+0xd2c] ;  /* 0x000d2c0001567983 */ /* 0x000ee80000300800 */
[----:B------:R-:W3:Y:S04]  /*1de50*/  LDL.LU R5, [R1+0xd3c] ;  /* 0x000d3c0001057983 */ /* 0x000ee80000300800 */
[----:B--2---:R-:W2:Y:S01]  /*1de60*/  @P3 LDG.E.U16 R81, desc[UR16][R70.64] ;  /* 0x0000001046513981 */ /* 0x004ea2000c1e1500 */
[----:B------:R-:W-:-:S13]  /*1de70*/  ISETP.GT.AND P3, PT, R4, 0x65, PT ;  /* 0x000000650400780c */ /* 0x000fda0003f64270 */
[----:B------:R-:W2:Y:S04]  /*1de80*/  @P3 LDG.E.U16 R85, desc[UR16][R58.64] ;  /* 0x000000103a553981 */ /* 0x000ea8000c1e1500 */
[----:B------:R-:W2:Y:S01]  /*1de90*/  @P3 LDG.E.U16 R105, desc[UR16][R56.64] ;  /* 0x0000001038693981 */ /* 0x000ea2000c1e1500 */
[----:B------:R-:W-:-:S13]  /*1dea0*/  ISETP.GT.AND P3, PT, R4, 0x7d, PT ;  /* 0x0000007d0400780c */ /* 0x000fda0003f64270 */
[----:B----4-:R-:W4:Y:S04]  /*1deb0*/  @P3 LDG.E.U16 R82, desc[UR16][R46.64] ;  /* 0x000000102e523981 */ /* 0x010f28000c1e1500 */
[----:B------:R-:W2:Y:S01]  /*1dec0*/  @P3 LDG.E.U16 R80, desc[UR16][R44.64] ;  /* 0x000000102c503981 */ /* 0x000ea2000c1e1500 */
[----:B------:R-:W-:-:S13]  /*1ded0*/  ISETP.GT.AND P3, PT, R4, 0x4f, PT ;  /* 0x0000004f0400780c */ /* 0x000fda0003f64270 */
[----:B------:R-:W2:Y:S04]  /*1dee0*/  @P3 LDG.E.U16 R122, desc[UR16][R6.64] ;  /* 0x00000010067a3981 */ /* 0x000ea8000c1e1500 */
[----:B------:R-:W2:Y:S04]  /*1def0*/  @P3 LDG.E.U16 R121, desc[UR16][R8.64] ;  /* 0x0000001008793981 */ /* 0x000ea8000c1e1500 */
[----:B------:R-:W2:Y:S04]  /*1df00*/  LDL.LU R7, [R1+0xd30] ;  /* 0x000d300001077983 */ /* 0x000ea80000300800 */
[----:B------:R-:W2:Y:S04]  /*1df10*/  LDL.LU R6, [R1+0xd40] ;  /* 0x000d400001067983 */ /* 0x000ea80000300800 */
[----:B------:R-:W4:Y:S04]  /*1df20*/  LDL.LU R25, [R1+0xd34] ;  /* 0x000d340001197983 */ /* 0x000f280000300800 */
        /* <DEDUP_REMOVED lines=16> */
[----:B------:R-:W4:Y:S01]  /*1e030*/  LDL.LU R139, [R1+0x7cc] ;  /* 0x0007cc00018b7983 */ /* 0x000f220000300800 */
[----:B------:R-:W-:-:S02]  /*1e040*/  ISETP.GT.AND P5, PT, R4, 0x7c, PT ;  /* 0x0000007c0400780c */ /* 0x000fc40003fa4270 */
[----:B------:R-:W-:Y:S02]  /*1e050*/  PRMT R160, RZ, 0x7610, R160 ;  /* 0x00007610ffa07816 */ /* 0x000fe400000000a0 */
[----:B------:R-:W-:-:S09]  /*1e060*/  PRMT R165, RZ, 0x7610, R165 ;  /* 0x00007610ffa57816 */ /* 0x000fd200000000a5 */
[----:B------:R-:W4:Y:S04]  /*1e070*/  @P5 LDG.E.U16 R160, desc[UR16][R66.64] ;  /* 0x0000001042a05981 */ /* 0x000f28000c1e1500 */
[----:B------:R-:W4:Y:S01]  /*1e080*/  @P5 LDG.E.U16 R165, desc[UR16][R64.64] ;  /* 0x0000001040a55981 */ /* 0x000f22000c1e1500 */
[C---:B------:R-:W-:Y:S02]  /*1e090*/  ISETP.GT.AND P5, PT, R4.reuse, 0x46, PT ;  /* 0x000000460400780c */ /* 0x040fe40003fa4270 */
[----:B------:R-:W-:Y:S02]  /*1e0a0*/  PRMT R87, RZ, 0x7610, R87 ;  /* 0x00007610ff577816 */ /* 0x000fe40000000057 */
[----:B------:R-:W-:Y:S01]  /*1e0b0*/  PRMT R88, RZ, 0x7610, R88 ;  /* 0x00007610ff587816 */ /* 0x000fe20000000058 */
[----:B------:R-:W0:Y:S01]  /*1e0c0*/  S2R R141, SR_TID.X ;  /* 0x00000000008d7919 */ /* 0x000e220000002100 */
[----:B------:R-:W-:-:S07]  /*1e0d0*/  ISETP.GT.AND P3, PT, R4, 0x5f, PT ;  /* 0x0000005f0400780c */ /* 0x000fce0003f64270 */
[----:B------:R-:W4:Y:S04]  /*1e0e0*/  @P5 LDG.E.U16 R87, desc[UR16][R114.64] ;  /* 0x0000001072575981 */ /* 0x000f28000c1e1500 */
[----:B------:R-:W4:Y:S01]  /*1e0f0*/  @P5 LDG.E.U16 R88, desc[UR16][R112.64] ;  /* 0x0000001070585981 */ /* 0x000f22000c1e1500 */
[C---:B------:R-:W-:Y:S02]  /*1e100*/  ISETP.GT.AND P5, PT, R4.reuse, 0x5e, PT ;  /* 0x0000005e0400780c */ /* 0x040fe40003fa4270 */
[----:B------:R-:W-:Y:S02]  /*1e110*/  ISETP.GT.AND P4, PT, R4, 0x66, PT ;  /* 0x000000660400780c */ /* 0x000fe40003f84270 */
[----:B------:R-:W-:Y:S02]  /*1e120*/  PRMT R93, RZ, 0x7610, R93 ;  /* 0x00007610ff5d7816 */ /* 0x000fe4000000005d */
[----:B------:R-:W-:-:S02]  /*1e130*/  PRMT R94, RZ, 0x7610, R94 ;  /* 0x00007610ff5e7816 */ /* 0x000fc4000000005e */
[----:B------:R-:W-:Y:S01]  /*1e140*/  PRMT R125, RZ, 0x7610, R125 ;  /* 0x00007610ff7d7816 */ /* 0x000fe2000000007d */
[----:B------:R-:W4:Y:S01]  /*1e150*/  LDL.LU R113, [R1+0x7a0] ;  /* 0x0007a00001717983 */ /* 0x000f220000300800 */
[----:B------:R-:W-:Y:S02]  /*1e160*/  PRMT R126, RZ, 0x7610, R126 ;  /* 0x00007610ff7e7816 */ /* 0x000fe4000000007e */
[----:B------:R-:W-:Y:S01]  /*1e170*/  PRMT R95, RZ, 0x7610, R95 ;  /* 0x00007610ff5f7816 */ /* 0x000fe2000000005f */
[----:B------:R-:W4:Y:S01]  /*1e180*/  @P5 LDG.E.U16 R93, desc[UR16][R42.64] ;  /* 0x000000102a5d5981 */ /* 0x000f22000c1e1500 */
[----:B------:R-:W-:Y:S02]  /*1e190*/  PRMT R96, RZ, 0x7610, R96 ;  /* 0x00007610ff607816 */ /* 0x000fe40000000060 */
[C---:B------:R-:W-:Y:S01]  /*1e1a0*/  ISETP.GT.AND P1, PT, R4.reuse, 0x67, PT ;  /* 0x000000670400780c */ /* 0x040fe20003f24270 */
[----:B------:R-:W4:Y:S01]  /*1e1b0*/  @P5 LDG.E.U16 R94, desc[UR16][R40.64] ;  /* 0x00000010285e5981 */ /* 0x000f22000c1e1500 */
[----:B------:R-:W-:-:S03]  /*1e1c0*/  ISETP.GT.AND P5, PT, R4, 0x6e, PT ;  /* 0x0000006e0400780c */ /* 0x000fc60003fa4270 */
[----:B------:R-:W4:Y:S04]  /*1e1d0*/  @P3 LDG.E.U16 R125, desc[UR16][R22.64] ;  /* 0x00000010167d3981 */ /* 0x000f28000c1e1500 */
[----:B------:R-:W4:Y:S01]  /*1e1e0*/  @P3 LDG.E.U16 R126, desc[UR16][R20.64] ;  /* 0x00000010147e3981 */ /* 0x000f22000c1e1500 */
[----:B------:R-:W-:-:S03]  /*1e1f0*/  ISETP.GT.AND P3, PT, R4, 0x6f, PT ;  /* 0x0000006f0400780c */ /* 0x000fc60003f64270 */
[----:B------:R-:W4:Y:S01]  /*1e200*/  @P4 LDG.E.U16 R95, desc[UR16][R38.64] ;  /* 0x00000010265f4981 */ /* 0x000f22000c1e1500 */
[----:B------:R-:W-:-:S03]  /*1e210*/  PRMT R127, RZ, 0x7610, R127 ;  /* 0x00007610ff7f7816 */ /* 0x000fc6000000007f */
[----:B------:R-:W4:Y:S01]  /*1e220*/  @P4 LDG.E.U16 R96, desc[UR16][R36.64] ;  /* 0x0000001024604981 */ /* 0x000f22000c1e1500 */
[----:B------:R-:W-:Y:S02]  /*1e230*/  ISETP.GT.AND P4, PT, R4, 0x76, PT ;  /* 0x000000760400780c */ /* 0x000fe40003f84270 */
[----:B------:R-:W-:Y:S01]  /*1e240*/  PRMT R128, RZ, 0x7610, R128 ;  /* 0x00007610ff807816 */ /* 0x000fe20000000080 */
[----:B------:R-:W4:Y:S01]  /*1e250*/  @P1 LDG.E.U16 R127, desc[UR16][R18.64] ;  /* 0x00000010127f1981 */ /* 0x000f22000c1e1500 */
[----:B------:R-:W-:Y:S02]  /*1e260*/  PRMT R97, RZ, 0x7610, R97 ;  /* 0x00007610ff617816 */ /* 0x000fe40000000061 */
[----:B------:R-:W-:Y:S01]  /*1e270*/  PRMT R98, RZ, 0x7610, R98 ;  /* 0x00007610ff627816 */ /* 0x000fe20000000062 */
[----:B------:R-:W4:Y:S01]  /*1e280*/  LDL.LU R112, [R1+0x79c] ;  /* 0x00079c0001707983 */ /* 0x000f220000300800 */
[----:B------:R-:W-:Y:S02]  /*1e290*/  PRMT R129, RZ, 0x7610, R129 ;  /* 0x00007610ff817816 */ /* 0x000fe40000000081 */
[----:B------:R-:W-:Y:S01]  /*1e2a0*/  PRMT R130, RZ, 0x7610, R130 ;  /* 0x00007610ff827816 */ /* 0x000fe20000000082 */
[----:B------:R-:W4:Y:S01]  /*1e2b0*/  @P1 LDG.E.U16 R128, desc[UR16][R16.64] ;  /* 0x0000001010801981 */ /* 0x000f22000c1e1500 */
[----:B------:R-:W-:-:S02]  /*1e2c0*/  PRMT R134, RZ, 0x7610, R134 ;  /* 0x00007610ff867816 */ /* 0x000fc40000000086 */
[----:B------:R-:W-:Y:S01]  /*1e2d0*/  PRMT R99, RZ, 0x7610, R99 ;  /* 0x00007610ff637816 */ /* 0x000fe20000000063 */
[----:B------:R-:W4:Y:S01]  /*1e2e0*/  @P5 LDG.E.U16 R97, desc[UR16][R34.64] ;  /* 0x0000001022615981 */ /* 0x000f22000c1e1500 */
[----:B------:R-:W-:-:S03]  /*1e2f0*/  ISETP.GT.AND P1, PT, R4, 0x77, PT ;  /* 0x000000770400780c */ /* 0x000fc60003f24270 */
[----:B------:R-:W4:Y:S01]  /*1e300*/  @P5 LDG.E.U16 R98, desc[UR16][R32.64] ;  /* 0x0000001020625981 */ /* 0x000f22000c1e1500 */
[----:B------:R-:W-:-:S03]  /*1e310*/  ISETP.GT.AND P5, PT, R4, 0x7e, PT ;  /* 0x0000007e0400780c */ /* 0x000fc60003fa4270 */
[----:B---3--:R-:W3:Y:S01]  /*1e320*/  @P3 LDG.E.U16 R129, desc[UR16][R14.64] ;  /* 0x000000100e813981 */ /* 0x008ee2000c1e1500 */
[----:B0-----:R-:W-:-:S03]  /*1e330*/  LOP3.LUT R109, R141, 0x7f, RZ, 0xc0, !PT ;  /* 0x0000007f8d6d7812 */ /* 0x001fc600078ec0ff */
[----:B------:R-:W3:Y:S01]  /*1e340*/  @P3 LDG.E.U16 R130, desc[UR16][R12.64] ;  /* 0x000000100c823981 */ /* 0x000ee2000c1e1500 */
[----:B------:R-:W-:-:S03]  /*1e350*/  ISETP.GT.AND P3, PT, R4, 0x7f, PT ;  /* 0x0000007f0400780c */ /* 0x000fc60003f64270 */
[----:B------:R-:W3:Y:S01]  /*1e360*/  LDL.LU R115, [R1+0x770] ;  /* 0x0007700001737983 */ /* 0x000ee20000300800 */
[----:B------:R-:W-:-:S03]  /*1e370*/  PRMT R131, RZ, 0x7610, R131 ;  /* 0x00007610ff837816 */ /* 0x000fc60000000083 */
[----:B------:R-:W3:Y:S01]  /*1e380*/  LDL.LU R148, [R1+0x76c] ;  /* 0x00076c0001947983 */ /* 0x000ee20000300800 */
[----:B------:R-:W-:-:S03]  /*1e390*/  PRMT R132, RZ, 0x7610, R132 ;  /* 0x00007610ff847816 */ /* 0x000fc60000000084 */
[----:B------:R-:W3:Y:S01]  /*1e3a0*/  @P4 LDG.E.U16 R134, desc[UR16][R30.64] ;  /* 0x000000101e864981 */ /* 0x000ee2000c1e1500 */
[----:B------:R-:W-:-:S03]  /*1e3b0*/  PRMT R100, RZ, 0x7610, R100 ;  /* 0x00007610ff647816 */ /* 0x000fc60000000064 */
[----:B------:R-:W3:Y:S01]  /*1e3c0*/  @P4 LDG.E.U16 R99, desc[UR16][R28.64] ;  /* 0x000000101c634981 */ /* 0x000ee2000c1e1500 */
[----:B------:R-:W-:Y:S01]  /*1e3d0*/  ISETP.GE.AND P4, PT, R109, R4, PT ;  /* 0x000000046d00720c */ /* 0x000fe20003f86270 */
[----:B------:R-:W-:Y:S02]  /*1e3e0*/  IMAD.MOV.U32 R4, RZ, RZ, R5 ;  /* 0x000000ffff047224 */ /* 0x000fe400078e0005 */
[----:B------:R-:W3:Y:S01]  /*1e3f0*/  LDL.LU R149, [R1+0x740] ;  /* 0x0007400001957983 */ /* 0x000ee20000300800 */
[----:B------:R-:W-:Y:S01]  /*1e400*/  PRMT R102, RZ, 0x7610, R102 ;  /* 0x00007610ff667816 */ /* 0x000fe20000000066 */
[----:B------:R-:W-:Y:S01]  /*1e410*/  IMAD.MOV.U32 R5, RZ, RZ, R86 ;  /* 0x000000ffff057224 */ /* 0x000fe200078e0056 */
[----:B------:R-:W-:Y:S01]  /*1e420*/  PRMT R133, RZ, 0x7610, R133 ;  /* 0x00007610ff857816 */ /* 0x000fe20000000085 */
[----:B------:R-:W3:Y:S01]  /*1e430*/  LDL.LU R158, [R1+0x73c] ;  /* 0x00073c00019e7983 */ /* 0x000ee20000300800 */
[----:B------:R-:W-:-:S03]  /*1e440*/  PRMT R2, RZ, 0x7610, R2 ;  /* 0x00007610ff027816 */ /* 0x000fc60000000002 */
[----:B------:R-:W3:Y:S04]  /*1e450*/  LDL.LU R159, [R1+0x710] ;  /* 0x00071000019f7983 */ /* 0x000ee80000300800 */
[----:B------:R-:W3:Y:S04]  /*1e460*/  LDL.LU R109, [R1+0x70c] ;  /* 0x00070c00016d7983 */ /* 0x000ee80000300800 */
[----:B------:R-:W3:Y:S04]  /*1e470*/  LDL.LU R141, [R1+0x6e0] ;  /* 0x0006e000018d7983 */ /* 0x000ee80000300800 */
[----:B------:R-:W3:Y:S04]  /*1e480*/  @P3 LDG.E.U16 R2, desc[UR16][R4.64] ;  /* 0x0000001004023981 */ /* 0x000ee8000c1e1500 */
[----:B------:R-:W3:Y:S04]  /*1e490*/  LDL.LU R111, [R1+0x6dc] ;  /* 0x0006dc00016f7983 */ /* 0x000ee80000300800 */
[----:B------:R-:W3:Y:S04]  /*1e4a0*/  LDL.LU R136, [R1+0x6b0] ;  /* 0x0006b00001887983 */ /* 0x000ee80000300800 */
[----:B------:R-:W3:Y:S04]  /*1e4b0*/  LDL.LU R114, [R1+0x6ac] ;  /* 0x0006ac0001727983 */ /* 0x000ee80000300800 */
[----:B------:R-:W3:Y:S04]  /*1e4c0*/  LDL.LU R137, [R1+0x680] ;  /* 0x0006800001897983 */ /* 0x000ee80000300800 */
[----:B------:R-:W3:Y:S04]  /*1e4d0*/  LDL.LU R164, [R1+0x67c] ;  /* 0x00067c0001a47983 */ /* 0x000ee80000300800 */
[----:B--2---:R-:W2:Y:S04]  /*1e4e0*/  @P3 LDG.E.U16 R133, desc[UR16][R6.64] ;  /* 0x0000001006853981 */ /* 0x004ea8000c1e1500 */
[----:B----4-:R-:W4:Y:S04]  /*1e4f0*/  @P5 LDG.E.U16 R102, desc[UR16][R24.64] ;  /* 0x0000001018665981 */ /* 0x010f28000c1e1500 */
[----:B------:R-:W2:Y:S04]  /*1e500*/  @P5 LDG.E.U16 R100, desc[UR16][R26.64] ;  /* 0x000000101a645981 */ /* 0x000ea8000c1e1500 */
[----:B------:R-:W2:Y:S04]  /*1e510*/  @P1 LDG.E.U16 R132, desc[UR16][R8.64] ;  /* 0x0000001008841981 */ /* 0x000ea8000c1e1500 */
[----:B------:R-:W2:Y:S01]  /*1e520*/  @P1 LDG.E.U16 R131, desc[UR16][R10.64] ;  /* 0x000000100a831981 */ /* 0x000ea2000c1e1500 */
[----:B------:R-:W-:Y:S06]  /*1e530*/  BAR.SYNC.DEFER_BLOCKING 0x0 ;  /* 0x0000000000007b1d */ /* 0x000fec0000010000 */
[----:B------:R0:W-:Y:S04]  /*1e540*/  STS.U16 [R0+UR5+0x11000], R110 ;  /* 0x0110006e00007988 */ /* 0x0001e80008000405 */
[----:B------:R1:W-:Y:S04]  /*1e550*/  STS.U16 [R0+UR5+0x19000], R139 ;  /* 0x0190008b00007988 */ /* 0x0003e80008000405 */
[----:B0-----:R-:W2:Y:S04]  /*1e560*/  LDL.LU R110, [R1+0x650] ;  /* 0x00065000016e7983 */ /* 0x001ea80000300800 */
[----:B-1----:R-:W4:Y:S04]  /*1e570*/  LDL.LU R139, [R1+0x64c] ;  /* 0x00064c00018b7983 */ /* 0x002f280000300800 */
[----:B------:R-:W-:Y:S04]  /*1e580*/  STS.U16 [R0+UR5+0x10000], R135 ;  /* 0x0100008700007988 */ /* 0x000fe80008000405 */
[----:B------:R-:W-:Y:S04]  /*1e590*/  STS.U16 [R0+UR5+0x18000], R144 ;  /* 0x0180009000007988 */ /* 0x000fe80008000405 */
[----:B------:R-:W-:Y:S04]  /*1e5a0*/  STS.U16 [R0+UR5+0x10400], R145 ;  /* 0x0104009100007988 */ /* 0x000fe80008000405 */
[----:B------:R-:W-:Y:S04]  /*1e5b0*/  STS.U16 [R0+UR5+0x18400], R142 ;  /* 0x0184008e00007988 */ /* 0x000fe80008000405 */
[----:B------:R-:W-:Y:S04]  /*1e5c0*/  STS.U16 [R0+UR5+0x10800], R143 ;  /* 0x0108008f00007988 */ /* 0x000fe80008000405 */
[----:B------:R-:W-:Y:S04]  /*1e5d0*/  STS.U16 [R0+UR5+0x18800], R140 ;  /* 0x0188008c00007988 */ /* 0x000fe80008000405 */
[----:B------:R0:W-:Y:S04]  /*1e5e0*/  STS.U16 [R0+UR5+0x11400], R113 ;  /* 0x0114007100007988 */ /* 0x0001e80008000405 */
[----:B0-----:R-:W4:Y:S04]  /*1e5f0*/  LDL.LU R113, [R1+0x620] ;  /* 0x0006200001717983 */ /* 0x001f280000300800 */
[----:B------:R0:W-:Y:S04]  /*1e600*/  STS.U16 [R0+UR5+0x19400], R112 ;  /* 0x0194007000007988 */ /* 0x0001e80008000405 */
[----:B0-----:R-:W4:Y:S04]  /*1e610*/  LDL.LU R112, [R1+0x61c] ;  /* 0x00061c0001707983 */ /* 0x001f280000300800 */
[----:B---3--:R0:W-:Y:S04]  /*1e620*/  STS.U16 [R0+UR5+0x11800], R115 ;  /* 0x0118007300007988 */ /* 0x0081e80008000405 */
[----:B0-----:R-:W3:Y:S04]  /*1e630*/  LDL.LU R115, [R1+0x5f0] ;  /* 0x0005f00001737983 */ /* 0x001ee80000300800 */
[----:B------:R0:W-:Y:S04]  /*1e640*/  STS.U16 [R0+UR5+0x12400], R141 ;  /* 0x0124008d00007988 */ /* 0x0001e80008000405 */
[----:B0-----:R-:W3:Y:S04]  /*1e650*/  LDL.LU R141, [R1+0x5ec] ;  /* 0x0005ec00018d7983 */ /* 0x001ee80000300800 */
[----:B------:R-:W3:Y:S04]  /*1e660*/  LDL.LU R135, [R1+0x5c0] ;  /* 0x0005c00001877983 */ /* 0x000ee80000300800 */
[----:B------:R-:W3:Y:S04]  /*1e670*/  LDL.LU R144, [R1+0x5bc] ;  /* 0x0005bc0001907983 */ /* 0x000ee80000300800 */
[----:B------:R-:W3:Y:S04]  /*1e680*/  LDL.LU R145, [R1+0x8a0] ;  /* 0x0008a00001917983 */ /* 0x000ee80000300800 */
[----:B------:R-:W3:Y:S04]  /*1e690*/  LDL.LU R142, [R1+0x89c] ;  /* 0x00089c00018e7983 */ /* 0x000ee80000300800 */
[----:B------:R-:W3:Y:S04]  /*1e6a0*/  LDL.LU R143, [R1+0x868] ;  /* 0x00086800018f7983 */ /* 0x000ee80000300800 */
[----:B------:R-:W3:Y:S04]  /*1e6b0*/  LDL.LU R140, [R1+0x864] ;  /* 0x00086400018c7983 */ /* 0x000ee80000300800 */
[----:B------:R0:W-:Y:S04]  /*1e6c0*/  STS.U16 [R0+UR5+0x10c00], R147 ;  /* 0x010c009300007988 */ /* 0x0001e80008000405 */
[----:B------:R1:W-:Y:S04]  /*1e6d0*/  STS.U16 [R0+UR5+0x18c00], R146 ;  /* 0x018c009200007988 */ /* 0x0003e80008000405 */
[----:B------:R1:W-:Y:S04]  /*1e6e0*/  STS.U16 [R0+UR5+0x19800], R148 ;  /* 0x0198009400007988 */ /* 0x0003e80008000405 */
[----:B0-----:R-:W3:Y:S04]  /*1e6f0*/  LDL.LU R147, [R1+0x830] ;  /* 0x0008300001937983 */ /* 0x001ee80000300800 */
[----:B-1----:R-:W3:Y:S04]  /*1e700*/  LDL.LU R146, [R1+0x82c] ;  /* 0x00082c0001927983 */ /* 0x002ee80000300800 */
[----:B------:R0:W-:Y:S04]  /*1e710*/  STS.U16 [R0+UR5+0x11c00], R149 ;  /* 0x011c009500007988 */ /* 0x0001e80008000405 */
[----:B------:R-:W3:Y:S04]  /*1e720*/  LDL.LU R148, [R1+0x7f8] ;  /* 0x0007f80001947983 */ /* 0x000ee80000300800 */
[----:B------:R1:W-:Y:S04]  /*1e730*/  STS.U16 [R0+UR5+0x19c00], R158 ;  /* 0x019c009e00007988 */ /* 0x0003e80008000405 */
[----:B0-----:R-:W3:Y:S04]  /*1e740*/  LDL.LU R149, [R1+0x7f4] ;  /* 0x0007f40001957983 */ /* 0x001ee80000300800 */
[----:B------:R0:W-:Y:S04]  /*1e750*/  STS.U16 [R0+UR5+0x12000], R159 ;  /* 0x0120009f00007988 */ /* 0x0001e80008000405 */
[----:B-1----:R-:W3:Y:S04]  /*1e760*/  LDL.LU R158, [R1+0x7c8] ;  /* 0x0007c800019e7983 */ /* 0x002ee80000300800 */
[----:B------:R1:W-:Y:S04]  /*1e770*/  STS.U16 [R0+UR5+0x1a000], R109 ;  /* 0x01a0006d00007988 */ /* 0x0003e80008000405 */
[----:B0-----:R-:W3:Y:S04]  /*1e780*/  LDL.LU R159, [R1+0x7c4] ;  /* 0x0007c400019f7983 */ /* 0x001ee80000300800 */
[----:B------:R0:W-:Y:S04]  /*1e790*/  STS.U16 [R0+UR5+0x1a400], R111 ;  /* 0x01a4006f00007988 */ /* 0x0001e80008000405 */
[----:B-1----:R-:W3:Y:S04]  /*1e7a0*/  LDL.LU R109, [R1+0x798] ;  /* 0x00079800016d7983 */ /* 0x002ee80000300800 */
[----:B0-----:R-:W3:Y:S04]  /*1e7b0*/  LDL.LU R111, [R1+0x794] ;  /* 0x00079400016f7983 */ /* 0x001ee80000300800 */
[----:B--2---:R0:W-:Y:S04]  /*1e7c0*/  STS.U16 [R0+UR5+0x13000], R110 ;  /* 0x0130006e00007988 */ /* 0x0041e80008000405 */
[----:B----4-:R1:W-:Y:S04]  /*1e7d0*/  STS.U16 [R0+UR5+0x1b000], R139 ;  /* 0x01b0008b00007988 */ /* 0x0103e80008000405 */
[----:B0-----:R-:W2:Y:S04]  /*1e7e0*/  LDL.LU R110, [R1+0x768] ;  /* 0x00076800016e7983 */ /* 0x001ea80000300800 */
[----:B-1----:R-:W4:Y:S01]  /*1e7f0*/  LDL.LU R139, [R1+0x764] ;  /* 0x00076400018b7983 */ /* 0x002f220000300800 */
[----:B------:R-:W-:-:S03]  /*1e800*/  LOP3.LUT R86, R0, 0x10, RZ, 0x3c, !PT ;  /* 0x0000001000567812 */ /* 0x000fc600078e3cff */
        /* <DEDUP_REMOVED lines=11> */
[----:B------:R1:W-:Y:S04]  /*1e8c0*/  STS.U16 [R0+UR5+0x13c00], R135 ;  /* 0x013c008700007988 */ /* 0x0003e80008000405 */
[----:B0-----:R-:W3:Y:S04]  /*1e8d0*/  LDL.LU R141, [R1+0x704] ;  /* 0x00070400018d7983 */ /* 0x001ee80000300800 */
[----:B------:R-:W3:Y:S04]  /*1e8e0*/  LDL.LU R138, [R1+0x6d8] ;  /* 0x0006d800018a7983 */ /* 0x000ee80000300800 */
[----:B------:R-:W3:Y:S04]  /*1e8f0*/  LDL.LU R136, [R1+0x6d4] ;  /* 0x0006d40001887983 */ /* 0x000ee80000300800 */
[----:B------:R-:W3:Y:S04]  /*1e900*/  LDL.LU R114, [R1+0x6a8] ;  /* 0x0006a80001727983 */ /* 0x000ee80000300800 */
[----:B------:R0:W-:Y:S04]  /*1e910*/  STS.U16 [R0+UR5+0x1bc00], R144 ;  /* 0x01bc009000007988 */ /* 0x0001e80008000405 */
[----:B------:R-:W3:Y:S04]  /*1e920*/  LDL.LU R137, [R1+0x6a4] ;  /* 0x0006a40001897983 */ /* 0x000ee80000300800 */
[----:B------:R0:W-:Y:S04]  /*1e930*/  STS.U16 [R86+UR5+0x10080], R145 ;  /* 0x0100809156007988 */ /* 0x0001e80008000405 */
[----:B------:R-:W3:Y:S04]  /*1e940*/  LDL.LU R164, [R1+0x678] ;  /* 0x0006780001a47983 */ /* 0x000ee80000300800 */
[----:B------:R-:W-:Y:S04]  /*1e950*/  STS.U16 [R86+UR5+0x18080], R142 ;  /* 0x0180808e56007988 */ /* 0x000fe80008000405 */
[----:B-1----:R-:W3:Y:S04]  /*1e960*/  LDL.LU R135, [R1+0x674] ;  /* 0x0006740001877983 */ /* 0x002ee80000300800 */
[----:B------:R-:W-:Y:S04]  /*1e970*/  STS.U16 [R86+UR5+0x10480], R143 ;  /* 0x0104808f56007988 */ /* 0x000fe80008000405 */
[----:B0-----:R-:W3:Y:S04]  /*1e980*/  LDL.LU R144, [R1+0x648] ;  /* 0x0006480001907983 */ /* 0x001ee80000300800 */
[----:B------:R0:W-:Y:S04]  /*1e990*/  STS.U16 [R86+UR5+0x18480], R140 ;  /* 0x0184808c56007988 */ /* 0x0001e80008000405 */
[----:B------:R-:W3:Y:S04]  /*1e9a0*/  LDL.LU R145, [R1+0x644] ;  /* 0x0006440001917983 */ /* 0x000ee80000300800 */
[----:B0-----:R-:W3:Y:S04]  /*1e9b0*/  LDL.LU R140, [R1+0x618] ;  /* 0x00061800018c7983 */ /* 0x001ee80000300800 */
        /* <DEDUP_REMOVED lines=21> */
[----:B-1----:R-:W4:Y:S04]  /*1eb10*/  LDL.LU R139, [R1+0x7bc] ;  /* 0x0007bc00018b7983 */ /* 0x002f280000300800 */
[----:B------:R0:W-:Y:S04]  /*1eb20*/  STS.U16 [R86+UR5+0x11c80], R113 ;  /* 0x011c807156007988 */ /* 0x0001e80008000405 */
[----:B0-----:R-:W4:Y:S04]  /*1eb30*/  LDL.LU R113, [R1+0x790] ;  /* 0x0007900001717983 */ /* 0x001f280000300800 */
[----:B------:R0:W-:Y:S04]  /*1eb40*/  STS.U16 [R86+UR5+0x19c80], R112 ;  /* 0x019c807056007988 */ /* 0x0001e80008000405 */
[----:B0-----:R-:W4:Y:S04]  /*1eb50*/  LDL.LU R112, [R1+0x78c] ;  /* 0x00078c0001707983 */ /* 0x001f280000300800 */
[----:B---3--:R0:W-:Y:S04]  /*1eb60*/  STS.U16 [R86+UR5+0x12080], R115 ;  /* 0x0120807356007988 */ /* 0x0081e80008000405 */
[----:B0-----:R-:W3:Y:S04]  /*1eb70*/  LDL.LU R115, [R1+0x760] ;  /* 0x0007600001737983 */ /* 0x001ee80000300800 */
[----:B------:R0:W-:Y:S04]  /*1eb80*/  STS.U16 [R86+UR5+0x1a080], R141 ;  /* 0x01a0808d56007988 */ /* 0x0001e80008000405 */
[----:B------:R-:W-:Y:S04]  /*1eb90*/  STS.U16 [R86+UR5+0x12480], R138 ;  /* 0x0124808a56007988 */ /* 0x000fe80008000405 */
[----:B------:R-:W-:Y:S04]  /*1eba0*/  STS.U16 [R86+UR5+0x1a480], R136 ;  /* 0x01a4808856007988 */ /* 0x000fe80008000405 */
[----:B------:R-:W-:Y:S04]  /*1ebb0*/  STS.U16 [R86+UR5+0x12880], R114 ;  /* 0x0128807256007988 */ /* 0x000fe80008000405 */
[----:B0-----:R-:W3:Y:S04]  /*1ebc0*/  LDL.LU R141, [R1+0x75c] ;  /* 0x00075c00018d7983 */ /* 0x001ee80000300800 */
        /* <DEDUP_REMOVED lines=8> */
[----:B------:R-:W-:Y:S04]  /*1ec50*/  STS.U16 [R86+UR5+0x1b880], R142 ;  /* 0x01b8808e56007988 */ /* 0x000fe80008000405 */
[----:B0-----:R-:W3:Y:S04]  /*1ec60*/  LDL.LU R163, [R1+0x730] ;  /* 0x0007300001a37983 */ /* 0x001ee80000300800 */
[----:B------:R-:W-:Y:S01]  /*1ec70*/  STS.U16 [R86+UR5+0x13c80], R143 ;  /* 0x013c808f56007988 */ /* 0x000fe20008000405 */
[----:B------:R-:W-:-:S03]  /*1ec80*/  LOP3.LUT R140, R0, 0x20, RZ, 0x3c, !PT ;  /* 0x00000020008c7812 */ /* 0x000fc600078e3cff */
[----:B-1----:R-:W3:Y:S04]  /*1ec90*/  LDL.LU R162, [R1+0x72c] ;  /* 0x00072c0001a27983 */ /* 0x002ee80000300800 */
[----:B------:R0:W-:Y:S04]  /*1eca0*/  STS.U16 [R86+UR5+0x1bc80], R3 ;  /* 0x01bc800356007988 */ /* 0x0001e80008000405 */
[----:B0-----:R-:W3:Y:S04]  /*1ecb0*/  LDL.LU R3, [R1+0x1018] ;  /* 0x0010180001037983 */ /* 0x001ee80000300800 */
[----:B------:R-:W-:Y:S04]  /*1ecc0*/  STS.U16 [R140+UR5+0x10100], R147 ;  /* 0x010100938c007988 */ /* 0x000fe80008000405 */
[----:B------:R-:W-:Y:S04]  /*1ecd0*/  STS.U16 [R140+UR5+0x18100], R146 ;  /* 0x018100928c007988 */ /* 0x000fe80008000405 */
[----:B------:R-:W3:Y:S04]  /*1ece0*/  LDL.LU R138, [R1+0x6fc] ;  /* 0x0006fc00018a7983 */ /* 0x000ee80000300800 */
        /* <DEDUP_REMOVED lines=12> */
[----:B------:R-:W3:Y:S04]  /*1edb0*/  LDL.LU R144, [R1+0x640] ;  /* 0x0006400001907983 */ /* 0x000ee80000300800 */
[----:B------:R-:W3:Y:S04]  /*1edc0*/  LDL.LU R145, [R1+0x63c] ;  /* 0x00063c0001917983 */ /* 0x000ee80000300800 */
[----:B--2---:R-:W-:Y:S04]  /*1edd0*/  STS.U16 [R140+UR5+0x11100], R110 ;  /* 0x0111006e8c007988 */ /* 0x004fe80008000405 */
[----:B----4-:R0:W-:Y:S04]  /*1ede0*/  STS.U16 [R140+UR5+0x19100], R139 ;  /* 0x0191008b8c007988 */ /* 0x0101e80008000405 */
[----:B0-----:R-:W2:Y:S04]  /*1edf0*/  LDL.LU R139, [R1+0x610] ;  /* 0x00061000018b7983 */ /* 0x001ea80000300800 */
[----:B------:R-:W4:Y:S04]  /*1ee00*/  LDL.LU R159, [R1+0x60c] ;  /* 0x00060c00019f7983 */ /* 0x000f280000300800 */
[----:B------:R-:W2:Y:S04]  /*1ee10*/  LDL.LU R142, [R1+0x5dc] ;  /* 0x0005dc00018e7983 */ /* 0x000ea80000300800 */
[----:B------:R-:W2:Y:S04]  /*1ee20*/  LDL.LU R143, [R1+0x5b0] ;  /* 0x0005b000018f7983 */ /* 0x000ea80000300800 */
[----:B------:R-:W2:Y:S04]  /*1ee30*/  LDL.LU R147, [R1+0x5ac] ;  /* 0x0005ac0001937983 */ /* 0x000ea80000300800 */
[----:B------:R-:W2:Y:S04]  /*1ee40*/  LDL.LU R146, [R1+0x890] ;  /* 0x0008900001927983 */ /* 0x000ea80000300800 */
[----:B------:R-:W2:Y:S04]  /*1ee50*/  LDL.LU R148, [R1+0x88c] ;  /* 0x00088c0001947983 */ /* 0x000ea80000300800 */
[----:B------:R-:W4:Y:S04]  /*1ee60*/  LDL.LU R149, [R1+0x858] ;  /* 0x0008580001957983 */ /* 0x000f280000300800 */
[----:B------:R-:W4:Y:S04]  /*1ee70*/  LDL.LU R158, [R1+0x854] ;  /* 0x00085400019e7983 */ /* 0x000f280000300800 */
[----:B------:R-:W-:Y:S04]  /*1ee80*/  STS.U16 [R140+UR5+0x11500], R113 ;  /* 0x011500718c007988 */ /* 0x000fe80008000405 */
[----:B------:R-:W-:Y:S04]  /*1ee90*/  STS.U16 [R140+UR5+0x19500], R112 ;  /* 0x019500708c007988 */ /* 0x000fe80008000405 */
[----:B---3--:R-:W-:Y:S04]  /*1eea0*/  STS.U16 [R140+UR5+0x11900], R115 ;  /* 0x011900738c007988 */ /* 0x008fe80008000405 */
[----:B------:R-:W-:Y:S04]  /*1eeb0*/  STS.U16 [R140+UR5+0x19900], R141 ;  /* 0x0199008d8c007988 */ /* 0x000fe80008000405 */
[----:B------:R0:W-:Y:S04]  /*1eec0*/  STS.U16 [R140+UR5+0x11d00], R163 ;  /* 0x011d00a38c007988 */ /* 0x0001e80008000405 */
[----:B------:R1:W-:Y:S04]  /*1eed0*/  STS.U16 [R140+UR5+0x19d00], R162 ;  /* 0x019d00a28c007988 */ /* 0x0003e80008000405 */
[----:B0-----:R-:W3:Y:S04]  /*1eee0*/  LDL.LU R163, [R1+0x820] ;  /* 0x0008200001a37983 */ /* 0x001ee80000300800 */
[----:B-1----:R-:W3:Y:S04]  /*1eef0*/  LDL.LU R162, [R1+0x81c] ;  /* 0x00081c0001a27983 */ /* 0x002ee80000300800 */
        /* <DEDUP_REMOVED lines=14> */
[----:B------:R-:W5:Y:S04]  /*1efe0*/  LDL.LU R86, [R1+0x100c] ;  /* 0x00100c0001567983 */ /* 0x000f680000300800 */
[----:B------:R0:W-:Y:S04]  /*1eff0*/  STS.U16 [R140+UR5+0x12900], R114 ;  /* 0x012900728c007988 */ /* 0x0001e80008000405 */
[----:B------:R1:W-:Y:S04]  /*1f000*/  STS.U16 [R140+UR5+0x1a900], R137 ;  /* 0x01a900898c007988 */ /* 0x0003e80008000405 */
[----:B------:R1:W-:Y:S04]  /*1f010*/  STS.U16 [R140+UR5+0x12d00], R164 ;  /* 0x012d00a48c007988 */ /* 0x0003e80008000405 */
[----:B0-----:R-:W3:Y:S04]  /*1f020*/  LDL.LU R114, [R1+0x1008] ;  /* 0x0010080001727983 */ /* 0x001ee80000300800 */
[----:B-1----:R-:W3:Y:S04]  /*1f030*/  LDL.LU R137, [R1+0x1004] ;  /* 0x0010040001897983 */ /* 0x002ee80000300800 */
[----:B------:R-:W3:Y:S04]  /*1f040*/  LDL.LU R164, [R1+0x1000] ;  /* 0x0010000001a47983 */ /* 0x000ee80000300800 */
[----:B------:R0:W-:Y:S04]  /*1f050*/  STS.U16 [R140+UR5+0x1ad00], R135 ;  /* 0x01ad00878c007988 */ /* 0x0001e80008000405 */
[----:B------:R1:W-:Y:S04]  /*1f060*/  STS.U16 [R140+UR5+0x13100], R144 ;  /* 0x013100908c007988 */ /* 0x0003e80008000405 */
[----:B------:R1:W-:Y:S04]  /*1f070*/  STS.U16 [R140+UR5+0x1b100], R145 ;  /* 0x01b100918c007988 */ /* 0x0003e80008000405 */
[----:B0-----:R-:W3:Y:S04]  /*1f080*/  LDL.LU R135, [R1+0xffc] ;  /* 0x000ffc0001877983 */ /* 0x001ee80000300800 */
[----:B-1----:R-:W3:Y:S04]  /*1f090*/  LDL.LU R144, [R1+0xff8] ;  /* 0x000ff80001907983 */ /* 0x002ee80000300800 */
[----:B------:R-:W3:Y:S04]  /*1f0a0*/  LDL.LU R145, [R1+0xff4] ;  /* 0x000ff40001917983 */ /* 0x000ee80000300800 */
[----:B--2---:R0:W-:Y:S04]  /*1f0b0*/  STS.U16 [R140+UR5+0x13500], R139 ;  /* 0x0135008b8c007988 */ /* 0x0041e80008000405 */
[----:B0-----:R-:W2:Y:S04]  /*1f0c0*/  LDL.LU R139, [R1+0xff0] ;  /* 0x000ff000018b7983 */ /* 0x001ea80000300800 */
[----:B----4-:R0:W-:Y:S04]  /*1f0d0*/  STS.U16 [R140+UR5+0x1b500], R159 ;  /* 0x01b5009f8c007988 */ /* 0x0101e80008000405 */
[----:B0-----:R-:W4:Y:S04]  /*1f0e0*/  LDL.LU R159, [R1+0x6f4] ;  /* 0x0006f400019f7983 */ /* 0x001f280000300800 */
[----:B--2---:R0:W-:Y:S04]  /*1f0f0*/  STS.U16 [R140+UR5+0x13900], R139 ;  /* 0x0139008b8c007988 */ /* 0x0041e80008000405 */
[----:B------:R1:W-:Y:S04]  /*1f100*/  STS.U16 [R140+UR5+0x1b900], R142 ;  /* 0x01b9008e8c007988 */ /* 0x0003e80008000405 */
[----:B------:R2:W-:Y:S01]  /*1f110*/  STS.U16 [R140+UR5+0x13d00], R143 ;  /* 0x013d008f8c007988 */ /* 0x0005e20008000405 */
[----:B0-----:R-:W-:-:S03]  /*1f120*/  LOP3.LUT R139, R0, 0x30, RZ, 0x3c, !PT ;  /* 0x00000030008b7812 */ /* 0x001fc600078e3cff */
[----:B------:R0:W-:Y:S04]  /*1f130*/  STS.U16 [R140+UR5+0x1bd00], R147 ;  /* 0x01bd00938c007988 */ /* 0x0001e80008000405 */
[----:B-1----:R-:W4:Y:S04]  /*1f140*/  LDL.LU R142, [R1+0xfec] ;  /* 0x000fec00018e7983 */ /* 0x002f280000300800 */
[----:B--2---:R-:W2:Y:S04]  /*1f150*/  LDL.LU R143, [R1+0xfe8] ;  /* 0x000fe800018f7983 */ /* 0x004ea80000300800 */
[----:B0-----:R-:W2:Y:S04]  /*1f160*/  LDL.LU R140, [R1+0xfe4] ;  /* 0x000fe400018c7983 */ /* 0x001ea80000300800 */
[----:B------:R-:W2:Y:S04]  /*1f170*/  LDL.LU R147, [R1+0xfe0] ;  /* 0x000fe00001937983 */ /* 0x000ea80000300800 */
[----:B------:R0:W-:Y:S04]  /*1f180*/  STS.U16 [R139+UR5+0x10180], R146 ;  /* 0x010180928b007988 */ /* 0x0001e80008000405 */
[----:B------:R1:W-:Y:S04]  /*1f190*/  STS.U16 [R139+UR5+0x18180], R148 ;  /* 0x018180948b007988 */ /* 0x0003e80008000405 */
[----:B------:R3:W-:Y:S04]  /*1f1a0*/  STS.U16 [R139+UR5+0x10580], R149 ;  /* 0x010580958b007988 */ /* 0x0007e80008000405 */
[----:B0-----:R-:W2:Y:S04]  /*1f1b0*/  LDL.LU R146, [R1+0xfdc] ;  /* 0x000fdc0001927983 */ /* 0x001ea80000300800 */
[----:B-1----:R-:W2:Y:S04]  /*1f1c0*/  LDL.LU R148, [R1+0xfd8] ;  /* 0x000fd80001947983 */ /* 0x002ea80000300800 */
        /* <DEDUP_REMOVED lines=9> */
[----:B------:R-:W-:Y:S04]  /*1f260*/  STS.U16 [R139+UR5+0x18d80], R109 ;  /* 0x018d806d8b007988 */ /* 0x000fe80008000405 */
[----:B------:R-:W-:Y:S04]  /*1f270*/  STS.U16 [R139+UR5+0x11180], R111 ;  /* 0x0111806f8b007988 */ /* 0x000fe80008000405 */
[----:B------:R-:W-:Y:S04]  /*1f280*/  STS.U16 [R139+UR5+0x19180], R110 ;  /* 0x0191806e8b007988 */ /* 0x000fe80008000405 */
[----:B------:R-:W-:Y:S04]  /*1f290*/  STS.U16 [R139+UR5+0x11580], R113 ;  /* 0x011580718b007988 */ /* 0x000fe80008000405 */
[----:B------:R-:W-:Y:S04]  /*1f2a0*/  STS.U16 [R139+UR5+0x19580], R112 ;  /* 0x019580708b007988 */ /* 0x000fe80008000405 */
[----:B------:R-:W-:Y:S04]  /*1f2b0*/  STS.U16 [R139+UR5+0x11980], R115 ;  /* 0x011980738b007988 */ /* 0x000fe80008000405 */
[----:B------:R0:W-:Y:S04]  /*1f2c0*/  STS.U16 [R139+UR5+0x19980], R141 ;  /* 0x0199808d8b007988 */ /* 0x0001e80008000405 */
[----:B0-----:R-:W3:Y:S04]  /*1f2d0*/  LDL.LU R141, [R1+0x888] ;  /* 0x00088800018d7983 */ /* 0x001ee80000300800 */
[----:B--2---:R-:W-:Y:S04]  /*1f2e0*/  STS.U16 [R139+UR5+0x11d80], R3 ;  /* 0x011d80038b007988 */ /* 0x004fe80008000405 */
[----:B------:R-:W-:Y:S04]  /*1f2f0*/  STS.U16 [R139+UR5+0x19d80], R162 ;  /* 0x019d80a28b007988 */ /* 0x000fe80008000405 */
[----:B------:R0:W-:Y:S04]  /*1f300*/  STS.U16 [R139+UR5+0x12180], R163 ;  /* 0x012180a38b007988 */ /* 0x0001e80008000405 */
[----:B0-----:R-:W2:Y:S04]  /*1f310*/  LDL.LU R163, [R1+0x884] ;  /* 0x0008840001a37983 */ /* 0x001ea80000300800 */
        /* <DEDUP_REMOVED lines=8> */
[----:B----4-:R0:W-:Y:S04]  /*1f3a0*/  STS.U16 [R139+UR5+0x1a180], R159 ;  /* 0x01a1809f8b007988 */ /* 0x0101e80008000405 */
[----:B0-----:R-:W4:Y:S04]  /*1f3b0*/  LDL.LU R159, [R1+0xfc0] ;  /* 0x000fc000019f7983 */ /* 0x001f280000300800 */
[----:B----4-:R0:W-:Y:S04]  /*1f3c0*/  STS.U16 [R139+UR5+0x12580], R159 ;  /* 0x0125809f8b007988 */ /* 0x0101e80008000405 */
[----:B------:R1:W-:Y:S04]  /*1f3d0*/  STS.U16 [R139+UR5+0x1a580], R158 ;  /* 0x01a5809e8b007988 */ /* 0x0003e80008000405 */
[----:B------:R4:W-:Y:S04]  /*1f3e0*/  STS.U16 [R139+UR5+0x12980], R146 ;  /* 0x012980928b007988 */ /* 0x0009e80008000405 */
[----:B0-----:R-:W2:Y:S04]  /*1f3f0*/  LDL.LU R159, [R1+0xfbc] ;  /* 0x000fbc00019f7983 */ /* 0x001ea80000300800 */
[----:B------:R0:W-:Y:S04]  /*1f400*/  STS.U16 [R139+UR5+0x1a980], R147 ;  /* 0x01a980938b007988 */ /* 0x0001e80008000405 */
[----:B-1----:R-:W2:Y:S04]  /*1f410*/  LDL.LU R158, [R1+0xfb8] ;  /* 0x000fb800019e7983 */ /* 0x002ea80000300800 */
[----:B------:R1:W-:Y:S04]  /*1f420*/  STS.U16 [R139+UR5+0x12d80], R140 ;  /* 0x012d808c8b007988 */ /* 0x0003e80008000405 */
[----:B----4-:R-:W4:Y:S04]  /*1f430*/  LDL.LU R146, [R1+0xfb4] ;  /* 0x000fb40001927983 */ /* 0x010f280000300800 */
[----:B------:R1:W-:Y:S04]  /*1f440*/  STS.U16 [R139+UR5+0x1ad80], R143 ;  /* 0x01ad808f8b007988 */ /* 0x0003e80008000405 */
[----:B0-----:R-:W4:Y:S04]  /*1f450*/  LDL.LU R147, [R1+0xfb0] ;  /* 0x000fb00001937983 */ /* 0x001f280000300800 */
[----:B------:R0:W-:Y:S04]  /*1f460*/  STS.U16 [R139+UR5+0x13180], R142 ;  /* 0x0131808e8b007988 */ /* 0x0001e80008000405 */
[----:B------:R0:W-:Y:S04]  /*1f470*/  STS.U16 [R139+UR5+0x1b180], R145 ;  /* 0x01b180918b007988 */ /* 0x0001e80008000405 */
[----:B-1----:R-:W4:Y:S04]  /*1f480*/  LDL.LU R140, [R1+0x77c] ;  /* 0x00077c00018c7983 */ /* 0x002f280000300800 */
[----:B------:R1:W-:Y:S04]  /*1f490*/  STS.U16 [R139+UR5+0x13580], R144 ;  /* 0x013580908b007988 */ /* 0x0003e80008000405 */
[----:B------:R-:W4:Y:S04]  /*1f4a0*/  LDL.LU R143, [R1+0x750] ;  /* 0x00075000018f7983 */ /* 0x000f280000300800 */
[----:B0-----:R-:W4:Y:S04]  /*1f4b0*/  LDL.LU R142, [R1+0x74c] ;  /* 0x00074c00018e7983 */ /* 0x001f280000300800 */
[----:B------:R0:W-:Y:S04]  /*1f4c0*/  STS.U16 [R139+UR5+0x1b580], R135 ;  /* 0x01b580878b007988 */ /* 0x0001e80008000405 */
[----:B------:R-:W4:Y:S04]  /*1f4d0*/  LDL.LU R145, [R1+0x720] ;  /* 0x0007200001917983 */ /* 0x000f280000300800 */
[----:B------:R3:W-:Y:S04]  /*1f4e0*/  STS.U16 [R139+UR5+0x13980], R164 ;  /* 0x013980a48b007988 */ /* 0x0007e80008000405 */
[----:B-1----:R-:W4:Y:S04]  /*1f4f0*/  LDL.LU R144, [R1+0x71c] ;  /* 0x00071c0001907983 */ /* 0x002f280000300800 */
[----:B0-----:R-:W4:Y:S01]  /*1f500*/  LDL.LU R135, [R1+0xfac] ;  /* 0x000fac0001877983 */ /* 0x001f220000300800 */
[----:B---3--:R-:W-:-:S03]  /*1f510*/  LOP3.LUT R164, R0, 0x40, RZ, 0x3c, !PT ;  /* 0x0000004000a47812 */ /* 0x008fc600078e3cff */
[----:B------:R0:W-:Y:S04]  /*1f520*/  STS.U16 [R139+UR5+0x1b980], R137 ;  /* 0x01b980898b007988 */ /* 0x0001e80008000405 */
[----:B------:R1:W-:Y:S04]  /*1f530*/  STS.U16 [R139+UR5+0x13d80], R136 ;  /* 0x013d80888b007988 */ /* 0x0003e80008000405 */
[----:B------:R3:W-:Y:S04]  /*1f540*/  STS.U16 [R139+UR5+0x1bd80], R138 ;  /* 0x01bd808a8b007988 */ /* 0x0007e80008000405 */
[----:B0-----:R-:W4:Y:S04]  /*1f550*/  LDL.LU R137, [R1+0xfa8] ;  /* 0x000fa80001897983 */ /* 0x001f280000300800 */
[----:B-1----:R-:W4:Y:S04]  /*1f560*/  LDL.LU R136, [R1+0xfa4] ;  /* 0x000fa40001887983 */ /* 0x002f280000300800 */
[----:B---3--:R-:W3:Y:S04]  /*1f570*/  LDL.LU R139, [R1+0xfa0] ;  /* 0x000fa000018b7983 */ /* 0x008ee80000300800 */
[----:B------:R-:W3:Y:S04]  /*1f580*/  LDL.LU R138, [R1+0xf9c] ;  /* 0x000f9c00018a7983 */ /* 0x000ee80000300800 */
[----:B------:R0:W-:Y:S04]  /*1f590*/  STS.U16 [R164+UR5+0x10200], R141 ;  /* 0x0102008da4007988 */ /* 0x0001e80008000405 */
[----:B--2---:R1:W-:Y:S04]  /*1f5a0*/  STS.U16 [R164+UR5+0x18200], R163 ;  /* 0x018200a3a4007988 */ /* 0x0043e80008000405 */
[----:B0-----:R-:W2:Y:S04]  /*1f5b0*/  LDL.LU R141, [R1+0xf98] ;  /* 0x000f9800018d7983 */ /* 0x001ea80000300800 */
[----:B-1----:R-:W2:Y:S04]  /*1f5c0*/  LDL.LU R163, [R1+0xf94] ;  /* 0x000f940001a37983 */ /* 0x002ea80000300800 */
        /* <DEDUP_REMOVED lines=8> */
[----:B0-----:R-:W3:Y:S04]  /*1f650*/  LDL.LU R3, [R1+0x880] ;  /* 0x0008800001037983 */ /* 0x001ee80000300800 */
[----:B-1----:R-:W3:Y:S04]  /*1f660*/  LDL.LU R162, [R1+0x87c] ;  /* 0x00087c0001a27983 */ /* 0x002ee80000300800 */
[----:B--2---:R0:W-:Y:S04]  /*1f670*/  STS.U16 [R164+UR5+0x11600], R163 ;  /* 0x011600a3a4007988 */ /* 0x0041e80008000405 */
[----:B0-----:R-:W2:Y:S04]  /*1f680*/  LDL.LU R163, [R1+0x848] ;  /* 0x0008480001a37983 */ /* 0x001ea80000300800 */
[----:B------:R-:W2:Y:S04]  /*1f690*/  LDL.LU R109, [R1+0x844] ;  /* 0x00084400016d7983 */ /* 0x000ea80000300800 */
[----:B------:R-:W2:Y:S04]  /*1f6a0*/  LDL.LU R111, [R1+0x810] ;  /* 0x00081000016f7983 */ /* 0x000ea80000300800 */
[----:B------:R-:W2:Y:S04]  /*1f6b0*/  LDL.LU R110, [R1+0x80c] ;  /* 0x00080c00016e7983 */ /* 0x000ea80000300800 */
[----:B------:R-:W2:Y:S04]  /*1f6c0*/  LDL.LU R113, [R1+0x7d8] ;  /* 0x0007d80001717983 */ /* 0x000ea80000300800 */
[----:B----4-:R0:W-:Y:S04]  /*1f6d0*/  STS.U16 [R164+UR5+0x19600], R140 ;  /* 0x0196008ca4007988 */ /* 0x0101e80008000405 */
[----:B------:R-:W4:Y:S04]  /*1f6e0*/  LDL.LU R112, [R1+0x7d4] ;  /* 0x0007d40001707983 */ /* 0x000f280000300800 */
[----:B------:R1:W-:Y:S04]  /*1f6f0*/  STS.U16 [R164+UR5+0x11a00], R143 ;  /* 0x011a008fa4007988 */ /* 0x0003e80008000405 */
[----:B------:R-:W4:Y:S04]  /*1f700*/  LDL.LU R115, [R1+0x7a8] ;  /* 0x0007a80001737983 */ /* 0x000f280000300800 */
[----:B------:R1:W-:Y:S04]  /*1f710*/  STS.U16 [R164+UR5+0x19a00], R142 ;  /* 0x019a008ea4007988 */ /* 0x0003e80008000405 */
[----:B0-----:R-:W4:Y:S04]  /*1f720*/  LDL.LU R140, [R1+0xf90] ;  /* 0x000f9000018c7983 */ /* 0x001f280000300800 */
[----:B------:R0:W-:Y:S04]  /*1f730*/  STS.U16 [R164+UR5+0x11e00], R145 ;  /* 0x011e0091a4007988 */ /* 0x0001e80008000405 */
[----:B-1----:R-:W4:Y:S04]  /*1f740*/  LDL.LU R143, [R1+0xf8c] ;  /* 0x000f8c00018f7983 */ /* 0x002f280000300800 */
        /* <DEDUP_REMOVED lines=28> */
[----:B-1----:R-:W4:Y:S01]  /*1f910*/  LDL.LU R156, [R1+0xf50] ;  /* 0x000f5000019c7983 */ /* 0x002f220000300800 */
        /* <DEDUP_REMOVED lines=9> */
[----:B------:R1:W-:Y:S04]  /*1f9b0*/  STS.U16 [R81+UR5+0x18280], R162 ;  /* 0x018280a251007988 */ /* 0x0003e80008000405 */
[----:B0-----:R-:W3:Y:S04]  /*1f9c0*/  LDL.LU R3, [R1+0xf3c] ;  /* 0x000f3c0001037983 */ /* 0x001ee80000300800 */
[----:B-1----:R-:W3:Y:S04]  /*1f9d0*/  LDL.LU R162, [R1+0xf38] ;  /* 0x000f380001a27983 */ /* 0x002ee80000300800 */
[----:B--2---:R0:W-:Y:S04]  /*1f9e0*/  STS.U16 [R81+UR5+0x10680], R163 ;  /* 0x010680a351007988 */ /* 0x0041e80008000405 */
[----:B0-----:R-:W2:Y:S04]  /*1f9f0*/  LDL.LU R163, [R1+0xf34] ;  /* 0x000f340001a37983 */ /* 0x001ea80000300800 */
[----:B------:R-:W-:Y:S04]  /*1fa00*/  STS.U16 [R81+UR5+0x18680], R109 ;  /* 0x0186806d51007988 */ /* 0x000fe80008000405 */
[----:B------:R-:W-:Y:S04]  /*1fa10*/  STS.U16 [R81+UR5+0x10a80], R111 ;  /* 0x010a806f51007988 */ /* 0x000fe80008000405 */
[----:B------:R-:W-:Y:S04]  /*1fa20*/  STS.U16 [R81+UR5+0x18a80], R110 ;  /* 0x018a806e51007988 */ /* 0x000fe80008000405 */
[----:B------:R-:W-:Y:S04]  /*1fa30*/  STS.U16 [R81+UR5+0x10e80], R113 ;  /* 0x010e807151007988 */ /* 0x000fe80008000405 */
[----:B----4-:R-:W-:Y:S04]  /*1fa40*/  STS.U16 [R81+UR5+0x18e80], R112 ;  /* 0x018e807051007988 */ /* 0x010fe80008000405 */
[----:B------:R-:W-:Y:S04]  /*1fa50*/  STS.U16 [R81+UR5+0x11280], R115 ;  /* 0x0112807351007988 */ /* 0x000fe80008000405 */
[----:B--2---:R0:W-:Y:S04]  /*1fa60*/  STS.U16 [R81+UR5+0x19280], R163 ;  /* 0x019280a351007988 */ /* 0x0041e80008000405 */
[----:B---3--:R1:W-:Y:S04]  /*1fa70*/  STS.U16 [R81+UR5+0x11680], R162 ;  /* 0x011680a251007988 */ /* 0x0083e80008000405 */
[----:B------:R2:W-:Y:S04]  /*1fa80*/  STS.U16 [R81+UR5+0x19680], R3 ;  /* 0x0196800351007988 */ /* 0x0005e80008000405 */
[----:B0-----:R-:W3:Y:S04]  /*1fa90*/  LDL.LU R163, [R1+0xf30] ;  /* 0x000f300001a37983 */ /* 0x001ee80000300800 */
[----:B-1----:R-:W4:Y:S04]  /*1faa0*/  LDL.LU R162, [R1+0xf2c] ;  /* 0x000f2c0001a27983 */ /* 0x002f280000300800 */
[----:B--2---:R-:W2:Y:S04]  /*1fab0*/  LDL.LU R3, [R1+0xf28] ;  /* 0x000f280001037983 */ /* 0x004ea80000300800 */
        /* <DEDUP_REMOVED lines=11> */
[----:B------:R-:W-:Y:S04]  /*1fb70*/  STS.U16 [R81+UR5+0x12680], R114 ;  /* 0x0126807251007988 */ /* 0x000fe80008000405 */
[----:B------:R-:W-:Y:S04]  /*1fb80*/  STS.U16 [R81+UR5+0x1a680], R116 ;  /* 0x01a6807451007988 */ /* 0x000fe80008000405 */
[----:B------:R-:W-:Y:S04]  /*1fb90*/  STS.U16 [R81+UR5+0x12a80], R108 ;  /* 0x012a806c51007988 */ /* 0x000fe80008000405 */
[----:B------:R-:W-:Y:S04]  /*1fba0*/  STS.U16 [R81+UR5+0x1aa80], R107 ;  /* 0x01aa806b51007988 */ /* 0x000fe80008000405 */
[----:B------:R-:W-:Y:S04]  /*1fbb0*/  STS.U16 [R81+UR5+0x12e80], R106 ;  /* 0x012e806a51007988 */ /* 0x000fe80008000405 */
[----:B------:R0:W-:Y:S04]  /*1fbc0*/  STS.U16 [R81+UR5+0x1ae80], R84 ;  /* 0x01ae805451007988 */ /* 0x0001e80008000405 */
[----:B------:R-:W3:Y:S04]  /*1fbd0*/  LDL.LU R159, [R1+0xf10] ;  /* 0x000f1000019f7983 */ /* 0x000ee80000300800 */
[----:B------:R1:W-:Y:S04]  /*1fbe0*/  STS.U16 [R81+UR5+0x13280], R85 ;  /* 0x0132805551007988 */ /* 0x0003e80008000405 */
[----:B0-----:R-:W3:Y:S04]  /*1fbf0*/  LDL R84, [R1+0x8b8] ;  /* 0x0008b80001547983 */ /* 0x001ee80000100800 */
[----:B-1----:R-:W3:Y:S04]  /*1fc00*/  LDL R85, [R1+0x8b4] ;  /* 0x0008b40001557983 */ /* 0x002ee80000100800 */
[----:B------:R-:W-:Y:S04]  /*1fc10*/  STS.U16 [R81+UR5+0x1b280], R105 ;  /* 0x01b2806951007988 */ /* 0x000fe80008000405 */
[----:B------:R-:W-:Y:S04]  /*1fc20*/  STS.U16 [R81+UR5+0x13680], R104 ;  /* 0x0136806851007988 */ /* 0x000fe80008000405 */
[----:B------:R-:W-:Y:S04]  /*1fc30*/  STS.U16 [R81+UR5+0x1b680], R103 ;  /* 0x01b6806751007988 */ /* 0x000fe80008000405 */
[----:B------:R0:W-:Y:S04]  /*1fc40*/  STS.U16 [R81+UR5+0x13a80], R101 ;  /* 0x013a806551007988 */ /* 0x0001e80008000405 */
[----:B------:R1:W-:Y:S04]  /*1fc50*/  STS.U16 [R81+UR5+0x1ba80], R83 ;  /* 0x01ba805351007988 */ /* 0x0003e80008000405 */
[----:B------:R1:W-:Y:S04]  /*1fc60*/  STS.U16 [R81+UR5+0x13e80], R82 ;  /* 0x013e805251007988 */ /* 0x0003e80008000405 */
[----:B------:R1:W-:Y:S01]  /*1fc70*/  STS.U16 [R81+UR5+0x1be80], R80 ;  /* 0x01be805051007988 */ /* 0x0003e20008000405 */
[----:B0-----:R-:W-:-:S03]  /*1fc80*/  LOP3.LUT R101, R0, 0x60, RZ, 0x3c, !PT ;  /* 0x0000006000657812 */ /* 0x001fc600078e3cff */
[----:B-1----:R-:W3:Y:S04]  /*1fc90*/  LDL R83, [R1+0x934] ;  /* 0x0009340001537983 */ /* 0x002ee80000100800 */
[----:B------:R-:W3:Y:S04]  /*1fca0*/  LDL R82, [R1+0x938] ;  /* 0x0009380001527983 */ /* 0x000ee80000100800 */
[----:B------:R-:W3:Y:S04]  /*1fcb0*/  LDL R81, [R1+0x8f4] ;  /* 0x0008f40001517983 */ /* 0x000ee80000100800 */
[----:B------:R-:W3:Y:S01]  /*1fcc0*/  LDL R80, [R1+0x8f8] ;  /* 0x0008f80001507983 */ /* 0x000ee20000100800 */
[----:B------:R-:W-:-:S03]  /*1fcd0*/  PRMT R140, RZ, 0x7610, R140 ;  /* 0x00007610ff8c7816 */ /* 0x000fc6000000008c */
[----:B--2---:R0:W-:Y:S04]  /*1fce0*/  STS.U16 [R101+UR5+0x10300], R158 ;  /* 0x0103009e65007988 */ /* 0x0041e80008000405 */
[----:B------:R1:W-:Y:S04]  /*1fcf0*/  STS.U16 [R101+UR5+0x18300], R161 ;  /* 0x018300a165007988 */ /* 0x0003e80008000405 */
[----:B------:R2:W-:Y:S04]  /*1fd00*/  STS.U16 [R101+UR5+0x10700], R160 ;  /* 0x010700a065007988 */ /* 0x0005e80008000405 */
[----:B0-----:R-:W3:Y:S04]  /*1fd10*/  LDL.LU R158, [R1+0xf0c] ;  /* 0x000f0c00019e7983 */ /* 0x001ee80000300800 */
[----:B------:R-:W-:Y:S04]  /*1fd20*/  STS.U16 [R101+UR5+0x18700], R164 ;  /* 0x018700a465007988 */ /* 0x000fe80008000405 */
[----:B-1----:R-:W3:Y:S04]  /*1fd30*/  LDL.LU R161, [R1+0xf08] ;  /* 0x000f080001a17983 */ /* 0x002ee80000300800 */
[----:B------:R-:W-:Y:S04]  /*1fd40*/  STS.U16 [R101+UR5+0x10b00], R165 ;  /* 0x010b00a565007988 */ /* 0x000fe80008000405 */
[----:B--2---:R-:W2:Y:S04]  /*1fd50*/  LDL.LU R160, [R1+0xf04] ;  /* 0x000f040001a07983 */ /* 0x004ea80000300800 */
[----:B------:R0:W-:Y:S04]  /*1fd60*/  STS.U16 [R101+UR5+0x18b00], R3 ;  /* 0x018b000365007988 */ /* 0x0001e80008000405 */
[----:B----4-:R1:W-:Y:S01]  /*1fd70*/  STS.U16 [R101+UR5+0x10f00], R162 ;  /* 0x010f00a265007988 */ /* 0x0103e20008000405 */
[----:B---3--:R-:W-:-:S03]  /*1fd80*/  @!P4 IMAD.MOV.U32 R104, RZ, RZ, R84 ;  /* 0x000000ffff68c224 */ /* 0x008fc600078e0054 */
[----:B------:R3:W-:Y:S01]  /*1fd90*/  STS.U16 [R101+UR5+0x18f00], R163 ;  /* 0x018f00a365007988 */ /* 0x0007e20008000405 */
[----:B------:R-:W-:-:S03]  /*1fda0*/  @!P4 IMAD.MOV.U32 R105, RZ, RZ, R85 ;  /* 0x000000ffff69c224 */ /* 0x000fc600078e0055 */
[----:B0-----:R-:W4:Y:S04]  /*1fdb0*/  LDL.LU R3, [R1+0xf00] ;  /* 0x000f000001037983 */ /* 0x001f280000300800 */
[----:B-1----:R-:W2:Y:S04]  /*1fdc0*/  LDL.LU R162, [R1+0xefc] ;  /* 0x000efc0001a27983 */ /* 0x002ea80000300800 */
[----:B---3--:R-:W3:Y:S04]  /*1fdd0*/  LDL.LU R163, [R1+0xef8] ;  /* 0x000ef80001a37983 */ /* 0x008ee80000300800 */
[----:B------:R-:W2:Y:S04]  /*1fde0*/  LDL R85, [R1+0x974] ;  /* 0x0009740001557983 */ /* 0x000ea80000100800 */
[----:B------:R-:W2:Y:S04]  /*1fdf0*/  LDL R84, [R1+0x978] ;  /* 0x0009780001547983 */ /* 0x000ea80000100800 */
[----:B------:R0:W3:Y:S01]  /*1fe00*/  @!P4 LDG.E.U16 R140, desc[UR16][R104.64] ;  /* 0x00000010688cc981 */ /* 0x0000e2000c1e1500 */
[----:B------:R-:W-:-:S03]  /*1fe10*/  PRMT R135, RZ, 0x7610, R135 ;  /* 0x00007610ff877816 */ /* 0x000fc60000000087 */
[----:B------:R-:W3:Y:S01]  /*1fe20*/  LDL R106, [R1+0x8fc] ;  /* 0x0008fc00016a7983 */ /* 0x000ee20000100800 */
[----:B------:R-:W-:-:S03]  /*1fe30*/  PRMT R136, RZ, 0x7610, R136 ;  /* 0x00007610ff887816 */ /* 0x000fc60000000088 */
[----:B------:R-:W3:Y:S01]  /*1fe40*/  LDL R103, [R1+0x940] ;  /* 0x0009400001677983 */ /* 0x000ee20000100800 */
[----:B------:R-:W-:-:S03]  /*1fe50*/  PRMT R137, RZ, 0x7610, R137 ;  /* 0x00007610ff897816 */ /* 0x000fc60000000089 */
[----:B------:R-:W3:Y:S01]  /*1fe60*/  @!P4 LDG.E.U16 R136, desc[UR16][R82.64] ;  /* 0x000000105288c981 */ /* 0x000ee2000c1e1500 */
[----:B0-----:R-:W-:-:S03]  /*1fe70*/  @!P4 IMAD.MOV.U32 R105, RZ, RZ, R81 ;  /* 0x000000ffff69c224 */ /* 0x001fc600078e0051 */
[----:B------:R-:W3:Y:S01]  /*1fe80*/  LDL R81, [R1+0x8bc] ;  /* 0x0008bc0001517983 */ /* 0x000ee20000100800 */
[----:B------:R-:W-:-:S03]  /*1fe90*/  @!P4 IMAD.MOV.U32 R104, RZ, RZ, R80 ;  /* 0x000000ffff68c224 */ /* 0x000fc600078e0050 */
[----:B------:R-:W3:Y:S04]  /*1fea0*/  LDL R80, [R1+0x8c0] ;  /* 0x0008c00001507983 */ /* 0x000ee80000100800 */
[----:B------:R0:W4:Y:S04]  /*1feb0*/  @!P4 LDG.E.U16 R135, desc[UR16][R104.64] ;  /* 0x000000106887c981 */ /* 0x000128000c1e1500 */
[----:B------:R-:W4:Y:S04]  /*1fec0*/  LDL R83, [R1+0x97c] ;  /* 0x00097c0001537983 */ /* 0x000f280000100800 */
[----:B------:R-:W4:Y:S04]  /*1fed0*/  LDL R82, [R1+0x980] ;  /* 0x0009800001527983 */ /* 0x000f280000100800 */
[----:B------:R-:W4:Y:S04]  /*1fee0*/  LDL R105, [R1+0x900] ;  /* 0x0009000001697983 */ /* 0x000f280000100800 */
[----:B------:R-:W0:Y:S01]  /*1fef0*/  LDL R104, [R1+0x93c] ;  /* 0x00093c0001687983 */ /* 0x000e220000100800 */
[----:B------:R-:W-:-:S03]  /*1ff00*/  PRMT R144, RZ, 0x7610, R144 ;  /* 0x00007610ff907816 */ /* 0x000fc60000000090 */
[----:B--2---:R-:W2:Y:S04]  /*1ff10*/  @!P4 LDG.E.U16 R137, desc[UR16][R84.64] ;  /* 0x000000105489c981 */ /* 0x004ea8000c1e1500 */
[----:B------:R-:W2:Y:S04]  /*1ff20*/  LDL R85, [R1+0x8c4] ;  /* 0x0008c40001557983 */ /* 0x000ea80000100800 */
[----:B------:R-:W2:Y:S04]  /*1ff30*/  LDL R84, [R1+0x8c8] ;  /* 0x0008c80001547983 */ /* 0x000ea80000100800 */
[----:B---3--:R-:W3:Y:S04]  /*1ff40*/  @!P4 LDG.E.U16 R144, desc[UR16][R80.64] ;  /* 0x000000105090c981 */ /* 0x008ee8000c1e1500 */
[----:B------:R-:W3:Y:S04]  /*1ff50*/  LDL R81, [R1+0x904] ;  /* 0x0009040001517983 */ /* 0x000ee80000100800 */
[----:B------:R-:W3:Y:S01]  /*1ff60*/  LDL R80, [R1+0x908] ;  /* 0x0009080001507983 */ /* 0x000ee20000100800 */
[----:B------:R-:W-:Y:S01]  /*1ff70*/  @!P4 IMAD.MOV.U32 R107, RZ, RZ, R106 ;  /* 0x000000ffff6bc224 */ /* 0x000fe200078e006a */
[----:B------:R-:W-:Y:S01]  /*1ff80*/  PRMT R139, RZ, 0x7610, R139 ;  /* 0x00007610ff8b7816 */ /* 0x000fe2000000008b */
[----:B----4-:R-:W-:-:S02]  /*1ff90*/  @!P4 IMAD.MOV.U32 R106, RZ, RZ, R105 ;  /* 0x000000ffff6ac224 */ /* 0x010fc400078e0069 */
[----:B0-----:R-:W-:Y:S01]  /*1ffa0*/  @!P4 IMAD.MOV.U32 R105, RZ, RZ, R104 ;  /* 0x000000ffff69c224 */ /* 0x001fe200078e0068 */
[----:B------:R-:W-:Y:S02]  /*1ffb0*/  @!P4 MOV R104, R103 ;  /* 0x000000670068c202 */ /* 0x000fe40000000f00 */
[----:B------:R-:W-:Y:S01]  /*1ffc0*/  PRMT R141, RZ, 0x7610, R141 ;  /* 0x00007610ff8d7816 */ /* 0x000fe2000000008d */
[----:B------:R-:W4:Y:S04]  /*1ffd0*/  LDL R103, [R1+0x910] ;  /* 0x0009100001677983 */ /* 0x000f280000100800 */
[----:B------:R0:W4:Y:S01]  /*1ffe0*/  @!P4 LDG.E.U16 R139, desc[UR16][R104.64] ;  /* 0x00000010688bc981 */ /* 0x000122000c1e1500 */
[----:B------:R-:W-:Y:S02]  /*1fff0*/  PRMT R138, RZ, 0x7610, R138 ;  /* 0x00007610ff8a7816 */ /* 0x000fe4000000008a */
[----:B------:R-:W-:-:S04]  /*20000*/  PRMT R148, RZ, 0x7610, R148 ;  /* 0x00007610ff947816 */ /* 0x000fc80000000094 */
[----:B------:R-:W4:Y:S01]  /*20010*/  @!P4 LDG.E.U16 R138, desc[UR16][R106.64] ;  /* 0x000000106a8ac981 */ /* 0x000f22000c1e1500 */
[----:B0-----:R-:W-:Y:S02]  /*20020*/  @!P4 IMAD.MOV.U32 R104, RZ, RZ, R82 ;  /* 0x000000ffff68c224 */ /* 0x001fe400078e0052 */
[----:B------:R-:W-:Y:S01]  /*20030*/  @!P4 IMAD.MOV.U32 R105, RZ, RZ, R83 ;  /* 0x000000ffff69c224 */ /* 0x000fe200078e0053 */
[----:B------:R-:W-:Y:S01]  /*20040*/  PRMT R142, RZ, 0x7610, R142 ;  /* 0x00007610ff8e7816 */ /* 0x000fe2000000008e */
[----:B------:R-:W4:Y:S04]  /*20050*/  LDL R83, [R1+0x944] ;  /* 0x0009440001537983 */ /* 0x000f280000100800 */
[----:B------:R2:W4:Y:S04]  /*20060*/  @!P4 LDG.E.U16 R141, desc[UR16][R104.64] ;  /* 0x00000010688dc981 */ /* 0x000528000c1e1500 */
[----:B------:R-:W4:Y:S04]  /*20070*/  LDL R106, [R1+0x8cc] ;  /* 0x0008cc00016a7983 */ /* 0x000f280000100800 */
[----:B------:R-:W4:Y:S01]  /*20080*/  LDL R82, [R1+0x948] ;  /* 0x0009480001527983 */ /* 0x000f220000100800 */
[----:B--2---:R-:W-:-:S03]  /*20090*/  @!P4 IMAD.MOV.U32 R105, RZ, RZ, R85 ;  /* 0x000000ffff69c224 */ /* 0x004fc600078e0055 */
[----:B------:R-:W2:Y:S01]  /*200a0*/  LDL R85, [R1+0x984] ;  /* 0x0009840001557983 */ /* 0x000ea20000100800 */
[----:B------:R-:W-:-:S03]  /*200b0*/  @!P4 IMAD.MOV.U32 R104, RZ, RZ, R84 ;  /* 0x000000ffff68c224 */ /* 0x000fc600078e0054 */
[----:B------:R-:W2:Y:S04]  /*200c0*/  LDL R84, [R1+0x988] ;  /* 0x0009880001547983 */ /* 0x000ea80000100800 */
[----:B------:R0:W2:Y:S04]  /*200d0*/  @!P4 LDG.E.U16 R148, desc[UR16][R104.64] ;  /* 0x000000106894c981 */ /* 0x0000a8000c1e1500 */
[----:B------:R-:W2:Y:S04]  /*200e0*/  LDL R105, [R1+0x8d0] ;  /* 0x0008d00001697983 */ /* 0x000ea80000100800 */
[----:B------:R-:W0:Y:S04]  /*200f0*/  LDL R104, [R1+0x90c] ;  /* 0x00090c0001687983 */ /* 0x000e280000100800 */
[----:B---3--:R-:W3:Y:S04]  /*20100*/  @!P4 LDG.E.U16 R142, desc[UR16][R80.64] ;  /* 0x00000010508ec981 */ /* 0x008ee8000c1e1500 */
[----:B------:R-:W3:Y:S04]  /*20110*/  LDL R81, [R1+0x94c] ;  /* 0x00094c0001517983 */ /* 0x000ee80000100800 */
[----:B------:R-:W3:Y:S01]  /*20120*/  LDL R80, [R1+0x950] ;  /* 0x0009500001507983 */ /* 0x000ee20000100800 */
[----:B------:R-:W-:-:S02]  /*20130*/  PRMT R145, RZ, 0x7610, R145 ;  /* 0x00007610ff917816 */ /* 0x000fc40000000091 */
[----:B------:R-:W-:Y:S02]  /*20140*/  PRMT R146, RZ, 0x7610, R146 ;  /* 0x00007610ff927816 */ /* 0x000fe40000000092 */
[----:B------:R-:W-:Y:S01]  /*20150*/  PRMT R143, RZ, 0x7610, R143 ;  /* 0x00007610ff8f7816 */ /* 0x000fe2000000008f */
[----:B----4-:R-:W-:-:S05]  /*20160*/  @!P4 IMAD.MOV.U32 R107, RZ, RZ, R106 ;  /* 0x000000ffff6bc224 */ /* 0x010fca00078e006a */
[----:B------:R-:W4:Y:S04]  /*20170*/  @!P4 LDG.E.U16 R143, desc[UR16][R82.64] ;  /* 0x00000010528fc981 */ /* 0x000f28000c1e1500 */
[----:B------:R-:W4:Y:S04]  /*20180*/  LDL R83, [R1+0x98c] ;  /* 0x00098c0001537983 */ /* 0x000f280000100800 */
[----:B------:R-:W4:Y:S04]  /*20190*/  LDL R82, [R1+0x990] ;  /* 0x0009900001527983 */ /* 0x000f280000100800 */
[----:B--2---:R-:W2:Y:S04]  /*201a0*/  @!P4 LDG.E.U16 R145, desc[UR16][R84.64] ;  /* 0x000000105491c981 */ /* 0x004ea8000c1e1500 */
[----:B------:R-:W2:Y:S01]  /*201b0*/  LDL R85, [R1+0x8d4] ;  /* 0x0008d40001557983 */ /* 0x000ea20000100800 */
[----:B------:R-:W-:-:S03]  /*201c0*/  @!P4 IMAD.MOV.U32 R106, RZ, RZ, R105 ;  /* 0x000000ffff6ac224 */ /* 0x000fc600078e0069 */
[----:B------:R-:W2:Y:S01]  /*201d0*/  LDL R84, [R1+0x8d8] ;  /* 0x0008d80001547983 */ /* 0x000ea20000100800 */
[----:B0-----:R-:W-:Y:S02]  /*201e0*/  @!P4 IMAD.MOV.U32 R105, RZ, RZ, R104 ;  /* 0x000000ffff69c224 */ /* 0x001fe400078e0068 */
[----:B------:R-:W-:Y:S01]  /*201f0*/  @!P4 IMAD.MOV.U32 R104, RZ, RZ, R103 ;  /* 0x000000ffff68c224 */ /* 0x000fe200078e0067 */
[----:B------:R-:W-:Y:S01]  /*20200*/  PRMT R156, RZ, 0x7610, R156 ;  /* 0x00007610ff9c7816 */ /* 0x000fe2000000009c */
[----:B------:R-:W2:Y:S04]  /*20210*/  LDL R103, [R1+0x8e0] ;  /* 0x0008e00001677983 */ /* 0x000ea80000100800 */
[----:B------:R3:W2:Y:S02]  /*20220*/  @!P4 LDG.E.U16 R146, desc[UR16][R104.64] ;  /* 0x000000106892c981 */ /* 0x0006a4000c1e1500 */
[----:B---3--:R-:W-:-:S02]  /*20230*/  @!P4 IMAD.MOV.U32 R105, RZ, RZ, R81 ;  /* 0x000000ffff69c224 */ /* 0x008fc400078e0051 */
[----:B------:R-:W3:Y:S01]  /*20240*/  LDL R81, [R1+0x914] ;  /* 0x0009140001517983 */ /* 0x000ee20000100800 */
[----:B------:R-:W-:-:S03]  /*20250*/  @!P4 IMAD.MOV.U32 R104, RZ, RZ, R80 ;  /* 0x000000ffff68c224 */ /* 0x000fc600078e0050 */
[----:B------:R-:W3:Y:S01]  /*20260*/  LDL R80, [R1+0x918] ;  /* 0x0009180001507983 */ /* 0x000ee20000100800 */
[----:B------:R-:W-:Y:S02]  /*20270*/  PRMT R147, RZ, 0x7610, R147 ;  /* 0x00007610ff937816 */ /* 0x000fe40000000093 */
[----:B------:R-:W-:Y:S02]  /*20280*/  PRMT R152, RZ, 0x7610, R152 ;  /* 0x00007610ff987816 */ /* 0x000fe40000000098 */
[----:B------:R-:W-:Y:S02]  /*20290*/  PRMT R149, RZ, 0x7610, R149 ;  /* 0x00007610ff957816 */ /* 0x000fe40000000095 */
[----:B------:R4:W3:Y:S04]  /*202a0*/  @!P4 LDG.E.U16 R147, desc[UR16][R104.64] ;  /* 0x000000106893c981 */ /* 0x0008e8000c1e1500 */
[----:B------:R0:W3:Y:S04]  /*202b0*/  @!P4 LDG.E.U16 R152, desc[UR16][R106.64] ;  /* 0x000000106a98c981 */ /* 0x0000e8000c1e1500 */
[----:B------:R-:W0:Y:S01]  /*202c0*/  LDL R106, [R1+0x994] ;  /* 0x00099400016a7983 */ /* 0x000e220000100800 */
[----:B----4-:R-:W-:-:S03]  /*202d0*/  @!P4 IMAD.MOV.U32 R105, RZ, RZ, R83 ;  /* 0x000000ffff69c224 */ /* 0x010fc600078e0053 */
[----:B------:R-:W4:Y:S01]  /*202e0*/  LDL R83, [R1+0x954] ;  /* 0x0009540001537983 */ /* 0x000f220000100800 */
[----:B------:R-:W-:-:S03]  /*202f0*/  @!P4 IMAD.MOV.U32 R104, RZ, RZ, R82 ;  /* 0x000000ffff68c224 */ /* 0x000fc600078e0052 */
[----:B------:R-:W4:Y:S04]  /*20300*/  LDL R82, [R1+0x958] ;  /* 0x0009580001527983 */ /* 0x000f280000100800 */
[----:B------:R-:W4:Y:S04]  /*20310*/  @!P4 LDG.E.U16 R149, desc[UR16][R104.64] ;  /* 0x000000106895c981 */ /* 0x000f28000c1e1500 */
[----:B------:R-:W4:Y:S01]  /*20320*/  LDL R105, [R1+0x998] ;  /* 0x0009980001697983 */ /* 0x000f220000100800 */
[----:B------:R-:W-:Y:S02]  /*20330*/  PRMT R154, RZ, 0x7610, R154 ;  /* 0x00007610ff9a7816 */ /* 0x000fe4000000009a */
[----:B------:R-:W-:Y:S01]  /*20340*/  PRMT R150, RZ, 0x7610, R150 ;  /* 0x00007610ff967816 */ /* 0x000fe20000000096 */
[----:B------:R-:W4:Y:S04]  /*20350*/  LDL R104, [R1+0x8dc] ;  /* 0x0008dc0001687983 */ /* 0x000f280000100800 */
[----:B--2---:R-:W2:Y:S04]  /*20360*/  @!P4 LDG.E.U16 R156, desc[UR16][R84.64] ;  /* 0x00000010549cc981 */ /* 0x004ea8000c1e1500 */
[----:B------:R-:W2:Y:S04]  /*20370*/  LDL R85, [R1+0x91c] ;  /* 0x00091c0001557983 */ /* 0x000ea80000100800 */
[----:B------:R-:W2:Y:S01]  /*20380*/  LDL R84, [R1+0x920] ;  /* 0x0009200001547983 */ /* 0x000ea20000100800 */
[----:B---3--:R-:W-:-:S03]  /*20390*/  @!P4 IMAD.MOV.U32 R109, RZ, RZ, R81 ;  /* 0x000000ffff6dc224 */ /* 0x008fc600078e0051 */
[----:B------:R-:W3:Y:S01]  /*203a0*/  LDL R81, [R1+0x95c] ;  /* 0x00095c0001517983 */ /* 0x000ee20000100800 */
[----:B------:R-:W-:-:S03]  /*203b0*/  @!P4 IMAD.MOV.U32 R108, RZ, RZ, R80 ;  /* 0x000000ffff6cc224 */ /* 0x000fc600078e0050 */
[----:B------:R-:W3:Y:S01]  /*203c0*/  LDL R80, [R1+0x960] ;  /* 0x0009600001507983 */ /* 0x000ee20000100800 */
[----:B------:R-:W-:Y:S02]  /*203d0*/  PRMT R155, RZ, 0x7610, R155 ;  /* 0x00007610ff9b7816 */ /* 0x000fe4000000009b */
[----:B------:R-:W-:Y:S01]  /*203e0*/  PRMT R151, RZ, 0x7610, R151 ;  /* 0x00007610ff977816 */ /* 0x000fe20000000097 */
[----:B------:R4:W3:Y:S01]  /*203f0*/  @!P4 LDG.E.U16 R150, desc[UR16][R108.64] ;  /* 0x000000106c96c981 */ /* 0x0008e2000c1e1500 */
[----:B------:R-:W-:Y:S01]  /*20400*/  PRMT R153, RZ, 0x7610, R153 ;  /* 0x00007610ff997816 */ /* 0x000fe20000000099 */
[----:B0-----:R-:W-:Y:S02]  /*20410*/  @!P4 IMAD.MOV.U32 R107, RZ, RZ, R106 ;  /* 0x000000ffff6bc224 */ /* 0x001fe400078e006a */
[----:B----4-:R-:W-:Y:S02]  /*20420*/  @!P4 IMAD.MOV.U32 R109, RZ, RZ, R83 ;  /* 0x000000ffff6dc224 */ /* 0x010fe400078e0053 */
[----:B------:R-:W4:Y:S01]  /*20430*/  LDL R83, [R1+0x99c] ;  /* 0x00099c0001537983 */ /* 0x000f220000100800 */
[----:B------:R-:W-:-:S03]  /*20440*/  @!P4 IMAD.MOV.U32 R108, RZ, RZ, R82 ;  /* 0x000000ffff6cc224 */ /* 0x000fc600078e0052 */
[----:B------:R-:W4:Y:S04]  /*20450*/  LDL R82, [R1+0x9a0] ;  /* 0x0009a00001527983 */ /* 0x000f280000100800 */
[----:B------:R-:W4:Y:S01]  /*20460*/  @!P4 LDG.E.U16 R151, desc[UR16][R108.64] ;  /* 0x000000106c97c981 */ /* 0x000f22000c1e1500 */
[----:B------:R-:W-:-:S03]  /*20470*/  @!P4 IMAD.MOV.U32 R106, RZ, RZ, R105 ;  /* 0x000000ffff6ac224 */ /* 0x000fc600078e0069 */
[----:B------:R-:W4:Y:S04]  /*20480*/  LDL R109, [R1+0x964] ;  /* 0x00096400016d7983 */ /* 0x000f280000100800 */
[----:B------:R-:W4:Y:S04]  /*20490*/  @!P4 LDG.E.U16 R153, desc[UR16][R106.64] ;  /* 0x000000106a99c981 */ /* 0x000f28000c1e1500 */
[----:B------:R-:W4:Y:S04]  /*204a0*/  LDL R107, [R1+0x968] ;  /* 0x00096800016b7983 */ /* 0x000f280000100800 */
[----:B--2---:R3:W2:Y:S02]  /*204b0*/  @!P4 LDG.E.U16 R154, desc[UR16][R84.64] ;  /* 0x00000010549ac981 */ /* 0x0046a4000c1e1500 */
[----:B---3--:R-:W-:-:S02]  /*204c0*/  @!P4 IMAD.MOV.U32 R85, RZ, RZ, R81 ;  /* 0x000000ffff55c224 */ /* 0x008fc400078e0051 */
[----:B------:R-:W3:Y:S01]  /*204d0*/  LDL R81, [R1+0x8e4] ;  /* 0x0008e40001517983 */ /* 0x000ee20000100800 */
[----:B------:R-:W-:-:S03]  /*204e0*/  @!P4 IMAD.MOV.U32 R84, RZ, RZ, R80 ;  /* 0x000000ffff54c224 */ /* 0x000fc600078e0050 */
[----:B------:R-:W2:Y:S04]  /*204f0*/  LDL R80, [R1+0x8e8] ;  /* 0x0008e80001507983 */ /* 0x000ea80000100800 */
[----:B------:R-:W2:Y:S04]  /*20500*/  @!P4 LDG.E.U16 R155, desc[UR16][R84.64] ;  /* 0x00000010549bc981 */ /* 0x000ea8000c1e1500 */
[----:B------:R-:W2:Y:S04]  /*20510*/  LDL R85, [R1+0x924] ;  /* 0x0009240001557983 */ /* 0x000ea80000100800 */
[----:B------:R-:W2:Y:S01]  /*20520*/  LDL R84, [R1+0x928] ;  /* 0x0009280001547983 */ /* 0x000ea20000100800 */
[----:B------:R-:W-:-:S02]  /*20530*/  PRMT R157, RZ, 0x7610, R157 ;  /* 0x00007610ff9d7816 */ /* 0x000fc4000000009d */
[----:B------:R-:W-:Y:S01]  /*20540*/  PRMT R158, RZ, 0x7610, R158 ;  /* 0x00007610ff9e7816 */ /* 0x000fe2000000009e */
[----:B------:R-:W2:Y:S01]  /*20550*/  LDL.LU R108, [R1+0xa74] ;  /* 0x000a7400016c7983 */ /* 0x000ea20000300800 */
[----:B------:R-:W-:Y:S01]  /*20560*/  PRMT R160, RZ, 0x7610, R160 ;  /* 0x00007610ffa07816 */ /* 0x000fe200000000a0 */
[----:B------:R-:W-:Y:S01]  /*20570*/  @!P4 IMAD.MOV.U32 R105, RZ, RZ, R104 ;  /* 0x000000ffff69c224 */ /* 0x000fe200078e0068 */
[----:B------:R-:W-:Y:S01]  /*20580*/  PRMT R162, RZ, 0x7610, R162 ;  /* 0x00007610ffa27816 */ /* 0x000fe200000000a2 */
[----:B------:R-:W2:Y:S01]  /*20590*/  LDL.LU R111, [R1+0xa70] ;  /* 0x000a7000016f7983 */ /* 0x000ea20000300800 */
[----:B------:R-:W-:Y:S02]  /*205a0*/  @!P4 MOV R104, R103 ;  /* 0x000000670068c202 */ /* 0x000fe40000000f00 */
[----:B------:R-:W-:Y:S01]  /*205b0*/  PRMT R159, RZ, 0x7610, R159 ;  /* 0x00007610ff9f7816 */ /* 0x000fe2000000009f */
[----:B------:R-:W2:Y:S04]  /*205c0*/  LDL.LU R110, [R1+0xa64] ;  /* 0x000a6400016e7983 */ /* 0x000ea80000300800 */
[----:B------:R-:W2:Y:S04]  /*205d0*/  LDL.LU R113, [R1+0xa60] ;  /* 0x000a600001717983 */ /* 0x000ea80000300800 */
[----:B----4-:R3:W4:Y:S04]  /*205e0*/  @!P4 LDG.E.U16 R157, desc[UR16][R82.64] ;  /* 0x00000010529dc981 */ /* 0x010728000c1e1500 */
[----:B------:R-:W4:Y:S04]  /*205f0*/  LDL.LU R112, [R1+0xa54] ;  /* 0x000a540001707983 */ /* 0x000f280000300800 */
[----:B------:R-:W4:Y:S04]  /*20600*/  LDL.LU R115, [R1+0xa50] ;  /* 0x000a500001737983 */ /* 0x000f280000300800 */
[----:B------:R-:W4:Y:S04]  /*20610*/  LDL.LU R114, [R1+0xa44] ;  /* 0x000a440001727983 */ /* 0x000f280000300800 */
[----:B------:R-:W4:Y:S04]  /*20620*/  @!P4 LDG.E.U16 R160, desc[UR16][R104.64] ;  /* 0x0000001068a0c981 */ /* 0x000f28000c1e1500 */
[----:B------:R-:W4:Y:S04]  /*20630*/  LDL.LU R116, [R1+0xa40] ;  /* 0x000a400001747983 */ /* 0x000f280000300800 */
[----:B------:R-:W4:Y:S04]  /*20640*/  LDL R106, [R1+0x96c] ;  /* 0x00096c00016a7983 */ /* 0x000f280000100800 */
[----:B------:R-:W4:Y:S04]  /*20650*/  LDL R105, [R1+0x970] ;  /* 0x0009700001697983 */ /* 0x000f280000100800 */
[----:B------:R-:W4:Y:S04]  /*20660*/  LDL R104, [R1+0x9ac] ;  /* 0x0009ac0001687983 */ /* 0x000f280000100800 */
[----:B------:R-:W4:Y:S01]  /*20670*/  LDL R103, [R1+0x9b0] ;  /* 0x0009b00001677983 */ /* 0x000f220000100800 */
[----:B---3--:R-:W-:-:S03]  /*20680*/  @!P4 IMAD.MOV.U32 R83, RZ, RZ, R81 ;  /* 0x000000ffff53c224 */ /* 0x008fc600078e0051 */
[----:B------:R-:W3:Y:S01]  /*20690*/  LDL R81, [R1+0x9a4] ;  /* 0x0009a40001517983 */ /* 0x000ee20000100800 */
[----:B--2---:R-:W-:-:S03]  /*206a0*/  @!P4 IMAD.MOV.U32 R82, RZ, RZ, R80 ;  /* 0x000000ffff52c224 */ /* 0x004fc600078e0050 */
[----:B------:R-:W3:Y:S04]  /*206b0*/  LDL R80, [R1+0x9a8] ;  /* 0x0009a80001507983 */ /* 0x000ee80000100800 */
[----:B------:R-:W2:Y:S01]  /*206c0*/  @!P4 LDG.E.U16 R162, desc[UR16][R82.64] ;  /* 0x0000001052a2c981 */ /* 0x000ea2000c1e1500 */
[----:B------:R-:W-:-:S03]  /*206d0*/  @!P4 IMAD.MOV.U32 R165, RZ, RZ, R85 ;  /* 0x000000ffffa5c224 */ /* 0x000fc600078e0055 */
[----:B------:R-:W2:Y:S01]  /*206e0*/  LDL R83, [R1+0x8ec] ;  /* 0x0008ec0001537983 */ /* 0x000ea20000100800 */
[----:B------:R-:W-:-:S03]  /*206f0*/  @!P4 IMAD.MOV.U32 R164, RZ, RZ, R84 ;  /* 0x000000ffffa4c224 */ /* 0x000fc600078e0054 */
[----:B------:R-:W2:Y:S04]  /*20700*/  LDL R82, [R1+0x8f0] ;  /* 0x0008f00001527983 */ /* 0x000ea80000100800 */
[----:B------:R0:W2:Y:S04]  /*20710*/  @!P4 LDG.E.U16 R158, desc[UR16][R164.64] ;  /* 0x00000010a49ec981 */ /* 0x0000a8000c1e1500 */
[----:B------:R-:W2:Y:S04]  /*20720*/  LDL R85, [R1+0x92c] ;  /* 0x00092c0001557983 */ /* 0x000ea80000100800 */
[----:B------:R-:W2:Y:S01]  /*20730*/  LDL R84, [R1+0x930] ;  /* 0x0009300001547983 */ /* 0x000ea20000100800 */
[----:B0-----:R-:W-:-:S02]  /*20740*/  @!P4 IMAD.MOV.U32 R164, RZ, RZ, R107 ;  /* 0x000000ffffa4c224 */ /* 0x001fc400078e006b */
[----:B------:R-:W-:-:S05]  /*20750*/  @!P4 IMAD.MOV.U32 R165, RZ, RZ, R109 ;  /* 0x000000ffffa5c224 */ /* 0x000fca00078e006d */
[----:B------:R0:W2:Y:S04]  /*20760*/  @!P4 LDG.E.U16 R159, desc[UR16][R164.64] ;  /* 0x00000010a49fc981 */ /* 0x0000a8000c1e1500 */
[----:B------:R-:W0:Y:S01]  /*20770*/  LDL.LU.64 R164, [R1+0xef0] ;  /* 0x000ef00001a47983 */ /* 0x000e220000300a00 */
[----:B------:R-:W-:Y:S02]  /*20780*/  PRMT R161, RZ, 0x7610, R161 ;  /* 0x00007610ffa17816 */ /* 0x000fe400000000a1 */
[----:B------:R-:W-:Y:S02]  /*20790*/  PRMT R3, RZ, 0x7610, R3 ;  /* 0x00007610ff037816 */ /* 0x000fe40000000003 */
[----:B------:R-:W-:Y:S01]  /*207a0*/  PRMT R163, RZ, 0x7610, R163 ;  /* 0x00007610ffa37816 */ /* 0x000fe200000000a3 */
[----:B----4-:R-:W-:-:S02]  /*207b0*/  @!P4 IMAD.MOV.U32 R107, RZ, RZ, R106 ;  /* 0x000000ffff6bc224 */ /* 0x010fc400078e006a */
[----:B------:R-:W-:Y:S02]  /*207c0*/  @!P4 IMAD.MOV.U32 R106, RZ, RZ, R105 ;  /* 0x000000ffff6ac224 */ /* 0x000fe400078e0069 */
[----:B------:R-:W-:-:S03]  /*207d0*/  @!P4 IMAD.MOV.U32 R105, RZ, RZ, R104 ;  /* 0x000000ffff69c224 */ /* 0x000fc600078e0068 */
[----:B------:R-:W4:Y:S01]  /*207e0*/  @!P4 LDG.E.U16 R163, desc[UR16][R106.64] ;  /* 0x000000106aa3c981 */ /* 0x000f22000c1e1500 */
[----:B------:R-:W-:-:S03]  /*207f0*/  @!P4 IMAD.MOV.U32 R104, RZ, RZ, R103 ;  /* 0x000000ffff68c224 */ /* 0x000fc600078e0067 */
[----:B------:R1:W-:Y:S04]  /*20800*/  STS.U16 [R101+UR5+0x11300], R108 ;  /* 0x0113006c65007988 */ /* 0x0003e80008000405 */
[----:B------:R-:W4:Y:S04]  /*20810*/  @!P4 LDG.E.U16 R3, desc[UR16][R104.64] ;  /* 0x000000106803c981 */ /* 0x000f28000c1e1500 */
[----:B------:R-:W-:Y:S04]  /*20820*/  STS.U16 [R101+UR5+0x19300], R111 ;  /* 0x0193006f65007988 */ /* 0x000fe80008000405 */
[----:B------:R0:W-:Y:S04]  /*20830*/  STS.U16 [R101+UR5+0x11700], R110 ;  /* 0x0117006e65007988 */ /* 0x0001e80008000405 */
[----:B------:R-:W-:Y:S04]  /*20840*/  STS.U16 [R101+UR5+0x19700], R113 ;  /* 0x0197007165007988 */ /* 0x000fe80008000405 */
[----:B------:R0:W-:Y:S04]  /*20850*/  STS.U16 [R101+UR5+0x11b00], R112 ;  /* 0x011b007065007988 */ /* 0x0001e80008000405 */
[----:B------:R-:W-:Y:S04]  /*20860*/  STS.U16 [R101+UR5+0x19b00], R115 ;  /* 0x019b007365007988 */ /* 0x000fe80008000405 */
[----:B------:R0:W-:Y:S04]  /*20870*/  STS.U16 [R101+UR5+0x11f00], R114 ;  /* 0x011f007265007988 */ /* 0x0001e80008000405 */
[----:B------:R0:W-:Y:S04]  /*20880*/  STS.U16 [R101+UR5+0x19f00], R116 ;  /* 0x019f007465007988 */ /* 0x0001e80008000405 */
[----:B---3--:R-:W3:Y:S04]  /*20890*/  @!P4 LDG.E.U16 R161, desc[UR16][R80.64] ;  /* 0x0000001050a1c981 */ /* 0x008ee8000c1e1500 */
[----:B------:R0:W5:Y:S02]  /*208a0*/  LDL.LU.64 R80, [R1+0xee8] ;  /* 0x000ee80001507983 */ /* 0x0001640000300a00 */
[----:B0-----:R-:W-:-:S02]  /*208b0*/  PRMT R164, RZ, 0x7610, R164 ;  /* 0x00007610ffa47816 */ /* 0x001fc400000000a4 */
[----:B------:R-:W-:-:S04]  /*208c0*/  PRMT R165, RZ, 0x7610, R165 ;  /* 0x00007610ffa57816 */ /* 0x000fc800000000a5 */
[----:B--2---:R-:W2:Y:S04]  /*208d0*/  @!P4 LDG.E.U16 R164, desc[UR16][R82.64] ;  /* 0x0000001052a4c981 */ /* 0x004ea8000c1e1500 */
[----:B------:R-:W2:Y:S04]  /*208e0*/  @!P4 LDG.E.U16 R165, desc[UR16][R84.64] ;  /* 0x0000001054a5c981 */ /* 0x000ea8000c1e1500 */
[----:B------:R0:W5:Y:S04]  /*208f0*/  LDL.LU.64 R82, [R1+0xee0] ;  /* 0x000ee00001527983 */ /* 0x0001680000300a00 */
[----:B------:R0:W5:Y:S04]  /*20900*/  LDL.LU.64 R84, [R1+0xed8] ;  /* 0x000ed80001547983 */ /* 0x0001680000300a00 */
[----:B------:R-:W2:Y:S04]  /*20910*/  LDL.LU R103, [R1+0xa94] ;  /* 0x000a940001677983 */ /* 0x000ea80000300800 */
[----:B------:R-:W3:Y:S04]  /*20920*/  LDL.LU R104, [R1+0xa90] ;  /* 0x000a900001687983 */ /* 0x000ee80000300800 */
[----:B------:R-:W4:Y:S04]  /*20930*/  LDL.LU R105, [R1+0xa8c] ;  /* 0x000a8c0001697983 */ /* 0x000f280000300800 */
[----:B------:R-:W4:Y:S04]  /*20940*/  LDL.LU R106, [R1+0xa88] ;  /* 0x000a8800016a7983 */ /* 0x000f280000300800 */
[----:B------:R-:W4:Y:S04]  /*20950*/  LDL.LU R107, [R1+0xa84] ;  /* 0x000a8400016b7983 */ /* 0x000f280000300800 */
[----:B-1----:R-:W4:Y:S04]  /*20960*/  LDL.LU R108, [R1+0xa80] ;  /* 0x000a8000016c7983 */ /* 0x002f280000300800 */
        /* <DEDUP_REMOVED lines=8> */
[----:B------:R1:W-:Y:S04]  /*209f0*/  STS.U16 [R101+UR5+0x12300], R87 ;  /* 0x0123005765007988 */ /* 0x0003e80008000405 */
[----:B------:R0:W-:Y:S04]  /*20a00*/  STS.U16 [R101+UR5+0x1a300], R88 ;  /* 0x01a3005865007988 */ /* 0x0001e80008000405 */
[----:B------:R0:W-:Y:S04]  /*20a10*/  STS.U16 [R101+UR5+0x12700], R89 ;  /* 0x0127005965007988 */ /* 0x0001e80008000405 */
[----:B-1----:R1:W5:Y:S04]  /*20a20*/  LDL.LU R87, [R1+0xed4] ;  /* 0x000ed40001577983 */ /* 0x0023680000300800 */
[----:B------:R1:W-:Y:S04]  /*20a30*/  STS.U16 [R101+UR5+0x1a700], R90 ;  /* 0x01a7005a65007988 */ /* 0x0003e80008000405 */
[----:B0-----:R0:W5:Y:S04]  /*20a40*/  LDL.LU R88, [R1+0xed0] ;  /* 0x000ed00001587983 */ /* 0x0011680000300800 */
[----:B------:R0:W-:Y:S04]  /*20a50*/  STS.U16 [R101+UR5+0x12b00], R91 ;  /* 0x012b005b65007988 */ /* 0x0001e80008000405 */
[----:B------:R0:W5:Y:S04]  /*20a60*/  LDL.LU R89, [R1+0xecc] ;  /* 0x000ecc0001597983 */ /* 0x0001680000300800 */
        /* <DEDUP_REMOVED lines=16> */
[----:B------:R0:W5:Y:S01]  /*20b70*/  LDL.LU R98, [R1+0xea8] ;  /* 0x000ea80001627983 */ /* 0x0001620000300800 */
[----:B-1----:R-:W-:-:S03]  /*20b80*/  LOP3.LUT R134, R0, 0x70, RZ, 0x3c, !PT ;  /* 0x0000007000867812 */ /* 0x002fc600078e3cff */
[----:B------:R1:W-:Y:S04]  /*20b90*/  STS.U16 [R101+UR5+0x1bb00], R99 ;  /* 0x01bb006365007988 */ /* 0x0003e80008000405 */
[----:B------:R0:W-:Y:S04]  /*20ba0*/  STS.U16 [R101+UR5+0x13f00], R100 ;  /* 0x013f006465007988 */ /* 0x0001e80008000405 */
[----:B------:R0:W-:Y:S04]  /*20bb0*/  STS.U16 [R101+UR5+0x1bf00], R102 ;  /* 0x01bf006665007988 */ /* 0x0001e80008000405 */
[----:B-1----:R1:W5:Y:S04]  /*20bc0*/  LDL.LU R99, [R1+0xea4] ;  /* 0x000ea40001637983 */ /* 0x0023680000300800 */
[----:B0-----:R1:W5:Y:S04]  /*20bd0*/  LDL.LU R100, [R1+0xea0] ;  /* 0x000ea00001647983 */ /* 0x0013680000300800 */
[----:B------:R1:W5:Y:S04]  /*20be0*/  LDL.LU R101, [R1+0xe9c] ;  /* 0x000e9c0001657983 */ /* 0x0003680000300800 */
[----:B------:R1:W5:Y:S04]  /*20bf0*/  LDL.LU R102, [R1+0xe98] ;  /* 0x000e980001667983 */ /* 0x0003680000300800 */
[----:B--2---:R0:W-:Y:S04]  /*20c00*/  STS.U16 [R134+UR5+0x10380], R103 ;  /* 0x0103806786007988 */ /* 0x0041e80008000405 */
[----:B---3--:R2:W-:Y:S04]  /*20c10*/  STS.U16 [R134+UR5+0x18380], R104 ;  /* 0x0183806886007988 */ /* 0x0085e80008000405 */
[----:B----4-:R3:W-:Y:S04]  /*20c20*/  STS.U16 [R134+UR5+0x10780], R105 ;  /* 0x0107806986007988 */ /* 0x0107e80008000405 */
[----:B0-----:R1:W5:Y:S04]  /*20c30*/  LDL.LU R103, [R1+0xe94] ;  /* 0x000e940001677983 */ /* 0x0013680000300800 */
[----:B--2---:R1:W5:Y:S04]  /*20c40*/  LDL.LU R104, [R1+0xe90] ;  /* 0x000e900001687983 */ /* 0x0043680000300800 */
[----:B---3--:R1:W5:Y:S04]  /*20c50*/  LDL.LU R105, [R1+0xe8c] ;  /* 0x000e8c0001697983 */ /* 0x0083680000300800 */
[----:B------:R0:W-:Y:S04]  /*20c60*/  STS.U16 [R134+UR5+0x18780], R106 ;  /* 0x0187806a86007988 */ /* 0x0001e80008000405 */
[----:B------:R2:W-:Y:S04]  /*20c70*/  STS.U16 [R134+UR5+0x10b80], R107 ;  /* 0x010b806b86007988 */ /* 0x0005e80008000405 */
[----:B------:R3:W-:Y:S04]  /*20c80*/  STS.U16 [R134+UR5+0x18b80], R108 ;  /* 0x018b806c86007988 */ /* 0x0007e80008000405 */
        /* <DEDUP_REMOVED lines=53> */
[----:B0-----:R1:W5:Y:S04]  /*20fe0*/  LDL.LU R133, [R1+0xe1c] ;  /* 0x000e1c0001857983 */ /* 0x0013680000300800 */
[----:B--2---:R1:W5:Y:S04]  /*20ff0*/  LDL.LU R134, [R1+0xe18] ;  /* 0x000e180001867983 */ /* 0x0043680000300800 */
[----:B------:R-:W2:Y:S04]  /*21000*/  LDL.LU R2, [R1+0xe14] ;  /* 0x000e140001027983 */ /* 0x000ea80000300800 */
[----:B--2---:R0:W-:Y:S04]  /*21010*/  STS.U16 [R2+UR5+0x22000], R140 ;  /* 0x0220008c02007988 */ /* 0x0041e80008000405 */
[----:B------:R2:W-:Y:S01]  /*21020*/  STS.U16 [R2+UR5+0x22400], R135 ;  /* 0x0224008702007988 */ /* 0x0005e20008000405 */
[----:B0-----:R-:W-:-:S03]  /*21030*/  LOP3.LUT R140, R2, 0x10, RZ, 0x3c, !PT ;  /* 0x00000010028c7812 */ /* 0x001fc600078e3cff */
[----:B------:R-:W-:Y:S04]  /*21040*/  STS.U16 [R2+UR5+0x22800], R136 ;  /* 0x0228008802007988 */ /* 0x000fe80008000405 */
[----:B------:R-:W-:Y:S04]  /*21050*/  STS.U16 [R2+UR5+0x22c00], R137 ;  /* 0x022c008902007988 */ /* 0x000fe80008000405 */
[----:B------:R0:W-:Y:S04]  /*21060*/  STS.U16 [R140+UR5+0x22080], R144 ;  /* 0x022080908c007988 */ /* 0x0001e80008000405 */
[----:B------:R-:W-:Y:S04]  /*21070*/  STS.U16 [R140+UR5+0x22480], R138 ;  /* 0x0224808a8c007988 */ /* 0x000fe80008000405 */
[----:B--2---:R1:W5:Y:S01]  /*21080*/  LDL.LU R135, [R1+0xe10] ;  /* 0x000e100001877983 */ /* 0x0043620000300800 */
[----:B0-----:R-:W-:-:S03]  /*21090*/  LOP3.LUT R144, R2, 0x20, RZ, 0x3c, !PT ;  /* 0x0000002002907812 */ /* 0x001fc600078e3cff */
[----:B------:R-:W-:Y:S04]  /*210a0*/  STS.U16 [R140+UR5+0x22880], R139 ;  /* 0x0228808b8c007988 */ /* 0x000fe80008000405 */
[----:B------:R-:W-:Y:S04]  /*210b0*/  STS.U16 [R140+UR5+0x22c80], R141 ;  /* 0x022c808d8c007988 */ /* 0x000fe80008000405 */
[----:B------:R0:W-:Y:S04]  /*210c0*/  STS.U16 [R144+UR5+0x22100], R148 ;  /* 0x0221009490007988 */ /* 0x0001e80008000405 */
[----:B------:R-:W-:Y:S04]  /*210d0*/  STS.U16 [R144+UR5+0x22500], R142 ;  /* 0x0225008e90007988 */ /* 0x000fe80008000405 */
[----:B------:R1:W5:Y:S01]  /*210e0*/  LDL.LU R136, [R1+0xe0c] ;  /* 0x000e0c0001887983 */ /* 0x0003620000300800 */
[----:B0-----:R-:W-:-:S03]  /*210f0*/  LOP3.LUT R148, R2, 0x30, RZ, 0x3c, !PT ;  /* 0x0000003002947812 */ /* 0x001fc600078e3cff */
[----:B------:R-:W-:Y:S04]  /*21100*/  STS.U16 [R144+UR5+0x22900], R143 ;  /* 0x0229008f90007988 */ /* 0x000fe80008000405 */
[----:B------:R-:W-:Y:S04]  /*21110*/  STS.U16 [R144+UR5+0x22d00], R145 ;  /* 0x022d009190007988 */ /* 0x000fe80008000405 */
[----:B------:R1:W5:Y:S04]  /*21120*/  LDL.LU R137, [R1+0xe08] ;  /* 0x000e080001897983 */ /* 0x0003680000300800 */
[----:B------:R0:W-:Y:S04]  /*21130*/  STS.U16 [R148+UR5+0x22180], R152 ;  /* 0x0221809894007988 */ /* 0x0001e80008000405 */
[----:B------:R1:W5:Y:S04]  /*21140*/  LDL.LU R138, [R1+0xe04] ;  /* 0x000e0400018a7983 */ /* 0x0003680000300800 */
[----:B------:R1:W5:Y:S01]  /*21150*/  LDL.LU R139, [R1+0xe00] ;  /* 0x000e0000018b7983 */ /* 0x0003620000300800 */
[----:B0-----:R-:W-:-:S03]  /*21160*/  LOP3.LUT R152, R2, 0x40, RZ, 0x3c, !PT ;  /* 0x0000004002987812 */ /* 0x001fc600078e3cff */
[----:B------:R1:W5:Y:S04]  /*21170*/  LDL.LU R140, [R1+0xdfc] ;  /* 0x000dfc00018c7983 */ /* 0x0003680000300800 */
[----:B------:R-:W-:Y:S04]  /*21180*/  STS.U16 [R148+UR5+0x22580], R146 ;  /* 0x0225809294007988 */ /* 0x000fe80008000405 */
[----:B------:R1:W5:Y:S04]  /*21190*/  LDL.LU R141, [R1+0xdf8] ;  /* 0x000df800018d7983 */ /* 0x0003680000300800 */
[----:B------:R-:W-:Y:S04]  /*211a0*/  STS.U16 [R148+UR5+0x22980], R147 ;  /* 0x0229809394007988 */ /* 0x000fe80008000405 */
[----:B------:R1:W5:Y:S04]  /*211b0*/  LDL.LU R142, [R1+0xdf4] ;  /* 0x000df400018e7983 */ /* 0x0003680000300800 */
[----:B------:R-:W-:Y:S04]  /*211c0*/  STS.U16 [R148+UR5+0x22d80], R149 ;  /* 0x022d809594007988 */ /* 0x000fe80008000405 */
[----:B------:R1:W5:Y:S04]  /*211d0*/  LDL.LU R143, [R1+0xdf0] ;  /* 0x000df000018f7983 */ /* 0x0003680000300800 */
[----:B------:R0:W-:Y:S04]  /*211e0*/  STS.U16 [R152+UR5+0x22200], R156 ;  /* 0x0222009c98007988 */ /* 0x0001e80008000405 */
[----:B------:R1:W5:Y:S04]  /*211f0*/  LDL.LU R144, [R1+0xdec] ;  /* 0x000dec0001907983 */ /* 0x0003680000300800 */
[----:B------:R1:W5:Y:S01]  /*21200*/  LDL.LU R145, [R1+0xde8] ;  /* 0x000de80001917983 */ /* 0x0003620000300800 */
[----:B0-----:R-:W-:-:S03]  /*21210*/  LOP3.LUT R156, R2, 0x50, RZ, 0x3c, !PT ;  /* 0x00000050029c7812 */ /* 0x001fc600078e3cff */
[----:B------:R1:W5:Y:S04]  /*21220*/  LDL.LU R146, [R1+0xde4] ;  /* 0x000de40001927983 */ /* 0x0003680000300800 */
[----:B------:R0:W-:Y:S04]  /*21230*/  STS.U16 [R152+UR5+0x22600], R150 ;  /* 0x0226009698007988 */ /* 0x0001e80008000405 */
[----:B------:R1:W5:Y:S04]  /*21240*/  LDL.LU R147, [R1+0xde0] ;  /* 0x000de00001937983 */ /* 0x0003680000300800 */
[----:B------:R2:W-:Y:S04]  /*21250*/  STS.U16 [R152+UR5+0x22a00], R151 ;  /* 0x022a009798007988 */ /* 0x0005e80008000405 */
[----:B------:R1:W5:Y:S04]  /*21260*/  LDL.LU R148, [R1+0xddc] ;  /* 0x000ddc0001947983 */ /* 0x0003680000300800 */
[----:B------:R-:W-:Y:S04]  /*21270*/  STS.U16 [R152+UR5+0x22e00], R153 ;  /* 0x022e009998007988 */ /* 0x000fe80008000405 */
[----:B------:R1:W5:Y:S04]  /*21280*/  LDL.LU R149, [R1+0xdd8] ;  /* 0x000dd80001957983 */ /* 0x0003680000300800 */
[----:B------:R3:W-:Y:S04]  /*21290*/  STS.U16 [R156+UR5+0x22280], R160 ;  /* 0x022280a09c007988 */ /* 0x0007e80008000405 */
[----:B0-----:R1:W5:Y:S04]  /*212a0*/  LDL.LU R150, [R1+0xdd4] ;  /* 0x000dd40001967983 */ /* 0x0013680000300800 */
[----:B--2---:R1:W5:Y:S01]  /*212b0*/  LDL.LU R151, [R1+0xdd0] ;  /* 0x000dd00001977983 */ /* 0x0043620000300800 */
[----:B---3--:R-:W-:-:S03]  /*212c0*/  LOP3.LUT R160, R2, 0x60, RZ, 0x3c, !PT ;  /* 0x0000006002a07812 */ /* 0x008fc600078e3cff */
[----:B------:R1:W5:Y:S04]  /*212d0*/  LDL.LU R152, [R1+0xdcc] ;  /* 0x000dcc0001987983 */ /* 0x0003680000300800 */
[----:B------:R0:W-:Y:S04]  /*212e0*/  STS.U16 [R156+UR5+0x22680], R154 ;  /* 0x0226809a9c007988 */ /* 0x0001e80008000405 */
[----:B------:R1:W5:Y:S04]  /*212f0*/  LDL.LU R153, [R1+0xdc8] ;  /* 0x000dc80001997983 */ /* 0x0003680000300800 */
[----:B------:R2:W-:Y:S04]  /*21300*/  STS.U16 [R156+UR5+0x22a80], R155 ;  /* 0x022a809b9c007988 */ /* 0x0005e80008000405 */
[----:B0-----:R1:W5:Y:S04]  /*21310*/  LDL.LU R154, [R1+0xdc4] ;  /* 0x000dc400019a7983 */ /* 0x0013680000300800 */
[----:B------:R0:W-:Y:S04]  /*21320*/  STS.U16 [R156+UR5+0x22e80], R157 ;  /* 0x022e809d9c007988 */ /* 0x0001e80008000405 */
[----:B--2---:R1:W5:Y:S04]  /*21330*/  LDL.LU R155, [R1+0xdc0] ;  /* 0x000dc000019b7983 */ /* 0x0043680000300800 */
[----:B------:R2:W-:Y:S04]  /*21340*/  STS.U16 [R160+UR5+0x22300], R162 ;  /* 0x022300a2a0007988 */ /* 0x0005e80008000405 */
[----:B0-----:R1:W5:Y:S04]  /*21350*/  LDL.LU R156, [R1+0xdbc] ;  /* 0x000dbc00019c7983 */ /* 0x0013680000300800 */
[----:B------:R1:W5:Y:S01]  /*21360*/  LDL.LU R157, [R1+0xdb8] ;  /* 0x000db800019d7983 */ /* 0x0003620000300800 */
[----:B--2---:R-:W-:-:S03]  /*21370*/  LOP3.LUT R162, R2, 0x70, RZ, 0x3c, !PT ;  /* 0x0000007002a27812 */ /* 0x004fc600078e3cff */
[----:B------:R0:W-:Y:S04]  /*21380*/  STS.U16 [R160+UR5+0x22700], R158 ;  /* 0x0227009ea0007988 */ /* 0x0001e80008000405 */
[----:B------:R2:W-:Y:S04]  /*21390*/  STS.U16 [R160+UR5+0x22b00], R159 ;  /* 0x022b009fa0007988 */ /* 0x0005e80008000405 */
[----:B------:R3:W-:Y:S04]  /*213a0*/  STS.U16 [R160+UR5+0x22f00], R161 ;  /* 0x022f00a1a0007988 */ /* 0x0007e80008000405 */
[----:B0-----:R1:W5:Y:S04]  /*213b0*/  LDL.LU R158, [R1+0xdb4] ;  /* 0x000db400019e7983 */ /* 0x0013680000300800 */
[----:B--2---:R1:W5:Y:S04]  /*213c0*/  LDL.LU R159, [R1+0xdb0] ;  /* 0x000db000019f7983 */ /* 0x0043680000300800 */
[----:B---3--:R1:W5:Y:S04]  /*213d0*/  LDL.LU R160, [R1+0xdac] ;  /* 0x000dac0001a07983 */ /* 0x0083680000300800 */
[----:B------:R1:W5:Y:S04]  /*213e0*/  LDL.LU R161, [R1+0xda8] ;  /* 0x000da80001a17983 */ /* 0x0003680000300800 */
[----:B------:R0:W-:Y:S04]  /*213f0*/  STS.U16 [R162+UR5+0x22380], R164 ;  /* 0x022380a4a2007988 */ /* 0x0001e80008000405 */
[----:B------:R2:W-:Y:S04]  /*21400*/  STS.U16 [R162+UR5+0x22780], R165 ;  /* 0x022780a5a2007988 */ /* 0x0005e80008000405 */
[----:B------:R3:W-:Y:S04]  /*21410*/  STS.U16 [R162+UR5+0x22b80], R163 ;  /* 0x022b80a3a2007988 */ /* 0x0007e80008000405 */
[----:B0-----:R1:W5:Y:S04]  /*21420*/  LDL.LU R164, [R1+0xda4] ;  /* 0x000da40001a47983 */ /* 0x0013680000300800 */
[----:B--2---:R1:W5:Y:S04]  /*21430*/  LDL.LU R165, [R1+0xda0] ;  /* 0x000da00001a57983 */ /* 0x0043680000300800 */
[----:B---3--:R1:W5:Y:S04]  /*21440*/  LDL.LU R163, [R1+0xd9c] ;  /* 0x000d9c0001a37983 */ /* 0x0083680000300800 */
[----:B------:R0:W-:Y:S01]  /*21450*/  STS.U16 [R162+UR5+0x22f80], R3 ;  /* 0x022f8003a2007988 */ /* 0x0001e20008000405 */
[----:B------:R2:W-:Y:S06]  /*21460*/  MEMBAR.ALL.CTA ;  /* 0x0000000000007992 */ /* 0x0005ec0000008000 */
[----:B--2---:R-:W2:Y:S04]  /*21470*/  FENCE.VIEW.ASYNC.S ;  /* 0x00000000000073c6 */ /* 0x004ea80000000000 */
[----:B0-----:R1:W5:Y:S04]  /*21480*/  LDL.LU R162, [R1+0xd98] ;  /* 0x000d980001a27983 */ /* 0x0013680000300800 */
[----:B------:R1:W5:Y:S01]  /*21490*/  LDL.LU R3, [R1+0xd94] ;  /* 0x000d940001037983 */ /* 0x0003620000300800 */
[----:B--2---:R-:W-:Y:S01]  /*214a0*/  BAR.SYNC.DEFER_BLOCKING 0x0 ;  /* 0x0000000000007b1d */ /* 0x004fe20000010000 */
[----:B------:R-:W-:-:S04]  /*214b0*/  ULEA UR8, UR11, UR5, 0x3 ;  /* 0x000000050b087291 */ /* 0x000fc8000f8e18ff */
[----:B------:R-:W-:Y:S01]  /*214c0*/  UIADD3 UR8, UPT, UPT, UR8, 0x24000, URZ ;  /* 0x0002400008087890 */ /* 0x000fe2000fffe0ff */
[----:B------:R-:W-:-:S00]  /*214d0*/  MEMBAR.ALL.CTA ;  /* 0x0000000000007992 */ /* 0x000fc00000008000 */
[----:B------:R-:W-:Y:S06]  /*214e0*/  MEMBAR.ALL.GPU ;  /* 0x0000000000007992 */ /* 0x000fec000000a000 */
[----:B------:R-:W-:-:S00]  /*214f0*/  ERRBAR ;  /* 0x00000000000079ab */ /* 0x000fc00000000000 */
[----:B------:R-:W-:Y:S08]  /*21500*/  CGAERRBAR ;  /* 0x00000000000075ab */ /* 0x000ff00000000000 */
[----:B------:R-:W-:Y:S06]  /*21510*/  UCGABAR_ARV ;  /* 0x00000000000079c7 */ /* 0x000fec0008000000 */
[----:B------:R-:W-:Y:S01]  /*21520*/  UCGABAR_WAIT ;  /* 0x0000000000007dc7 */ /* 0x000fe20008000000 */
[----:B------:R-:W-:Y:S01]  /*21530*/  CCTL.IVALL ;  /* 0x00000000ff00798f */ /* 0x000fe20002000000 */
[----:B-1----:R-:W-:Y:S05]  /*21540*/  @P0 BRA `(.L_x_15) ;  /* 0x0000000000cc0947 */ /* 0x002fea0003800000 */
[----:B------:R0:W-:Y:S01]  /*21550*/  STL [R1+0xd98], R2 ;  /* 0x000d980201007387 */ /* 0x0001e20000100800 */
[----:B------:R-:W-:Y:S01]  /*21560*/  UMOV UR70, 0x0 ;  /* 0x0000000000467882 */ /* 0x000fe20000000000 */
[----:B------:R-:W-:Y:S01]  /*21570*/  UMOV UR71, 0x10108490 ;  /* 0x1010849000477882 */ /* 0x000fe20000000000 */
[----:B------:R-:W-:Y:S01]  /*21580*/  UMOV UR15, 0x40004040 ;  /* 0x40004040000f7882 */ /* 0x000fe20000000000 */
[----:B------:R1:W-:Y:S01]  /*21590*/  STL [R1+0xd94], R0 ;  /* 0x000d940001007387 */ /* 0x0003e20000100800 */
[----:B------:R-:W-:Y:S01]  /*215a0*/  UMOV UR72, 0x0 ;  /* 0x0000000000487882 */ /* 0x000fe20000000000 */
[----:B------:R-:W-:Y:S01]  /*215b0*/  UMOV UR73, 0x10108490 ;  /* 0x1010849000497882 */ /* 0x000fe20000000000 */
[----:B------:R-:W-:Y:S01]  /*215c0*/  UMOV UR62, 0x0 ;  /* 0x00000000003e7882 */ /* 0x000fe20000000000 */
[----:B------:R-:W-:Y:S01]  /*215d0*/  UMOV UR63, 0x10108490 ;  /* 0x10108490003f7882 */ /* 0x000fe20000000000 */
[----:B------:R-:W-:Y:S01]  /*215e0*/  UTCHMMA.2CTA gdesc[UR14], gdesc[UR60], tmem[UR6], tmem[UR70], idesc[UR71], UPT ;  /* 0x00ff463c0e0075ea */ /* 0x000fe2000ba00006 */
[----:B0-----:R-:W-:Y:S01]  /*215f0*/  MOV.SPILL R2, UR17 ;  /* 0x0000001100027c02 */ /* 0x001fe20009000f00 */
[----:B------:R-:W-:Y:S01]  /*21600*/  UMOV UR17, 0x10108490 ;  /* 0x1010849000117882 */ /* 0x000fe20000000000 */
[----:B------:R-:W-:Y:S01]  /*21610*/  UTCHMMA.2CTA gdesc[UR12], gdesc[UR18], tmem[UR6], tmem[UR72], idesc[UR73], UPT ;  /* 0x00ff48120c0075ea */ /* 0x000fe2000ba00006 */
[----:B------:R-:W-:Y:S01]  /*21620*/  UTCHMMA.2CTA gdesc[UR20], gdesc[UR22], tmem[UR6], tmem[UR62], idesc[UR63], UPT ;  /* 0x00ff3e16140075ea */ /* 0x000fe2000ba00006 */
[----:B-1----:R-:W-:Y:S01]  /*21630*/  MOV.SPILL R0, UR16 ;  /* 0x0000001000007c02 */ /* 0x002fe20009000f00 */
[----:B------:R-:W-:Y:S01]  /*21640*/  UMOV UR16, 0x0 ;  /* 0x0000000000107882 */ /* 0x000fe20000000000 */
[----:B------:R-:W-:Y:S01]  /*21650*/  UMOV UR64, 0x0 ;  /* 0x0000000000407882 */ /* 0x000fe20000000000 */
[----:B------:R0:W-:Y:S01]  /*21660*/  UTCHMMA.2CTA gdesc[UR24], gdesc[UR26], tmem[UR6], tmem[UR16], idesc[UR17], UPT ;  /* 0x00ff101a180075ea */ /* 0x0001e2000ba00006 */
[----:B------:R-:W-:Y:S01]  /*21670*/  UMOV UR65, 0x10108490 ;  /* 0x1010849000417882 */ /* 0x000fe20000000000 */
[----:B------:R-:W-:-:S02]  /*21680*/  UIADD3 UR76, UPT, UPT, UR6, 0x40, URZ ;  /* 0x00000040064c7890 */ /* 0x000fc4000fffe0ff */
[----:B------:R-:W-:Y:S01]  /*21690*/  UTCHMMA.2CTA gdesc[UR28], gdesc[UR30], tmem[UR6], tmem[UR64], idesc[UR65], UPT ;  /* 0x00ff401e1c0075ea */ /* 0x000fe2000ba00006 */
[----:B------:R-:W-:Y:S01]  /*216a0*/  UMOV UR66, 0x0 ;  /* 0x0000000000427882 */ /* 0x000fe20000000000 */
[----:B------:R-:W-:Y:S01]  /*216b0*/  UMOV UR67, 0x10108490 ;  /* 0x1010849000437882 */ /* 0x000fe20000000000 */
[----:B------:R-:W-:Y:S02]  /*216c0*/  UIADD3 UR77, UPT, UPT, UR6, 0x40, URZ ;  /* 0x00000040064d7890 */ /* 0x000fe4000fffe0ff */
[----:B------:R-:W-:Y:S01]  /*216d0*/  UTCHMMA.2CTA gdesc[UR32], gdesc[UR34], tmem[UR6], tmem[UR66], idesc[UR67], UPT ;  /* 0x00ff4222200075ea */ /* 0x000fe2000ba00006 */
[----:B------:R-:W-:Y:S01]  /*216e0*/  UMOV UR74, 0x0 ;  /* 0x00000000004a7882 */ /* 0x000fe20000000000 */
[----:B------:R-:W-:Y:S01]  /*216f0*/  UMOV UR75, 0x10108490 ;  /* 0x10108490004b7882 */ /* 0x000fe20000000000 */
[----:B0-----:R-:W-:Y:S01]  /*21700*/  R2UR.FILL UR17, R2 ;  /* 0x00000000021172ca */ /* 0x001fe200004e0000 */
[----:B------:R-:W-:Y:S01]  /*21710*/  UIADD3 UR4, UPT, UPT, UR6, 0x40, URZ ;  /* 0x0000004006047890 */ /* 0x000fe2000fffe0ff */
[----:B------:R0:W5:Y:S01]  /*21720*/  LDL.LU R2, [R1+0xd98] ;  /* 0x000d980001027983 */ /* 0x0001620000300800 */
[----:B------:R-:W-:Y:S01]  /*21730*/  R2UR.FILL UR16, R0 ;  /* 0x00000000001072ca */ /* 0x000fe200004e0000 */
[----:B------:R-:W-:Y:S01]  /*21740*/  UMOV UR68, 0x0 ;  /* 0x0000000000447882 */ /* 0x000fe20000000000 */
[----:B------:R-:W-:Y:S01]  /*21750*/  UMOV UR69, 0x10108490 ;  /* 0x1010849000457882 */ /* 0x000fe20000000000 */
[----:B------:R0:W5:Y:S01]  /*21760*/  LDL.LU R0, [R1+0xd94] ;  /* 0x000d940001007983 */ /* 0x0001620000300800 */
[----:B------:R-:W-:-:S02]  /*21770*/  UIADD3 UR10, UPT, UPT, UR6, 0x40, URZ ;  /* 0x00000040060a7890 */ /* 0x000fc4000fffe0ff */
[----:B------:R-:W-:Y:S02]  /*21780*/  UIADD3 UR15, UPT, UPT, UR6, 0x40, URZ ;  /* 0x00000040060f7890 */ /* 0x000fe4000fffe0ff */
[----:B------:R1:W-:Y:S01]  /*21790*/  UTCHMMA.2CTA gdesc[UR36], gdesc[UR38], tmem[UR6], tmem[UR74], idesc[UR75], UPT ;  /* 0x00ff4a26240075ea */ /* 0x0003e2000ba00006 */
[----:B------:R-:W-:Y:S01]  /*217a0*/  UTCHMMA.2CTA gdesc[UR40], gdesc[UR42], tmem[UR6], tmem[UR68], idesc[UR69], UPT ;  /* 0x00ff442a280075ea */ /* 0x000fe2000ba00006 */
[----:B------:R-:W-:Y:S01]  /*217b0*/  UTCHMMA.2CTA gdesc[UR44], gdesc[UR60], tmem[UR76], tmem[UR70], idesc[UR71], UPT ;  /* 0x00ff463c2c0075ea */ /* 0x000fe2000ba0004c */
[----:B------:R2:W-:Y:S01]  /*217c0*/  UTCHMMA.2CTA gdesc[UR46], gdesc[UR18], tmem[UR77], tmem[UR72], idesc[UR73], UPT ;  /* 0x00ff48122e0075ea */ /* 0x0005e2000ba0004d */
[----:B------:R0:W-:Y:S01]  /*217d0*/  UTCHMMA.2CTA gdesc[UR48], gdesc[UR22], tmem[UR4], tmem[UR62], idesc[UR63], UPT ;  /* 0x00ff3e16300075ea */ /* 0x0001e2000ba00004 */
[----:B------:R0:W-:Y:S02]  /*217e0*/  UTCHMMA.2CTA gdesc[UR50], gdesc[UR26], tmem[UR10], tmem[UR64], idesc[UR65], UPT ;  /* 0x00ff401a320075ea */ /* 0x0001e4000ba0000a */
[----:B------:R0:W-:Y:S01]  /*217f0*/  UTCHMMA.2CTA gdesc[UR52], gdesc[UR30], tmem[UR15], tmem[UR66], idesc[UR67], UPT ;  /* 0x00ff421e340075ea */ /* 0x0001e2000ba0000f */
[----:B-1----:R-:W-:-:S02]  /*21800*/  UIADD3 UR74, UPT, UPT, UR6, 0x40, URZ ;  /* 0x00000040064a7890 */ /* 0x002fc4000fffe0ff */
[----:B------:R-:W-:Y:S01]  /*21810*/  UIADD3 UR75, UPT, UPT, UR6, 0x40, URZ ;  /* 0x00000040064b7890 */ /* 0x000fe2000fffe0ff */
[----:B--2---:R-:W-:-:S06]  /*21820*/  UMOV UR77, 0x3 ;  /* 0x00000003004d7882 */ /* 0x004fcc0000000000 */
[----:B------:R0:W-:Y:S02]  /*21830*/  UTCHMMA.2CTA gdesc[UR54], gdesc[UR34], tmem[UR74], tmem[UR68], idesc[UR69], UPT ;  /* 0x00ff4422360075ea */ /* 0x0001e4000ba0004a */
[----:B------:R0:W-:Y:S01]  /*21840*/  UTCHMMA.2CTA gdesc[UR56], gdesc[UR38], tmem[UR75], tmem[UR70], idesc[UR71], UPT ;  /* 0x00ff4626380075ea */ /* 0x0001e2000ba0004b */
[----:B------:R0:W-:Y:S01]  /*21850*/  UTCHMMA.2CTA gdesc[UR58], gdesc[UR42], tmem[UR76], tmem[UR72], idesc[UR73], UPT ;  /* 0x00ff482a3a0075ea */ /* 0x0001e2000ba0004c */
[----:B------:R0:W-:Y:S01]  /*21860*/  UTCBAR.2CTA.MULTICAST [UR8], URZ, UR77 ;  /* 0x000000ff080073e9 */ /* 0x0001e2000820084d */
[----:B------:R-:W-:Y:S01]  /*21870*/  NOP ;  /* 0x0000000000007918 */ /* 0x000fe20000000000 */
.L_x_15:
[----:B-----5:R1:W-:Y:S04]  /*21880*/  STL [R1+0xd94], R0 ;  /* 0x000d940001007387 */ /* 0x0203e80000100800 */
[----:B-1----:R-:W2:Y:S01]  /*21890*/  LDL R0, [R1+0xd74] ;  /* 0x000d740001007983 */ /* 0x002ea20000100800 */
[----:B------:R-:W-:-:S04]  /*218a0*/  UIADD3 UR11, UPT, UPT, UR11, 0x1, URZ ;  /* 0x000000010b0b7890 */ /* 0x000fc8000fffe0ff */
[----:B------:R-:W-:-:S04]  /*218b0*/  UISETP.GT.AND UP1, UPT, UR11, 0x1, UPT ;  /* 0x000000010b00788c */ /* 0x000fc8000bf24270 */
[----:B0-----:R-:W-:Y:S02]  /*218c0*/  USEL UR4, URZ, 0x1, !UP1 ;  /* 0x00000001ff047887 */ /* 0x001fe4000c800000 */
[----:B------:R-:W-:Y:S02]  /*218d0*/  USEL UR11, UR11, URZ, !UP1 ;  /* 0x000000ff0b0b7287 */ /* 0x000fe4000c800000 */
[----:B------:R-:W-:Y:S01]  /*218e0*/  ULOP3.LUT UR10, UR9, UR4, URZ, 0x3c, !UPT ;  /* 0x00000004090a7292 */ /* 0x000fe2000f8e3cff */
[----:B--2---:R-:W-:Y:S02]  /*218f0*/  ISETP.NE.U32.AND P1, PT, R164, R0, PT ;  /* 0x00000000a400720c */ /* 0x004fe40003f25070 */
[----:B------:R0:W5:Y:S01]  /*21900*/  LDL.LU R0, [R1+0xd94] ;  /* 0x000d940001007983 */ /* 0x0001620000300800 */
[----:B------:R-:W-:-:S03]  /*21910*/  UMOV UR4, UR9 ;  /* 0x0000000900047c82 */ /* 0x000fc60008000000 */
[----:B------:R-:W-:-:S07]  /*21920*/  UMOV UR9, UR10 ;  /* 0x0000000a00097c82 */ /* 0x000fce0008000000 */
[----:B0-----:R-:W-:Y:S05]  /*21930*/  @P1 BRA `(.L_x_16) ;  /* 0xfffffeb800e01947 */ /* 0x001fea000383ffff */
.L_x_13:
[----:B------:R-:W0:Y:S01]  /*21940*/  LDCU UR9, c[0x0][0x3a0] ;  /* 0x00007400ff0977ac */ /* 0x000e220008000800 */
[----:B------:R-:W1:Y:S01]  /*21950*/  LDC R3, c[0x0][0x3b4] ;  /* 0x0000ed00ff037b82 */ /* 0x000e620000000800 */
[----:B0-----:R-:W-:-:S04]  /*21960*/  UIADD3 UR9, UPT, UPT, UR9, 0x7f, URZ ;  /* 0x0000007f09097890 */ /* 0x001fc8000fffe0ff */
[----:B------:R-:W-:-:S09]  /*21970*/  UISETP.GE.AND UP1, UPT, UR9, 0x80, UPT ;  /* 0x000000800900788c */ /* 0x000fd2000bf26270 */
[----:B------:R-:W-:Y:S05]  /*21980*/  BRA.U !UP1, `(.L_x_17) ;  /* 0x0000000109107547 */ /* 0x000fea000b800000 */
[----:B------:R-:W-:-:S06]  /*21990*/  USHF.L.U32 UR4, UR4, 0x1f, URZ ;  /* 0x0000001f04047899 */ /* 0x000fcc00080006ff */
[----:B-----5:R-:W-:-:S04]  /*219a0*/  IMAD.U32 R0, RZ, RZ, UR4 ;  /* 0x00000004ff007e24 */ /* 0x020fc8000f8e00ff */
[----:B------:R-:W0:Y:S02]  /*219b0*/  SYNCS.PHASECHK.TRANS64.TRYWAIT P0, [UR8], R0 ;  /* 0x00000000ff0075a7 */ /* 0x000e240008001108 */
[----:B0-----:R-:W-:Y:S05]  /*219c0*/  @!P0 BRA `(.L_x_18) ;  /* 0x0000003000388947 */ /* 0x001fea0003800000 */
.L_x_17:
[----:B-----5:R-:W2:Y:S01]  /*219d0*/  LDL.LU R146, [R1+0x590] ;  /* 0x0005900001927983 */ /* 0x020ea20000300800 */
[----:B------:R-:W0:Y:S03]  /*219e0*/  LDCU.128 UR8, c[0x0][0x390] ;  /* 0x00007200ff0877ac */ /* 0x000e260008000c00 */
[----:B------:R-:W3:Y:S01]  /*219f0*/  LDL.LU R145, [R1+0x594] ;  /* 0x0005940001917983 */ /* 0x000ee20000300800 */
[----:B------:R-:W4:Y:S03]  /*21a00*/  LDCU UR4, c[0x0][0x3b8] ;  /* 0x00007700ff0477ac */ /* 0x000f260008000800 */
[----:B------:R-:W4:Y:S01]  /*21a10*/  LDL.LU R144, [R1+0x598] ;  /* 0x0005980001907983 */ /* 0x000f220000300800 */
[----:B------:R-:W-:Y:S06]  /*21a20*/  BAR.SYNC.DEFER_BLOCKING 0x0 ;  /* 0x0000000000007b1d */ /* 0x000fec0000010000 */
[----:B------:R-:W1:Y:S02]  /*21a30*/  @!P2 SYNCS.CCTL.IV [UR5+0x24000] ;  /* 0x02400000ff00a9b1 */ /* 0x000e640008000005 */
[----:B-1----:R-:W-:Y:S06]  /*21a40*/  BAR.SYNC.DEFER_BLOCKING 0x0 ;  /* 0x0000000000007b1d */ /* 0x002fec0000010000 */
[----:B------:R-:W1:Y:S01]  /*21a50*/  LDTM.x128 R4, tmem[UR7] ;  /* 0x00000007000479ee */ /* 0x000e6200083c0000 */
[----:B------:R-:W0:Y:S01]  /*21a60*/  @!P2 SYNCS.CCTL.IV [UR5+0x24008] ;  /* 0x02400800ff00a9b1 */ /* 0x000e220008000005 */
[----:B------:R-:W-:Y:S01]  /*21a70*/  NOP ;  /* 0x0000000000007918 */ /* 0x000fe20000000000 */
[----:B-1----:R-:W-:-:S02]  /*21a80*/  F2FP.BF16.F32.PACK_AB R138, R5, R4 ;  /* 0x00000004058a723e */ /* 0x002fc400000010ff */
[----:B------:R-:W-:Y:S02]  /*21a90*/  F2FP.BF16.F32.PACK_AB R140, R69, R68 ;  /* 0x00000044458c723e */ /* 0x000fe400000010ff */
[----:B------:R-:W-:Y:S02]  /*21aa0*/  PRMT R142, R138, 0x7632, R142 ;  /* 0x000076328a8e7816 */ /* 0x000fe4000000008e */
[----:B------:R-:W-:Y:S02]  /*21ab0*/  PRMT R143, R140, 0x7632, R143 ;  /* 0x000076328c8f7816 */ /* 0x000fe4000000008f */
[----:B------:R-:W-:Y:S02]  /*21ac0*/  F2FP.BF16.F32.PACK_AB R72, R73, R72 ;  /* 0x000000484948723e */ /* 0x000fe400000010ff */
[----:B------:R-:W-:Y:S02]  /*21ad0*/  F2FP.BF16.F32.PACK_AB R74, R75, R74 ;  /* 0x0000004a4b4a723e */ /* 0x000fe400000010ff */
[----:B------:R-:W-:-:S02]  /*21ae0*/  F2FP.BF16.F32.PACK_AB R12, R13, R12 ;  /* 0x0000000c0d0c723e */ /* 0x000fc400000010ff */
[----:B------:R-:W-:Y:S02]  /*21af0*/  F2FP.BF16.F32.PACK_AB R76, R77, R76 ;  /* 0x0000004c4d4c723e */ /* 0x000fe400000010ff */
[----:B------:R-:W-:Y:S02]  /*21b00*/  F2FP.BF16.F32.PACK_AB R14, R15, R14 ;  /* 0x0000000e0f0e723e */ /* 0x000fe400000010ff */
[----:B------:R-:W-:Y:S02]  /*21b10*/  F2FP.BF16.F32.PACK_AB R78, R79, R78 ;  /* 0x0000004e4f4e723e */ /* 0x000fe400000010ff */
        /* <DEDUP_REMOVED lines=51> */
[----:B------:R-:W-:Y:S01]  /*21e50*/  F2FP.BF16.F32.PACK_AB R67, R131, R67 ;  /* 0x000000438343723e */ /* 0x000fe200000010ff */
[C---:B--2---:R-:W-:Y:S02]  /*21e60*/  VIADD R0, R146.reuse, 0x4 ;  /* 0x0000000492007836 */ /* 0x044fe40000000000 */
[C---:B------:R-:W-:Y:S02]  /*21e70*/  VIADD R2, R146.reuse, 0x3 ;  /* 0x0000000392027836 */ /* 0x040fe40000000000 */
[----:B------:R-:W-:Y:S01]  /*21e80*/  VIADD R133, R146, 0x1 ;  /* 0x0000000192857836 */ /* 0x000fe20000000000 */
[----:B0-----:R-:W-:Y:S01]  /*21e90*/  ISETP.GE.AND P0, PT, R0, UR11, PT ;  /* 0x0000000b00007c0c */ /* 0x001fe2000bf06270 */
[C---:B---3--:R-:W-:Y:S01]  /*21ea0*/  IMAD R0, R145.reuse, R3, RZ ;  /* 0x0000000391007224 */ /* 0x048fe200078e02ff */
[----:B------:R-:W-:Y:S01]  /*21eb0*/  ISETP.GE.AND P1, PT, R145, UR10, PT ;  /* 0x0000000a91007c0c */ /* 0x000fe2000bf26270 */
[----:B------:R-:W-:Y:S01]  /*21ec0*/  VIADD R132, R146, 0x2 ;  /* 0x0000000292847836 */ /* 0x000fe20000000000 */
[----:B------:R-:W-:Y:S01]  /*21ed0*/  ISETP.GE.AND P4, PT, R2, UR11, PT ;  /* 0x0000000b02007c0c */ /* 0x000fe2000bf86270 */
[----:B------:R-:W-:Y:S01]  /*21ee0*/  IMAD R3, R3, 0x80, R0 ;  /* 0x0000008003037824 */ /* 0x000fe200078e0200 */
[----:B------:R-:W-:Y:S01]  /*21ef0*/  LEA R4, P6, R0, UR8, 0x1 ;  /* 0x0000000800047c11 */ /* 0x000fe2000f8c08ff */
[----:B------:R-:W-:Y:S01]  /*21f00*/  VIADD R141, R146, 0x5 ;  /* 0x00000005928d7836 */ /* 0x000fe20000000000 */
[----:B----4-:R-:W-:Y:S01]  /*21f10*/  ISETP.GE.AND P2, PT, R144, UR10, PT ;  /* 0x0000000a90007c0c */ /* 0x010fe2000bf46270 */
[----:B------:R-:W-:Y:S01]  /*21f20*/  VIADD R75, R146, 0xa ;  /* 0x0000000a924b7836 */ /* 0x000fe20000000000 */
[----:B------:R-:W-:-:S02]  /*21f30*/  LEA.HI.X.SX32 R5, R0, UR9, 0x1, P6 ;  /* 0x0000000900057c11 */ /* 0x000fc4000b0f0eff */
[----:B------:R-:W-:Y:S02]  /*21f40*/  LEA R2, P6, R3, UR8, 0x1 ;  /* 0x0000000803027c11 */ /* 0x000fe4000f8c08ff */
[----:B------:R-:W-:Y:S01]  /*21f50*/  ISETP.GE.AND P5, PT, R133, UR11, PT ;  /* 0x0000000b85007c0c */ /* 0x000fe2000bfa6270 */
[C---:B------:R-:W-:Y:S01]  /*21f60*/  IMAD R133, R146.reuse, UR4, RZ ;  /* 0x0000000492857c24 */ /* 0x040fe2000f8e02ff */
[C---:B------:R-:W-:Y:S02]  /*21f70*/  ISETP.LT.AND P1, PT, R146.reuse, UR11, !P1 ;  /* 0x0000000b92007c0c */ /* 0x040fe4000cf21270 */
[----:B------:R-:W-:Y:S01]  /*21f80*/  ISETP.LT.AND P2, PT, R146, UR11, !P2 ;  /* 0x0000000b92007c0c */ /* 0x000fe2000d741270 */
[----:B------:R-:W-:Y:S01]  /*21f90*/  IMAD.WIDE R68, R133, 0x2, R4 ;  /* 0x0000000285447825 */ /* 0x000fe200078e0204 */
[----:B------:R-:W-:Y:S02]  /*21fa0*/  LEA.HI.X.SX32 R3, R3, UR9, 0x1, P6 ;  /* 0x0000000903037c11 */ /* 0x000fe4000b0f0eff */
[----:B------:R-:W-:-:S02]  /*21fb0*/  ISETP.LT.AND P6, PT, R145, UR10, !P5 ;  /* 0x0000000a91007c0c */ /* 0x000fc4000efc1270 */
[C---:B------:R-:W-:Y:S02]  /*21fc0*/  IADD3 R139, PT, PT, R133.reuse, UR4, RZ ;  /* 0x00000004858b7c10 */ /* 0x040fe4000fffe0ff */
[----:B------:R-:W-:Y:S01]  /*21fd0*/  ISETP.GE.AND P3, PT, R132, UR11, PT ;  /* 0x0000000b84007c0c */ /* 0x000fe2000bf66270 */
[----:B------:R-:W-:Y:S01]  /*21fe0*/  IMAD.WIDE R132, R133, 0x2, R2 ;  /* 0x0000000285847825 */ /* 0x000fe200078e0202 */
[C---:B------:R-:W-:Y:S01]  /*21ff0*/  ISETP.LT.AND P5, PT, R144.reuse, UR10, !P5 ;  /* 0x0000000a90007c0c */ /* 0x040fe2000efa1270 */
[----:B------:R0:W-:Y:S01]  /*22000*/  @P1 STG.E.U16 desc[UR16][R68.64], R138 ;  /* 0x0000008a44001986 */ /* 0x0001e2000c101510 */
[----:B------:R-:W-:Y:S01]  /*22010*/  F2FP.BF16.F32.PACK_AB R0, R7, R6 ;  /* 0x000000060700723e */ /* 0x000fe200000010ff */
[----:B------:R-:W-:Y:S01]  /*22020*/  IMAD.WIDE R134, R139, 0x2, R4 ;  /* 0x000000028b867825 */ /* 0x000fe200078e0204 */
[----:B------:R-:W-:Y:S01]  /*22030*/  ISETP.GE.AND P1, PT, R141, UR11, PT ;  /* 0x0000000b8d007c0c */ /* 0x000fe2000bf26270 */
[----:B------:R1:W-:Y:S01]  /*22040*/  @P2 STG.E.U16 desc[UR16][R132.64], R140 ;  /* 0x0000008c84002986 */ /* 0x0003e2000c101510 */
[----:B------:R-:W-:Y:S01]  /*22050*/  ISETP.LT.AND P2, PT, R145, UR10, !P3 ;  /* 0x0000000a91007c0c */ /* 0x000fe2000df41270 */
[----:B------:R-:W-:Y:S01]  /*22060*/  IMAD.WIDE R136, R139, 0x2, R2 ;  /* 0x000000028b887825 */ /* 0x000fe200078e0202 */
[C---:B------:R-:W-:Y:S01]  /*22070*/  ISETP.LT.AND P3, PT, R144.reuse, UR10, !P3 ;  /* 0x0000000a90007c0c */ /* 0x040fe2000df61270 */
[----:B------:R2:W-:Y:S01]  /*22080*/  @P6 STG.E.U16 desc[UR16][R134.64], R142 ;  /* 0x0000008e86006986 */ /* 0x0005e2000c101510 */
[----:B------:R-:W-:Y:S01]  /*22090*/  ISETP.LT.AND P6, PT, R145, UR10, !P4 ;  /* 0x0000000a91007c0c */ /* 0x000fe2000e7c1270 */
[----:B------:R-:W-:Y:S01]  /*220a0*/  VIADD R139, R139, UR4 ;  /* 0x000000048b8b7c36 */ /* 0x000fe20008000000 */
[----:B------:R-:W-:Y:S01]  /*220b0*/  ISETP.LT.AND P4, PT, R144, UR10, !P4 ;  /* 0x0000000a90007c0c */ /* 0x000fe2000e781270 */
[----:B------:R3:W-:Y:S01]  /*220c0*/  @P5 STG.E.U16 desc[UR16][R136.64], R143 ;  /* 0x0000008f88005986 */ /* 0x0007e2000c101510 */
[----:B0-----:R-:W-:-:S02]  /*220d0*/  VIADD R138, R146, 0x6 ;  /* 0x00000006928a7836 */ /* 0x001fc40000000000 */
[----:B------:R-:W-:Y:S01]  /*220e0*/  VIADD R141, R139, UR4 ;  /* 0x000000048b8d7c36 */ /* 0x000fe20008000000 */
[----:B-1----:R-:W-:Y:S01]  /*220f0*/  F2FP.BF16.F32.PACK_AB R133, R71, R70 ;  /* 0x000000464785723e */ /* 0x002fe200000010ff */
[C---:B------:R-:W-:Y:S01]  /*22100*/  IMAD.WIDE R6, R139.reuse, 0x2, R4 ;  /* 0x000000028b067825 */ /* 0x040fe200078e0204 */
[----:B------:R-:W-:Y:S02]  /*22110*/  ISETP.GE.AND P5, PT, R138, UR11, PT ;  /* 0x0000000b8a007c0c */ /* 0x000fe4000bfa6270 */
[C---:B--2---:R-:W-:Y:S01]  /*22120*/  PRMT R135, R0.reuse, 0x7610, R135 ;  /* 0x0000761000877816 */ /* 0x044fe20000000087 */
[----:B------:R-:W-:Y:S01]  /*22130*/  IMAD.WIDE R68, R139, 0x2, R2 ;  /* 0x000000028b447825 */ /* 0x000fe200078e0202 */
[----:B---3--:R-:W-:-:S03]  /*22140*/  PRMT R136, R0, 0x7632, R136 ;  /* 0x0000763200887816 */ /* 0x008fc60000000088 */
[--C-:B------:R-:W-:Y:S01]  /*22150*/  IMAD.WIDE R70, R141, 0x2, R4.reuse ;  /* 0x000000028d467825 */ /* 0x100fe200078e0204 */
[----:B------:R0:W-:Y:S01]  /*22160*/  @P2 STG.E.U16 desc[UR16][R6.64], R135 ;  /* 0x0000008706002986 */ /* 0x0001e2000c101510 */
[----:B------:R-:W-:Y:S02]  /*22170*/  F2FP.BF16.F32.PACK_AB R0, R9, R8 ;  /* 0x000000080900723e */ /* 0x000fe400000010ff */
[----:B------:R-:W-:Y:S01]  /*22180*/  VIADD R73, R141, UR4 ;  /* 0x000000048d497c36 */ /* 0x000fe20008000000 */
[----:B------:R1:W-:Y:S01]  /*22190*/  @P3 STG.E.U16 desc[UR16][R68.64], R133 ;  /* 0x0000008544003986 */ /* 0x0003e2000c101510 */
[----:B------:R-:W-:Y:S02]  /*221a0*/  VIADD R132, R146, 0x7 ;  /* 0x0000000792847836 */ /* 0x000fe40000000000 */
[----:B------:R-:W-:Y:S01]  /*221b0*/  IMAD.WIDE R8, R73, 0x2, R4 ;  /* 0x0000000249087825 */ /* 0x000fe200078e0204 */
[----:B------:R2:W-:Y:S01]  /*221c0*/  @P6 STG.E.U16 desc[UR16][R70.64], R136 ;  /* 0x0000008846006986 */ /* 0x0005e2000c101510 */
[----:B------:R-:W-:-:S02]  /*221d0*/  ISETP.LT.AND P6, PT, R145, UR10, !P0 ;  /* 0x0000000a91007c0c */ /* 0x000fc4000c7c1270 */
[----:B------:R-:W-:Y:S01]  /*221e0*/  ISETP.LT.AND P0, PT, R144, UR10, !P0 ;  /* 0x0000000a90007c0c */ /* 0x000fe2000c701270 */
[----:B0-----:R-:W-:Y:S01]  /*221f0*/  IMAD.WIDE R6, R141, 0x2, R2 ;  /* 0x000000028d067825 */ /* 0x001fe200078e0202 */
[----:B------:R-:W-:Y:S02]  /*22200*/  ISETP.GE.AND P2, PT, R132, UR11, PT ;  /* 0x0000000b84007c0c */ /* 0x000fe4000bf46270 */
[----:B-1----:R-:W-:Y:S01]  /*22210*/  PRMT R133, R133, 0x7632, R133 ;  /* 0x0000763285857816 */ /* 0x002fe20000000085 */
[----:B------:R-:W-:Y:S01]  /*22220*/  IMAD.WIDE R68, R73, 0x2, R2 ;  /* 0x0000000249447825 */ /* 0x000fe200078e0202 */
[----:B--2---:R-:W-:-:S03]  /*22230*/  F2FP.BF16.F32.PACK_AB R70, R11, R10 ;  /* 0x0000000a0b46723e */ /* 0x004fc600000010ff */
[----:B------:R0:W-:Y:S01]  /*22240*/  @P4 STG.E.U16 desc[UR16][R6.64], R133 ;  /* 0x0000008506004986 */ /* 0x0001e2000c101510 */
[----:B------:R-:W-:Y:S02]  /*22250*/  VIADD R73, R73, UR4 ;  /* 0x0000000449497c36 */ /* 0x000fe40008000000 */
[----:B------:R-:W-:Y:S01]  /*22260*/  VIADD R134, R146, 0x8 ;  /* 0x0000000892867836 */ /* 0x000fe20000000000 */
[----:B------:R1:W-:Y:S01]  /*22270*/  @P6 STG.E.U16 desc[UR16][R8.64], R0 ;  /* 0x0000000008006986 */ /* 0x0003e2000c101510 */
[----:B------:R-:W-:Y:S01]  /*22280*/  ISETP.LT.AND P6, PT, R145, UR10, !P5 ;  /* 0x0000000a91007c0c */ /* 0x000fe2000efc1270 */
[----:B------:R-:W-:Y:S01]  /*22290*/  VIADD R71, R73, UR4 ;  /* 0x0000000449477c36 */ /* 0x000fe20008000000 */
[C---:B------:R-:W-:Y:S01]  /*222a0*/  ISETP.LT.AND P5, PT, R144.reuse, UR10, !P5 ;  /* 0x0000000a90007c0c */ /* 0x040fe2000efa1270 */
[----:B------:R2:W-:Y:S01]  /*222b0*/  @P0 STG.E.U16 desc[UR16][R68.64], R72 ;  /* 0x0000004844000986 */ /* 0x0005e2000c101510 */
[----:B------:R-:W-:Y:S01]  /*222c0*/  ISETP.LT.AND P0, PT, R145, UR10, !P1 ;  /* 0x0000000a91007c0c */ /* 0x000fe2000cf01270 */
[----:B------:R-:W-:Y:S01]  /*222d0*/  IMAD.WIDE R10, R71, 0x2, R4 ;  /* 0x00000002470a7825 */ /* 0x000fe200078e0204 */
[----:B------:R-:W-:-:S02]  /*222e0*/  ISETP.LT.AND P1, PT, R144, UR10, !P1 ;  /* 0x0000000a90007c0c */ /* 0x000fc4000cf21270 */
[----:B------:R-:W-:Y:S01]  /*222f0*/  ISETP.GE.AND P3, PT, R134, UR11, PT ;  /* 0x0000000b86007c0c */ /* 0x000fe2000bf66270 */
[----:B0-----:R-:W-:Y:S01]  /*22300*/  IMAD.WIDE R6, R73, 0x2, R4 ;  /* 0x0000000249067825 */ /* 0x001fe200078e0204 */
[----:B-1----:R-:W-:-:S03]  /*22310*/  PRMT R0, R0, 0x7632, R0 ;  /* 0x0000763200007816 */ /* 0x002fc60000000000 */
[----:B------:R-:W-:Y:S01]  /*22320*/  IMAD.WIDE R8, R73, 0x2, R2 ;  /* 0x0000000249087825 */ /* 0x000fe200078e0202 */
[----:B------:R-:W-:-:S03]  /*22330*/  PRMT R73, R72, 0x7632, R73 ;  /* 0x0000763248497816 */ /* 0x000fc60000000049 */
[----:B------:R0:W-:Y:S01]  /*22340*/  @P0 STG.E.U16 desc[UR16][R6.64], R0 ;  /* 0x0000000006000986 */ /* 0x0001e2000c101510 */
[----:B--2---:R-:W-:Y:S01]  /*22350*/  IMAD.WIDE R68, R71, 0x2, R2 ;  /* 0x0000000247447825 */ /* 0x004fe200078e0202 */
[----:B------:R-:W-:Y:S02]  /*22360*/  ISETP.GE.AND P0, PT, R75, UR11, PT ;  /* 0x0000000b4b007c0c */ /* 0x000fe4000bf06270 */
[----:B------:R1:W-:Y:S01]  /*22370*/  @P1 STG.E.U16 desc[UR16][R8.64], R73 ;  /* 0x0000004908001986 */ /* 0x0003e2000c101510 */
[----:B------:R-:W-:Y:S01]  /*22380*/  ISETP.LT.AND P1, PT, R145, UR10, !P2 ;  /* 0x0000000a91007c0c */ /* 0x000fe2000d721270 */
[----:B------:R-:W-:Y:S01]  /*22390*/  VIADD R71, R71, UR4 ;  /* 0x0000000447477c36 */ /* 0x000fe20008000000 */
[C---:B------:R-:W-:Y:S01]  /*223a0*/  ISETP.LT.AND P2, PT, R144.reuse, UR10, !P2 ;  /* 0x0000000a90007c0c */ /* 0x040fe2000d741270 */
[----:B------:R2:W-:Y:S01]  /*223b0*/  @P6 STG.E.U16 desc[UR16][R10.64], R70 ;  /* 0x000000460a006986 */ /* 0x0005e2000c101510 */
[----:B------:R-:W-:Y:S01]  /*223c0*/  ISETP.LT.AND P6, PT, R145, UR10, !P3 ;  /* 0x0000000a91007c0c */ /* 0x000fe2000dfc1270 */
[C---:B------:R-:W-:Y:S01]  /*223d0*/  VIADD R13, R71.reuse, UR4 ;  /* 0x00000004470d7c36 */ /* 0x040fe20008000000 */
[----:B------:R-:W-:Y:S01]  /*223e0*/  ISETP.LT.AND P3, PT, R144, UR10, !P3 ;  /* 0x0000000a90007c0c */ /* 0x000fe2000df61270 */
[----:B------:R-:W-:Y:S01]  /*223f0*/  VIADD R132, R146, 0x9 ;  /* 0x0000000992847836 */ /* 0x000fe20000000000 */
[----:B------:R3:W-:Y:S01]  /*22400*/  @P5 STG.E.U16 desc[UR16][R68.64], R74 ;  /* 0x0000004a44005986 */ /* 0x0007e2000c101510 */
[----:B0-----:R-:W-:-:S03]  /*22410*/  IMAD.WIDE R6, R71, 0x2, R4 ;  /* 0x0000000247067825 */ /* 0x001fc600078e0204 */
[----:B------:R-:W-:Y:S01]  /*22420*/  ISETP.GE.AND P4, PT, R132, UR11, PT ;  /* 0x0000000b84007c0c */ /* 0x000fe2000bf86270 */
[----:B-1----:R-:W-:Y:S01]  /*22430*/  IMAD.WIDE R8, R71, 0x2, R2 ;  /* 0x0000000247087825 */ /* 0x002fe200078e0202 */
[----:B------:R-:W-:Y:S02]  /*22440*/  PRMT R71, R74, 0x7632, R71 ;  /* 0x000076324a477816 */ /* 0x000fe40000000047 */
[----:B--2---:R-:W-:Y:S01]  /*22450*/  PRMT R70, R70, 0x7632, R70 ;  /* 0x0000763246467816 */ /* 0x004fe20000000046 */
[----:B------:R-:W-:-:S04]  /*22460*/  IMAD.WIDE R10, R13, 0x2, R4 ;  /* 0x000000020d0a7825 */ /* 0x000fc800078e0204 */
[----:B------:R0:W-:Y:S01]  /*22470*/  @P1 STG.E.U16 desc[UR16][R6.64], R70 ;  /* 0x0000004606001986 */ /* 0x0001e2000c101510 */
[----:B---3--:R-:W-:Y:S02]  /*22480*/  VIADD R69, R13, UR4 ;  /* 0x000000040d457c36 */ /* 0x008fe40008000000 */
[C---:B------:R-:W-:Y:S01]  /*22490*/  VIADD R72, R146.reuse, 0xb ;  /* 0x0000000b92487836 */ /* 0x040fe20000000000 */
[----:B------:R1:W-:Y:S01]  /*224a0*/  @P2 STG.E.U16 desc[UR16][R8.64], R71 ;  /* 0x0000004708002986 */ /* 0x0003e2000c101510 */
[C---:B------:R-:W-:Y:S02]  /*224b0*/  VIADD R68, R146.reuse, 0xd ;  /* 0x0000000d92447836 */ /* 0x040fe40000000000 */
[----:B------:R-:W-:Y:S01]  /*224c0*/  VIADD R0, R146, 0xc ;  /* 0x0000000c92007836 */ /* 0x000fe20000000000 */
[----:B------:R2:W-:Y:S01]  /*224d0*/  @P6 STG.E.U16 desc[UR16][R10.64], R12 ;  /* 0x0000000c0a006986 */ /* 0x0005e2000c101510 */
[----:B------:R-:W-:Y:S02]  /*224e0*/  ISETP.LT.AND P6, PT, R145, UR10, !P4 ;  /* 0x0000000a91007c0c */ /* 0x000fe4000e7c1270 */
[----:B------:R-:W-:Y:S01]  /*224f0*/  ISETP.LT.AND P4, PT, R144, UR10, !P4 ;  /* 0x0000000a90007c0c */ /* 0x000fe2000e781270 */
[----:B0-----:R-:W-:Y:S01]  /*22500*/  IMAD.WIDE R6, R13, 0x2, R2 ;  /* 0x000000020d067825 */ /* 0x001fe200078e0202 */
[----:B------:R-:W-:-:S02]  /*22510*/  PRMT R13, R12, 0x7632, R13 ;  /* 0x000076320c0d7816 */ /* 0x000fc4000000000d */
[----:B------:R-:W-:Y:S01]  /*22520*/  ISETP.GE.AND P5, PT, R72, UR11, PT ;  /* 0x0000000b48007c0c */ /* 0x000fe2000bfa6270 */
[C---:B-1----:R-:W-:Y:S01]  /*22530*/  IMAD.WIDE R8, R69.reuse, 0x2, R4 ;  /* 0x0000000245087825 */ /* 0x042fe200078e0204 */
[----:B------:R0:W-:Y:S01]  /*22540*/  @P3 STG.E.U16 desc[UR16][R6.64], R76 ;  /* 0x0000004c06003986 */ /* 0x0001e2000c101510 */
[----:B------:R-:W-:Y:S02]  /*22550*/  ISETP.GE.AND P2, PT, R68, UR11, PT ;  /* 0x0000000b44007c0c */ /* 0x000fe4000bf46270 */
[----:B--2---:R-:W-:Y:S01]  /*22560*/  PRMT R12, R76, 0x7632, R12 ;  /* 0x000076324c0c7816 */ /* 0x004fe2000000000c */
[C---:B------:R-:W-:Y:S01]  /*22570*/  IMAD.WIDE R10, R69.reuse, 0x2, R2 ;  /* 0x00000002450a7825 */ /* 0x040fe200078e0202 */
[----:B------:R1:W-:Y:S01]  /*22580*/  @P6 STG.E.U16 desc[UR16][R8.64], R13 ;  /* 0x0000000d08006986 */ /* 0x0003e2000c101510 */
[----:B------:R-:W-:Y:S02]  /*22590*/  IADD3 R69, PT, PT, R69, UR4, RZ ;  /* 0x0000000445457c10 */ /* 0x000fe4000fffe0ff */
[C---:B------:R-:W-:Y:S01]  /*225a0*/  ISETP.LT.AND P6, PT, R145.reuse, UR10, !P5 ;  /* 0x0000000a91007c0c */ /* 0x040fe2000efc1270 */
[----:B------:R2:W-:Y:S01]  /*225b0*/  @P4 STG.E.U16 desc[UR16][R10.64], R12 ;  /* 0x0000000c0a004986 */ /* 0x0005e2000c101510 */
[----:B------:R-:W-:Y:S01]  /*225c0*/  ISETP.LT.AND P4, PT, R145, UR10, !P0 ;  /* 0x0000000a91007c0c */ /* 0x000fe2000c781270 */
[C---:B------:R-:W-:Y:S01]  /*225d0*/  VIADD R15, R69.reuse, UR4 ;  /* 0x00000004450f7c36 */ /* 0x040fe20008000000 */
[----:B------:R-:W-:Y:S01]  /*225e0*/  ISETP.LT.AND P0, PT, R144, UR10, !P0 ;  /* 0x0000000a90007c0c */ /* 0x000fe2000c701270 */
[----:B0-----:R-:W-:Y:S01]  /*225f0*/  IMAD.WIDE R6, R69, 0x2, R4 ;  /* 0x0000000245067825 */ /* 0x001fe200078e0204 */
[----:B------:R-:W-:-:S02]  /*22600*/  PRMT R68, R14, 0x7610, R68 ;  /* 0x000076100e447816 */ /* 0x000fc40000000044 */
[----:B------:R-:W-:Y:S01]  /*22610*/  ISETP.GE.AND P1, PT, R0, UR11, PT ;  /* 0x0000000b00007c0c */ /* 0x000fe2000bf26270 */
[----:B-1----:R-:W-:Y:S01]  /*22620*/  IMAD.WIDE R8, R69, 0x2, R2 ;  /* 0x0000000245087825 */ /* 0x002fe200078e0202 */
[----:B------:R-:W-:Y:S02]  /*22630*/  PRMT R70, R14, 0x7632, R70 ;  /* 0x000076320e467816 */ /* 0x000fe40000000046 */
[----:B------:R-:W-:Y:S01]  /*22640*/  ISETP.LT.AND P5, PT, R144, UR10, !P5 ;  /* 0x0000000a90007c0c */ /* 0x000fe2000efa1270 */
[C---:B--2---:R-:W-:Y:S01]  /*22650*/  IMAD.WIDE R10, R15.reuse, 0x2, R4 ;  /* 0x000000020f0a7825 */ /* 0x044fe200078e0204 */
[----:B------:R-:W-:Y:S01]  /*22660*/  PRMT R71, R78, 0x7632, R71 ;  /* 0x000076324e477816 */ /* 0x000fe20000000047 */
[----:B------:R0:W-:Y:S02]  /*22670*/  @P4 STG.E.U16 desc[UR16][R6.64], R68 ;  /* 0x0000004406004986 */ /* 0x0001e4000c101510 */
[----:B------:R-:W-:Y:S02]  /*22680*/  IMAD.WIDE R12, R15, 0x2, R2 ;  /* 0x000000020f0c7825 */ /* 0x000fe400078e0202 */
        /* <DEDUP_REMOVED lines=9> */
[----:B0-----:R-:W-:Y:S01]  /*22720*/  PRMT R68, R16, 0x7632, R68 ;  /* 0x0000763210447816 */ /* 0x001fe20000000044 */
[C---:B------:R-:W-:Y:S01]  /*22730*/  IMAD.WIDE R6, R15.reuse, 0x2, R4 ;  /* 0x000000020f067825 */ /* 0x040fe200078e0204 */
[----:B------:R0:W-:Y:S02]  /*22740*/  @P5 STG.E.U16 desc[UR16][R12.64], R71 ;  /* 0x000000470c005986 */ /* 0x0001e4000c101510 */
[----:B------:R-:W-:Y:S01]  /*22750*/  ISETP.GE.AND P3, PT, R0, UR11, PT ;  /* 0x0000000b00007c0c */ /* 0x000fe2000bf66270 */
[----:B-1----:R-:W-:Y:S01]  /*22760*/  IMAD.WIDE R8, R15, 0x2, R2 ;  /* 0x000000020f087825 */ /* 0x002fe200078e0202 */
[----:B------:R1:W-:Y:S03]  /*22770*/  @P0 STG.E.U16 desc[UR16][R6.64], R16 ;  /* 0x0000001006000986 */ /* 0x0003e6000c101510 */
[----:B--2---:R-:W-:Y:S01]  /*22780*/  IMAD.WIDE R10, R17, 0x2, R4 ;  /* 0x00000002110a7825 */ /* 0x004fe200078e0204 */
[----:B------:R2:W-:Y:S03]  /*22790*/  @P1 STG.E.U16 desc[UR16][R8.64], R80 ;  /* 0x0000005008001986 */ /* 0x0005e6000c101510 */
[----:B------:R-:W-:Y:S01]  /*227a0*/  VIADD R14, R146, 0x10 ;  /* 0x00000010920e7836 */ /* 0x000fe20000000000 */
[----:B------:R3:W-:Y:S01]  /*227b0*/  @P6 STG.E.U16 desc[UR16][R10.64], R68 ;  /* 0x000000440a006986 */ /* 0x0007e2000c101510 */
[----:B------:R-:W-:Y:S01]  /*227c0*/  ISETP.LT.AND P6, PT, R145, UR10, !P3 ;  /* 0x0000000a91007c0c */ /* 0x000fe2000dfc1270 */
[C---:B0-----:R-:W-:Y:S01]  /*227d0*/  VIADD R13, R17.reuse, UR4 ;  /* 0x00000004110d7c36 */ /* 0x041fe20008000000 */
[----:B------:R-:W-:Y:S01]  /*227e0*/  ISETP.LT.AND P3, PT, R144, UR10, !P3 ;  /* 0x0000000a90007c0c */ /* 0x000fe2000df61270 */
[----:B------:R-:W-:Y:S01]  /*227f0*/  VIADD R0, R146, 0xf ;  /* 0x0000000f92007836 */ /* 0x000fe20000000000 */
[----:B------:R-:W-:Y:S01]  /*22800*/  ISETP.GE.AND P5, PT, R14, UR11, PT ;  /* 0x0000000b0e007c0c */ /* 0x000fe2000bfa6270 */
[----:B-1----:R-:W-:Y:S01]  /*22810*/  IMAD.WIDE R6, R17, 0x2, R2 ;  /* 0x0000000211067825 */ /* 0x002fe200078e0202 */
[----:B------:R-:W-:-:S02]  /*22820*/  PRMT R14, R80, 0x7632, R14 ;  /* 0x00007632500e7816 */ /* 0x000fc4000000000e */
[----:B------:R-:W-:Y:S01]  /*22830*/  ISETP.GE.AND P4, PT, R0, UR11, PT ;  /* 0x0000000b00007c0c */ /* 0x000fe2000bf86270 */
[C---:B--2---:R-:W-:Y:S01]  /*22840*/  IMAD.WIDE R8, R13.reuse, 0x2, R4 ;  /* 0x000000020d087825 */ /* 0x044fe200078e0204 */
[----:B------:R-:W-:Y:S01]  /*22850*/  PRMT R16, R18, 0x7632, R16 ;  /* 0x0000763212107816 */ /* 0x000fe20000000010 */
[----:B------:R0:W-:Y:S01]  /*22860*/  @P2 STG.E.U16 desc[UR16][R6.64], R14 ;  /* 0x0000000e06002986 */ /* 0x0001e2000c101510 */
[----:B------:R-:W-:Y:S01]  /*22870*/  PRMT R17, R82, 0x7632, R17 ;  /* 0x0000763252117816 */ /* 0x000fe20000000011 */
[----:B---3--:R-:W-:Y:S02]  /*22880*/  IMAD.WIDE R10, R13, 0x2, R2 ;  /* 0x000000020d0a7825 */ /* 0x008fe400078e0202 */
[----:B------:R1:W-:Y:S01]  /*22890*/  @P6 STG.E.U16 desc[UR16][R8.64], R18 ;  /* 0x0000001208006986 */ /* 0x0003e2000c101510 */
[----:B------:R-:W-:Y:S01]  /*228a0*/  ISETP.LT.AND P6, PT, R145, UR10, !P5 ;  /* 0x0000000a91007c0c */ /* 0x000fe2000efc1270 */
[----:B------:R-:W-:Y:S01]  /*228b0*/  VIADD R13, R13, UR4 ;  /* 0x000000040d0d7c36 */ /* 0x000fe20008000000 */
[----:B------:R-:W-:Y:S01]  /*228c0*/  ISETP.LT.AND P5, PT, R144, UR10, !P5 ;  /* 0x0000000a90007c0c */ /* 0x000fe2000efa1270 */
[----:B------:R2:W-:Y:S01]  /*228d0*/  @P3 STG.E.U16 desc[UR16][R10.64], R82 ;  /* 0x000000520a003986 */ /* 0x0005e2000c101510 */
[----:B------:R-:W-:Y:S01]  /*228e0*/  ISETP.LT.AND P3, PT, R145, UR10, !P4 ;  /* 0x0000000a91007c0c */ /* 0x000fe2000e761270 */
[----:B------:R-:W-:Y:S01]  /*228f0*/  VIADD R12, R146, 0x12 ;  /* 0x00000012920c7836 */ /* 0x000fe20000000000 */
[----:B------:R-:W-:Y:S01]  /*22900*/  ISETP.LT.AND P4, PT, R144, UR10, !P4 ;  /* 0x0000000a90007c0c */ /* 0x000fe2000e781270 */
[----:B------:R-:W-:-:S02]  /*22910*/  VIADD R15, R13, UR4 ;  /* 0x000000040d0f7c36 */ /* 0x000fc40008000000 */
[----:B------:R-:W-:Y:S01]  /*22920*/  VIADD R0, R146, 0x11 ;  /* 0x0000001192007836 */ /* 0x000fe20000000000 */
[----:B------:R-:W-:Y:S01]  /*22930*/  ISETP.GE.AND P1, PT, R12, UR11, PT ;  /* 0x0000000b0c007c0c */ /* 0x000fe2000bf26270 */
[C---:B0-----:R-:W-:Y:S01]  /*22940*/  IMAD.WIDE R6, R13.reuse, 0x2, R4 ;  /* 0x000000020d067825 */ /* 0x041fe200078e0204 */
[----:B-1----:R-:W-:Y:S02]  /*22950*/  PRMT R18, R84, 0x7632, R18 ;  /* 0x0000763254127816 */ /* 0x002fe40000000012 */
[----:B------:R-:W-:Y:S01]  /*22960*/  ISETP.GE.AND P0, PT, R0, UR11, PT ;  /* 0x0000000b00007c0c */ /* 0x000fe2000bf06270 */
[----:B------:R-:W-:Y:S02]  /*22970*/  IMAD.WIDE R8, R13, 0x2, R2 ;  /* 0x000000020d087825 */ /* 0x000fe400078e0202 */
[----:B------:R-:W-:Y:S02]  /*22980*/  @P3 STG.E.U16 desc[UR16][R6.64], R16 ;  /* 0x0000001006003986 */ /* 0x000fe4000c101510 */
[----:B--2---:R-:W-:-:S02]  /*22990*/  IMAD.WIDE R10, R15, 0x2, R4 ;  /* 0x000000020f0a7825 */ /* 0x004fc400078e0204 */
[----:B------:R0:W-:Y:S02]  /*229a0*/  @P4 STG.E.U16 desc[UR16][R8.64], R17 ;  /* 0x0000001108004986 */ /* 0x0001e4000c101510 */
[----:B------:R-:W-:Y:S02]  /*229b0*/  IMAD.WIDE R12, R15, 0x2, R2 ;  /* 0x000000020f0c7825 */ /* 0x000fe400078e0202 */
        /* <DEDUP_REMOVED lines=8> */
[C---:B0-----:R-:W-:Y:S01]  /*22a40*/  VIADD R17, R15.reuse, UR4 ;  /* 0x000000040f117c36 */ /* 0x041fe20008000000 */
[----:B------:R-:W-:Y:S01]  /*22a50*/  PRMT R16, R20, 0x7632, R16 ;  /* 0x0000763214107816 */ /* 0x000fe20000000010 */
[----:B------:R-:W-:Y:S01]  /*22a60*/  IMAD.WIDE R6, R15, 0x2, R4 ;  /* 0x000000020f067825 */ /* 0x000fe200078e0204 */
[----:B------:R-:W-:-:S03]  /*22a70*/  ISETP.GE.AND P2, PT, R0, UR11, PT ;  /* 0x0000000b00007c0c */ /* 0x000fc6000bf46270 */
[----:B------:R-:W-:Y:S01]  /*22a80*/  IMAD.WIDE R8, R15, 0x2, R2 ;  /* 0x000000020f087825 */ /* 0x000fe200078e0202 */
[----:B------:R-:W-:-:S03]  /*22a90*/  PRMT R15, R23, 0x7632, R15 ;  /* 0x00007632170f7816 */ /* 0x000fc6000000000f */
[C---:B-1----:R-:W-:Y:S01]  /*22aa0*/  IMAD.WIDE R10, R17.reuse, 0x2, R4 ;  /* 0x00000002110a7825 */ /* 0x042fe200078e0204 */
[----:B------:R0:W-:Y:S03]  /*22ab0*/  @P5 STG.E.U16 desc[UR16][R6.64], R16 ;  /* 0x0000001006005986 */ /* 0x0001e6000c101510 */
[C---:B------:R-:W-:Y:S01]  /*22ac0*/  VIADD R14, R146.reuse, 0x15 ;  /* 0x00000015920e7836 */ /* 0x040fe20000000000 */
[----:B------:R1:W-:Y:S01]  /*22ad0*/  @P0 STG.E.U16 desc[UR16][R8.64], R18 ;  /* 0x0000001208000986 */ /* 0x0003e2000c101510 */
[----:B--2---:R-:W-:Y:S02]  /*22ae0*/  VIADD R13, R17, UR4 ;  /* 0x00000004110d7c36 */ /* 0x004fe40008000000 */
[C---:B------:R-:W-:Y:S01]  /*22af0*/  VIADD R0, R146.reuse, 0x14 ;  /* 0x0000001492007836 */ /* 0x040fe20000000000 */
[----:B------:R2:W-:Y:S01]  /*22b00*/  @P6 STG.E.U16 desc[UR16][R10.64], R22 ;  /* 0x000000160a006986 */ /* 0x0005e2000c101510 */
[----:B------:R-:W-:Y:S01]  /*22b10*/  ISETP.LT.AND P6, PT, R145, UR10, !P2 ;  /* 0x0000000a91007c0c */ /* 0x000fe2000d7c1270 */
[----:B------:R-:W-:Y:S01]  /*22b20*/  VIADD R12, R146, 0x17 ;  /* 0x00000017920c7836 */ /* 0x000fe20000000000 */
[----:B------:R-:W-:Y:S01]  /*22b30*/  ISETP.LT.AND P2, PT, R144, UR10, !P2 ;  /* 0x0000000a90007c0c */ /* 0x000fe2000d741270 */
[----:B0-----:R-:W-:Y:S01]  /*22b40*/  IMAD.WIDE R6, R17, 0x2, R2 ;  /* 0x0000000211067825 */ /* 0x001fe200078e0202 */
[----:B------:R-:W-:-:S02]  /*22b50*/  ISETP.GE.AND P4, PT, R14, UR11, PT ;  /* 0x0000000b0e007c0c */ /* 0x000fc4000bf86270 */
[----:B------:R-:W-:Y:S01]  /*22b60*/  PRMT R14, R22, 0x7632, R14 ;  /* 0x00007632160e7816 */ /* 0x000fe2000000000e */
[C---:B-1----:R-:W-:Y:S01]  /*22b70*/  IMAD.WIDE R8, R13.reuse, 0x2, R4 ;  /* 0x000000020d087825 */ /* 0x042fe200078e0204 */
[----:B------:R-:W-:Y:S02]  /*22b80*/  ISETP.GE.AND P3, PT, R0, UR11, PT ;  /* 0x0000000b00007c0c */ /* 0x000fe4000bf66270 */
[----:B------:R-:W-:Y:S01]  /*22b90*/  PRMT R16, R24, 0x7632, R16 ;  /* 0x0000763218107816 */ /* 0x000fe20000000010 */
[C---:B--2---:R-:W-:Y:S01]  /*22ba0*/  IMAD.WIDE R10, R13.reuse, 0x2, R2 ;  /* 0x000000020d0a7825 */ /* 0x044fe200078e0202 */
[----:B------:R0:W-:Y:S01]  /*22bb0*/  @P1 STG.E.U16 desc[UR16][R6.64], R14 ;  /* 0x0000000e06001986 */ /* 0x0001e2000c101510 */
[----:B------:R-:W-:Y:S02]  /*22bc0*/  ISETP.GE.AND P0, PT, R12, UR11, PT ;  /* 0x0000000b0c007c0c */ /* 0x000fe4000bf06270 */
[----:B------:R-:W-:Y:S01]  /*22bd0*/  VIADD R13, R13, UR4 ;  /* 0x000000040d0d7c36 */ /* 0x000fe20008000000 */
[----:B------:R1:W-:Y:S01]  /*22be0*/  @P6 STG.E.U16 desc[UR16][R8.64], R23 ;  /* 0x0000001708006986 */ /* 0x0003e2000c101510 */
[C---:B------:R-:W-:Y:S01]  /*22bf0*/  ISETP.LT.AND P6, PT, R145.reuse, UR10, !P4 ;  /* 0x0000000a91007c0c */ /* 0x040fe2000e7c1270 */
[----:B------:R-:W-:Y:S01]  /*22c00*/  VIADD R0, R146, 0x16 ;  /* 0x0000001692007836 */ /* 0x000fe20000000000 */
[----:B------:R-:W-:Y:S01]  /*22c10*/  ISETP.LT.AND P4, PT, R144, UR10, !P4 ;  /* 0x0000000a90007c0c */ /* 0x000fe2000e781270 */
[----:B------:R2:W-:Y:S01]  /*22c20*/  @P2 STG.E.U16 desc[UR16][R10.64], R15 ;  /* 0x0000000f0a002986 */ /* 0x0005e2000c101510 */
[----:B------:R-:W-:-:S02]  /*22c30*/  ISETP.LT.AND P2, PT, R145, UR10, !P3 ;  /* 0x0000000a91007c0c */ /* 0x000fc4000df41270 */
[----:B------:R-:W-:Y:S01]  /*22c40*/  ISETP.LT.AND P3, PT, R144, UR10, !P3 ;  /* 0x0000000a90007c0c */ /* 0x000fe2000df61270 */
[----:B0-----:R-:W-:Y:S01]  /*22c50*/  IMAD.WIDE R6, R13, 0x2, R4 ;  /* 0x000000020d067825 */ /* 0x001fe200078e0204 */
[----:B------:R-:W-:Y:S02]  /*22c60*/  ISETP.GE.AND P5, PT, R0, UR11, PT ;  /* 0x0000000b00007c0c */ /* 0x000fe4000bfa6270 */
[----:B------:R-:W-:Y:S01]  /*22c70*/  PRMT R18, R25, 0x7632, R18 ;  /* 0x0000763219127816 */ /* 0x000fe20000000012 */
[----:B-1----:R-:W-:-:S04]  /*22c80*/  IMAD.WIDE R8, R13, 0x2, R2 ;  /* 0x000000020d087825 */ /* 0x002fc800078e0202 */
[----:B--2---:R-:W-:Y:S02]  /*22c90*/  VIADD R15, R13, UR4 ;  /* 0x000000040d0f7c36 */ /* 0x004fe40008000000 */
[----:B------:R-:W-:Y:S01]  /*22ca0*/  @P2 STG.E.U16 desc[UR16][R6.64], R24 ;  /* 0x0000001806002986 */ /* 0x000fe2000c101510 */
[----:B------:R-:W-:Y:S02]  /*22cb0*/  VIADD R0, R146, 0x18 ;  /* 0x0000001892007836 */ /* 0x000fe40000000000 */
[----:B------:R-:W-:Y:S01]  /*22cc0*/  IMAD.WIDE R10, R15, 0x2, R4 ;  /* 0x000000020f0a7825 */ /* 0x000fe200078e0204 */
[----:B------:R0:W-:Y:S01]  /*22cd0*/  @P3 STG.E.U16 desc[UR16][R8.64], R16 ;  /* 0x0000001008003986 */ /* 0x0001e2000c101510 */
[----:B------:R-:W-:Y:S02]  /*22ce0*/  ISETP.LT.AND P3, PT, R145, UR10, !P5 ;  /* 0x0000000a91007c0c */ /* 0x000fe4000ef61270 */
[----:B------:R-:W-:Y:S01]  /*22cf0*/  IMAD.WIDE R12, R15, 0x2, R2 ;  /* 0x000000020f0c7825 */ /* 0x000fe200078e0202 */
[----:B------:R1:W-:Y:S01]  /*22d00*/  @P6 STG.E.U16 desc[UR16][R10.64], R25 ;  /* 0x000000190a006986 */ /* 0x0003e2000c101510 */
[----:B------:R-:W-:-:S02]  /*22d10*/  ISETP.LT.AND P5, PT, R144, UR10, !P5 ;  /* 0x0000000a90007c0c */ /* 0x000fc4000efa1270 */
[----:B------:R-:W-:Y:S01]  /*22d20*/  VIADD R15, R15, UR4 ;  /* 0x000000040f0f7c36 */ /* 0x000fe20008000000 */
[----:B------:R-:W-:Y:S01]  /*22d30*/  ISETP.LT.AND P6, PT, R145, UR10, !P0 ;  /* 0x0000000a91007c0c */ /* 0x000fe2000c7c1270 */
[----:B------:R2:W-:Y:S01]  /*22d40*/  @P4 STG.E.U16 desc[UR16][R12.64], R18 ;  /* 0x000000120c004986 */ /* 0x0005e2000c101510 */
[----:B------:R-:W-:Y:S01]  /*22d50*/  ISETP.GE.AND P1, PT, R0, UR11, PT ;  /* 0x0000000b00007c0c */ /* 0x000fe2000bf26270 */
[C---:B------:R-:W-:Y:S01]  /*22d60*/  VIADD R17, R15.reuse, UR4 ;  /* 0x000000040f117c36 */ /* 0x040fe20008000000 */
[----:B0-----:R-:W-:Y:S01]  /*22d70*/  PRMT R16, R26, 0x7632, R16 ;  /* 0x000076321a107816 */ /* 0x001fe20000000010 */
[C---:B------:R-:W-:Y:S01]  /*22d80*/  IMAD.WIDE R6, R15.reuse, 0x2, R4 ;  /* 0x000000020f067825 */ /* 0x040fe200078e0204 */
[----:B------:R-:W-:Y:S02]  /*22d90*/  ISETP.LT.AND P0, PT, R144, UR10, !P0 ;  /* 0x0000000a90007c0c */ /* 0x000fe4000c701270 */
[----:B------:R-:W-:Y:S01]  /*22da0*/  IADD3 R0, PT, PT, R146, 0x19, RZ ;  /* 0x0000001992007810 */ /* 0x000fe20007ffe0ff */
[----:B------:R-:W-:Y:S01]  /*22db0*/  IMAD.WIDE R8, R15, 0x2, R2 ;  /* 0x000000020f087825 */ /* 0x000fe200078e0202 */
[----:B------:R0:W-:Y:S01]  /*22dc0*/  @P3 STG.E.U16 desc[UR16][R6.64], R26 ;  /* 0x0000001a06003986 */ /* 0x0001e2000c101510 */
[----:B------:R-:W-:-:S02]  /*22dd0*/  PRMT R15, R28, 0x7632, R15 ;  /* 0x000076321c0f7816 */ /* 0x000fc4000000000f */
[----:B-1----:R-:W-:Y:S01]  /*22de0*/  IMAD.WIDE R10, R17, 0x2, R4 ;  /* 0x00000002110a7825 */ /* 0x002fe200078e0204 */
[----:B------:R1:W-:Y:S01]  /*22df0*/  @P5 STG.E.U16 desc[UR16][R8.64], R16 ;  /* 0x0000001008005986 */ /* 0x0003e2000c101510 */
[----:B------:R-:W-:Y:S02]  /*22e00*/  ISETP.GE.AND P2, PT, R0, UR11, PT ;  /* 0x0000000b00007c0c */ /* 0x000fe4000bf46270 */
[----:B------:R-:W-:Y:S01]  /*22e10*/  VIADD R14, R146, 0x1a ;  /* 0x0000001a920e7836 */ /* 0x000fe20000000000 */
[----:B------:R3:W-:Y:S01]  /*22e20*/  @P6 STG.E.U16 desc[UR16][R10.64], R27 ;  /* 0x0000001b0a006986 */ /* 0x0007e2000c101510 */
[----:B------:R-:W-:Y:S01]  /*22e30*/  ISETP.LT.AND P6, PT, R145, UR10, !P1 ;  /* 0x0000000a91007c0c */ /* 0x000fe2000cfc1270 */
[C---:B--2---:R-:W-:Y:S01]  /*22e40*/  VIADD R13, R17.reuse, UR4 ;  /* 0x00000004110d7c36 */ /* 0x044fe20008000000 */
[----:B------:R-:W-:Y:S01]  /*22e50*/  ISETP.LT.AND P1, PT, R144, UR10, !P1 ;  /* 0x0000000a90007c0c */ /* 0x000fe2000cf21270 */
[----:B0-----:R-:W-:Y:S01]  /*22e60*/  IMAD.WIDE R6, R17, 0x2, R2 ;  /* 0x0000000211067825 */ /* 0x001fe200078e0202 */
[----:B------:R-:W-:-:S02]  /*22e70*/  ISETP.GE.AND P4, PT, R14, UR11, PT ;  /* 0x0000000b0e007c0c */ /* 0x000fc4000bf86270 */
[----:B------:R-:W-:Y:S01]  /*22e80*/  PRMT R14, R27, 0x7632, R14 ;  /* 0x000076321b0e7816 */ /* 0x000fe2000000000e */
[----:B-1----:R-:W-:Y:S01]  /*22e90*/  IMAD.WIDE R8, R13, 0x2, R4 ;  /* 0x000000020d087825 */ /* 0x002fe200078e0204 */
[----:B------:R-:W-:Y:S02]  /*22ea0*/  PRMT R16, R29, 0x7632, R16 ;  /* 0x000076321d107816 */ /* 0x000fe40000000010 */
[----:B------:R-:W-:Y:S01]  /*22eb0*/  PRMT R18, R30, 0x7632, R18 ;  /* 0x000076321e127816 */ /* 0x000fe20000000012 */
[C---:B---3--:R-:W-:Y:S01]  /*22ec0*/  IMAD.WIDE R10, R13.reuse, 0x2, R2 ;  /* 0x000000020d0a7825 */ /* 0x048fe200078e0202 */
[----:B------:R0:W-:Y:S03]  /*22ed0*/  @P0 STG.E.U16 desc[UR16][R6.64], R14 ;  /* 0x0000000e06000986 */ /* 0x0001e6000c101510 */
[----:B------:R-:W-:Y:S01]  /*22ee0*/  VIADD R13, R13, UR4 ;  /* 0x000000040d0d7c36 */ /* 0x000fe20008000000 */
[----:B------:R1:W-:Y:S01]  /*22ef0*/  @P6 STG.E.U16 desc[UR16][R8.64], R28 ;  /* 0x0000001c08006986 */ /* 0x0003e2000c101510 */
[C---:B------:R-:W-:Y:S01]  /*22f00*/  ISETP.LT.AND P6, PT, R145.reuse, UR10, !P4 ;  /* 0x0000000a91007c0c */ /* 0x040fe2000e7c1270 */
[----:B------:R-:W-:Y:S01]  /*22f10*/  VIADD R12, R146, 0x1c ;  /* 0x0000001c920c7836 */ /* 0x000fe20000000000 */
[----:B------:R-:W-:Y:S01]  /*22f20*/  ISETP.LT.AND P4, PT, R144, UR10, !P4 ;  /* 0x0000000a90007c0c */ /* 0x000fe2000e781270 */
[----:B------:R2:W-:Y:S01]  /*22f30*/  @P1 STG.E.U16 desc[UR16][R10.64], R15 ;  /* 0x0000000f0a001986 */ /* 0x0005e2000c101510 */
[----:B------:R-:W-:Y:S01]  /*22f40*/  ISETP.LT.AND P1, PT, R145, UR10, !P2 ;  /* 0x0000000a91007c0c */ /* 0x000fe2000d721270 */
[----:B------:R-:W-:Y:S01]  /*22f50*/  VIADD R0, R146, 0x1b ;  /* 0x0000001b92007836 */ /* 0x000fe20000000000 */
[----:B------:R-:W-:Y:S01]  /*22f60*/  ISETP.LT.AND P2, PT, R144, UR10, !P2 ;  /* 0x0000000a90007c0c */ /* 0x000fe2000d741270 */
[----:B0-----:R-:W-:Y:S01]  /*22f70*/  IMAD.WIDE R6, R13, 0x2, R4 ;  /* 0x000000020d067825 */ /* 0x001fe200078e0204 */
[----:B------:R-:W-:-:S02]  /*22f80*/  ISETP.GE.AND P5, PT, R12, UR11, PT ;  /* 0x0000000b0c007c0c */ /* 0x000fc4000bfa6270 */
[----:B------:R-:W-:Y:S01]  /*22f90*/  ISETP.GE.AND P3, PT, R0, UR11, PT ;  /* 0x0000000b00007c0c */ /* 0x000fe2000bf66270 */
[----:B-1----:R-:W-:-:S04]  /*22fa0*/  IMAD.WIDE R8, R13, 0x2, R2 ;  /* 0x000000020d087825 */ /* 0x002fc800078e0202 */
[----:B--2---:R-:W-:Y:S02]  /*22fb0*/  VIADD R15, R13, UR4 ;  /* 0x000000040d0f7c36 */ /* 0x004fe40008000000 */
[----:B------:R-:W-:Y:S01]  /*22fc0*/  @P1 STG.E.U16 desc[UR16][R6.64], R29 ;  /* 0x0000001d06001986 */ /* 0x000fe2000c101510 */
[----:B------:R-:W-:Y:S02]  /*22fd0*/  VIADD R0, R146, 0x1d ;  /* 0x0000001d92007836 */ /* 0x000fe40000000000 */
[C---:B------:R-:W-:Y:S01]  /*22fe0*/  IMAD.WIDE R10, R15.reuse, 0x2, R4 ;  /* 0x000000020f0a7825 */ /* 0x040fe200078e0204 */
[----:B------:R0:W-:Y:S02]  /*22ff0*/  @P2 STG.E.U16 desc[UR16][R8.64], R16 ;  /* 0x0000001008002986 */ /* 0x0001e4000c101510 */
[----:B------:R-:W-:Y:S01]  /*23000*/  ISETP.GE.AND P0, PT, R0, UR11, PT ;  /* 0x0000000b00007c0c */ /* 0x000fe2000bf06270 */
[----:B------:R-:W-:Y:S01]  /*23010*/  IMAD.WIDE R12, R15, 0x2, R2 ;  /* 0x000000020f0c7825 */ /* 0x000fe200078e0202 */
[----:B------:R-:W-:Y:S01]  /*23020*/  @P6 STG.E.U16 desc[UR16][R10.64], R30 ;  /* 0x0000001e0a006986 */ /* 0x000fe2000c101510 */
[----:B------:R-:W-:-:S02]  /*23030*/  ISETP.LT.AND P6, PT, R145, UR10, !P5 ;  /* 0x0000000a91007c0c */ /* 0x000fc4000efc1270 */
[----:B------:R-:W-:Y:S01]  /*23040*/  VIADD R15, R15, UR4 ;  /* 0x000000040f0f7c36 */ /* 0x000fe20008000000 */
[----:B------:R1:W-:Y:S01]  /*23050*/  @P4 STG.E.U16 desc[UR16][R12.64], R18 ;  /* 0x000000120c004986 */ /* 0x0003e2000c101510 */
[----:B------:R-:W-:Y:S01]  /*23060*/  ISETP.LT.AND P4, PT, R145, UR10, !P3 ;  /* 0x0000000a91007c0c */ /* 0x000fe2000df81270 */
[----:B------:R-:W-:Y:S01]  /*23070*/  VIADD R14, R146, 0x1f ;  /* 0x0000001f920e7836 */ /* 0x000fe20000000000 */
[C---:B------:R-:W-:Y:S01]  /*23080*/  ISETP.LT.AND P3, PT, R144.reuse, UR10, !P3 ;  /* 0x0000000a90007c0c */ /* 0x040fe2000df61270 */
[----:B------:R-:W-:Y:S01]  /*23090*/  VIADD R17, R15, UR4 ;  /* 0x000000040f117c36 */ /* 0x000fe20008000000 */
[----:B0-----:R-:W-:Y:S01]  /*230a0*/  PRMT R16, R31, 0x7632, R16 ;  /* 0x000076321f107816 */ /* 0x001fe20000000010 */
[C---:B------:R-:W-:Y:S01]  /*230b0*/  IMAD.WIDE R6, R15.reuse, 0x2, R4 ;  /* 0x000000020f067825 */ /* 0x040fe200078e0204 */
[----:B------:R-:W-:Y:S02]  /*230c0*/  ISETP.LT.AND P5, PT, R144, UR10, !P5 ;  /* 0x0000000a90007c0c */ /* 0x000fe4000efa1270 */
[----:B------:R-:W-:Y:S01]  /*230d0*/  ISETP.GE.AND P2, PT, R14, UR11, PT ;  /* 0x0000000b0e007c0c */ /* 0x000fe2000bf46270 */
[----:B------:R-:W-:Y:S01]  /*230e0*/  IMAD.WIDE R8, R15, 0x2, R2 ;  /* 0x000000020f087825 */ /* 0x000fe200078e0202 */
[----:B------:R-:W-:-:S02]  /*230f0*/  PRMT R14, R32, 0x7632, R14 ;  /* 0x00007632200e7816 */ /* 0x000fc4000000000e */
[C---:B-1----:R-:W-:Y:S01]  /*23100*/  IADD3 R13, PT, PT, R17.reuse, UR4, RZ ;  /* 0x00000004110d7c10 */ /* 0x042fe2000fffe0ff */
[----:B------:R-:W-:Y:S01]  /*23110*/  IMAD.WIDE R10, R17, 0x2, R4 ;  /* 0x00000002110a7825 */ /* 0x000fe200078e0204 */
[----:B------:R0:W-:Y:S01]  /*23120*/  @P4 STG.E.U16 desc[UR16][R6.64], R31 ;  /* 0x0000001f06004986 */ /* 0x0001e2000c101510 */
[----:B------:R-:W-:Y:S02]  /*23130*/  PRMT R15, R33, 0x7632, R15 ;  /* 0x00007632210f7816 */ /* 0x000fe4000000000f */
[C---:B------:R-:W-:Y:S01]  /*23140*/  VIADD R0, R146.reuse, 0x1e ;  /* 0x0000001e92007836 */ /* 0x040fe20000000000 */
[----:B------:R1:W-:Y:S01]  /*23150*/  @P3 STG.E.U16 desc[UR16][R8.64], R16 ;  /* 0x0000001008003986 */ /* 0x0003e2000c101510 */
[----:B------:R-:W-:Y:S01]  /*23160*/  VIADD R12, R146, 0x21 ;  /* 0x00000021920c7836 */ /* 0x000fe20000000000 */
[----:B------:R-:W-:Y:S02]  /*23170*/  PRMT R18, R35, 0x7632, R18 ;  /* 0x0000763223127816 */ /* 0x000fe40000000012 */
[----:B------:R2:W-:Y:S01]  /*23180*/  @P6 STG.E.U16 desc[UR16][R10.64], R32 ;  /* 0x000000200a006986 */ /* 0x0005e2000c101510 */
[----:B------:R-:W-:-:S02]  /*23190*/  ISETP.LT.AND P6, PT, R145, UR10, !P0 ;  /* 0x0000000a91007c0c */ /* 0x000fc4000c7c1270 */
[----:B------:R-:W-:Y:S01]  /*231a0*/  ISETP.LT.AND P0, PT, R144, UR10, !P0 ;  /* 0x0000000a90007c0c */ /* 0x000fe2000c701270 */
[----:B0-----:R-:W-:Y:S01]  /*231b0*/  IMAD.WIDE R6, R17, 0x2, R2 ;  /* 0x0000000211067825 */ /* 0x001fe200078e0202 */
[----:B------:R-:W-:Y:S02]  /*231c0*/  ISETP.GE.AND P1, PT, R0, UR11, PT ;  /* 0x0000000b00007c0c */ /* 0x000fe4000bf26270 */
[----:B------:R-:W-:Y:S01]  /*231d0*/  ISETP.GE.AND P3, PT, R12, UR11, PT ;  /* 0x0000000b0c007c0c */ /* 0x000fe2000bf66270 */
[C---:B-1----:R-:W-:Y:S01]  /*231e0*/  IMAD.WIDE R8, R13.reuse, 0x2, R4 ;  /* 0x000000020d087825 */ /* 0x042fe200078e0204 */
[----:B------:R0:W-:Y:S01]  /*231f0*/  @P5 STG.E.U16 desc[UR16][R6.64], R14 ;  /* 0x0000000e06005986 */ /* 0x0001e2000c101510 */
[----:B------:R-:W-:Y:S02]  /*23200*/  PRMT R16, R34, 0x7632, R16 ;  /* 0x0000763222107816 */ /* 0x000fe40000000010 */
[----:B--2---:R-:W-:Y:S02]  /*23210*/  IMAD.WIDE R10, R13, 0x2, R2 ;  /* 0x000000020d0a7825 */ /* 0x004fe400078e0202 */
        /* <DEDUP_REMOVED lines=8> */
[----:B0-----:R-:W-:-:S03]  /*232a0*/  IMAD.WIDE R6, R13, 0x2, R4 ;  /* 0x000000020d067825 */ /* 0x001fc600078e0204 */
        /* <DEDUP_REMOVED lines=9> */
[----:B------:R1:W-:Y:S01]  /*23340*/  @P6 STG.E.U16 desc[UR16][R10.64], R35 ;  /* 0x000000230a006986 */ /* 0x0003e2000c101510 */
[----:B------:R-:W-:-:S02]  /*23350*/  ISETP.LT.AND P6, PT, R145, UR10, !P3 ;  /* 0x0000000a91007c0c */ /* 0x000fc4000dfc1270 */
[----:B------:R-:W-:Y:S01]  /*23360*/  VIADD R15, R15, UR4 ;  /* 0x000000040f0f7c36 */ /* 0x000fe20008000000 */
[----:B------:R2:W-:Y:S01]  /*23370*/  @P2 STG.E.U16 desc[UR16][R12.64], R18 ;  /* 0x000000120c002986 */ /* 0x0005e2000c101510 */
[----:B------:R-:W-:Y:S01]  /*23380*/  ISETP.LT.AND P2, PT, R145, UR10, !P4 ;  /* 0x0000000a91007c0c */ /* 0x000fe2000e741270 */
[----:B------:R-:W-:Y:S01]  /*23390*/  VIADD R14, R146, 0x24 ;  /* 0x00000024920e7836 */ /* 0x000fe20000000000 */
[----:B------:R-:W-:Y:S01]  /*233a0*/  ISETP.LT.AND P4, PT, R144, UR10, !P4 ;  /* 0x0000000a90007c0c */ /* 0x000fe2000e781270 */
[C---:B------:R-:W-:Y:S01]  /*233b0*/  VIADD R17, R15.reuse, UR4 ;  /* 0x000000040f117c36 */ /* 0x040fe20008000000 */
[----:B0-----:R-:W-:Y:S01]  /*233c0*/  PRMT R16, R36, 0x7632, R16 ;  /* 0x0000763224107816 */ /* 0x001fe20000000010 */
[C---:B------:R-:W-:Y:S01]  /*233d0*/  IMAD.WIDE R6, R15.reuse, 0x2, R4 ;  /* 0x000000020f067825 */ /* 0x040fe200078e0204 */
[----:B------:R-:W-:Y:S02]  /*233e0*/  ISETP.LT.AND P3, PT, R144, UR10, !P3 ;  /* 0x0000000a90007c0c */ /* 0x000fe4000df61270 */
[----:B------:R-:W-:Y:S01]  /*233f0*/  ISETP.GE.AND P1, PT, R14, UR11, PT ;  /* 0x0000000b0e007c0c */ /* 0x000fe2000bf26270 */
[----:B------:R-:W-:Y:S01]  /*23400*/  IMAD.WIDE R8, R15, 0x2, R2 ;  /* 0x000000020f087825 */ /* 0x000fe200078e0202 */
[----:B------:R-:W-:-:S02]  /*23410*/  PRMT R14, R37, 0x7632, R14 ;  /* 0x00007632250e7816 */ /* 0x000fc4000000000e */
[----:B------:R-:W-:Y:S01]  /*23420*/  PRMT R15, R38, 0x7632, R15 ;  /* 0x00007632260f7816 */ /* 0x000fe2000000000f */
[C---:B-1----:R-:W-:Y:S01]  /*23430*/  IMAD.WIDE R10, R17.reuse, 0x2, R4 ;  /* 0x00000002110a7825 */ /* 0x042fe200078e0204 */
[----:B------:R0:W-:Y:S01]  /*23440*/  @P2 STG.E.U16 desc[UR16][R6.64], R36 ;  /* 0x0000002406002986 */ /* 0x0001e2000c101510 */
[----:B--2---:R-:W-:Y:S02]  /*23450*/  PRMT R18, R40, 0x7632, R18 ;  /* 0x0000763228127816 */ /* 0x004fe40000000012 */
[----:B------:R-:W-:Y:S01]  /*23460*/  VIADD R13, R17, UR4 ;  /* 0x00000004110d7c36 */ /* 0x000fe20008000000 */
[----:B------:R1:W-:Y:S01]  /*23470*/  @P4 STG.E.U16 desc[UR16][R8.64], R16 ;  /* 0x0000001008004986 */ /* 0x0003e2000c101510 */
[C---:B------:R-:W-:Y:S02]  /*23480*/  VIADD R0, R146.reuse, 0x23 ;  /* 0x0000002392007836 */ /* 0x040fe40000000000 */
[----:B------:R-:W-:Y:S01]  /*23490*/  VIADD R12, R146, 0x26 ;  /* 0x00000026920c7836 */ /* 0x000fe20000000000 */
[----:B------:R2:W-:Y:S01]  /*234a0*/  @P6 STG.E.U16 desc[UR16][R10.64], R37 ;  /* 0x000000250a006986 */ /* 0x0005e2000c101510 */
[----:B------:R-:W-:-:S02]  /*234b0*/  ISETP.LT.AND P6, PT, R145, UR10, !P5 ;  /* 0x0000000a91007c0c */ /* 0x000fc4000efc1270 */
[----:B------:R-:W-:Y:S01]  /*234c0*/  ISETP.LT.AND P5, PT, R144, UR10, !P5 ;  /* 0x0000000a90007c0c */ /* 0x000fe2000efa1270 */
[----:B0-----:R-:W-:Y:S01]  /*234d0*/  IMAD.WIDE R6, R17, 0x2, R2 ;  /* 0x0000000211067825 */ /* 0x001fe200078e0202 */
[----:B------:R-:W-:Y:S02]  /*234e0*/  ISETP.GE.AND P0, PT, R0, UR11, PT ;  /* 0x0000000b00007c0c */ /* 0x000fe4000bf06270 */
[----:B------:R-:W-:Y:S01]  /*234f0*/  ISETP.GE.AND P4, PT, R12, UR11, PT ;  /* 0x0000000b0c007c0c */ /* 0x000fe2000bf86270 */
[----:B-1----:R-:W-:Y:S01]  /*23500*/  IMAD.WIDE R8, R13, 0x2, R4 ;  /* 0x000000020d087825 */ /* 0x002fe200078e0204 */
        /* <DEDUP_REMOVED lines=35> */
[----:B------:R-:W-:Y:S01]  /*23740*/  PRMT R15, R43, 0x7632, R15 ;  /* 0x000076322b0f7816 */ /* 0x000fe2000000000f */
[----:B-1----:R-:W-:Y:S01]  /*23750*/  IMAD.WIDE R10, R17, 0x2, R4 ;  /* 0x00000002110a7825 */ /* 0x002fe200078e0204 */
        /* <DEDUP_REMOVED lines=26> */
[----:B-1----:R-:W-:Y:S01]  /*23900*/  IMAD.WIDE R8, R13, 0x2, R2 ;  /* 0x000000020d087825 */ /* 0x002fe200078e0202 */
[----:B------:R-:W-:-:S03]  /*23910*/  IADD3 R0, PT, PT, R146, 0x2c, RZ ;  /* 0x0000002c92007810 */ /* 0x000fc60007ffe0ff */
[----:B--2---:R-:W-:Y:S01]  /*23920*/  VIADD R15, R13, UR4 ;  /* 0x000000040d0f7c36 */ /* 0x004fe20008000000 */
[----:B------:R-:W-:Y:S01]  /*23930*/  ISETP.GE.AND P4, PT, R0, UR11, PT ;  /* 0x0000000b00007c0c */ /* 0x000fe2000bf86270 */
        /* <DEDUP_REMOVED lines=11> */
[----:B------:R-:W-:Y:S01]  /*239f0*/  ISETP.LT.AND P2, PT, R144, UR10, !P2 ;  /* 0x0000000a90007c0c */ /* 0x000fe2000d741270 */
[C---:B------:R-:W-:Y:S01]  /*23a00*/  VIADD R17, R15.reuse, UR4 ;  /* 0x000000040f117c36 */ /* 0x040fe20008000000 */
[----:B0-----:R-:W-:Y:S01]  /*23a10*/  PRMT R16, R46, 0x7632, R16 ;  /* 0x000076322e107816 */ /* 0x001fe20000000010 */
[----:B------:R-:W-:Y:S01]  /*23a20*/  IMAD.WIDE R6, R15, 0x2, R4 ;  /* 0x000000020f067825 */ /* 0x000fe200078e0204 */
[----:B------:R-:W-:Y:S02]  /*23a30*/  ISETP.GE.AND P0, PT, R14, UR11, PT ;  /* 0x0000000b0e007c0c */ /* 0x000fe4000bf06270 */
[----:B------:R-:W-:Y:S01]  /*23a40*/  PRMT R14, R47, 0x7632, R14 ;  /* 0x000076322f0e7816 */ /* 0x000fe2000000000e */
[----:B------:R-:W-:Y:S01]  /*23a50*/  IMAD.WIDE R8, R15, 0x2, R2 ;  /* 0x000000020f087825 */ /* 0x000fe200078e0202 */
[----:B------:R0:W-:Y:S01]  /*23a60*/  @P5 STG.E.U16 desc[UR16][R6.64], R46 ;  /* 0x0000002e06005986 */ /* 0x0001e2000c101510 */
[----:B------:R-:W-:-:S02]  /*23a70*/  PRMT R15, R48, 0x7632, R15 ;  /* 0x00007632300f7816 */ /* 0x000fc4000000000f */
[C---:B-1----:R-:W-:Y:S01]  /*23a80*/  IMAD.WIDE R10, R17.reuse, 0x2, R4 ;  /* 0x00000002110a7825 */ /* 0x042fe200078e0204 */
[----:B------:R1:W-:Y:S01]  /*23a90*/  @P1 STG.E.U16 desc[UR16][R8.64], R16 ;  /* 0x0000001008001986 */ /* 0x0003e2000c101510 */
[----:B--2---:R-:W-:Y:S02]  /*23aa0*/  PRMT R18, R50, 0x7632, R18 ;  /* 0x0000763232127816 */ /* 0x004fe40000000012 */
[----:B------:R-:W-:Y:S01]  /*23ab0*/  VIADD R13, R17, UR4 ;  /* 0x00000004110d7c36 */ /* 0x000fe20008000000 */
[----:B------:R2:W-:Y:S01]  /*23ac0*/  @P6 STG.E.U16 desc[UR16][R10.64], R47 ;  /* 0x0000002f0a006986 */ /* 0x0005e2000c101510 */
[----:B------:R-:W-:Y:S01]  /*23ad0*/  ISETP.LT.AND P6, PT, R145, UR10, !P4 ;  /* 0x0000000a91007c0c */ /* 0x000fe2000e7c1270 */
[----:B------:R-:W-:Y:S01]  /*23ae0*/  VIADD R0, R146, 0x2d ;  /* 0x0000002d92007836 */ /* 0x000fe20000000000 */
[----:B------:R-:W-:Y:S01]  /*23af0*/  ISETP.LT.AND P4, PT, R144, UR10, !P4 ;  /* 0x0000000a90007c0c */ /* 0x000fe2000e781270 */
[----:B0-----:R-:W-:-:S03]  /*23b00*/  IMAD.WIDE R6, R17, 0x2, R2 ;  /* 0x0000000211067825 */ /* 0x001fc600078e0202 */
        /* <DEDUP_REMOVED lines=16> */
[C---:B------:R-:W-:Y:S02]  /*23c10*/  VIADD R12, R146.reuse, 0x30 ;  /* 0x00000030920c7836 */ /* 0x040fe40000000000 */
[----:B--2---:R-:W-:Y:S01]  /*23c20*/  VIADD R15, R13, UR4 ;  /* 0x000000040d0f7c36 */ /* 0x004fe20008000000 */
[----:B------:R0:W-:Y:S01]  /*23c30*/  @P4 STG.E.U16 desc[UR16][R6.64], R49 ;  /* 0x0000003106004986 */ /* 0x0001e2000c101510 */
[----:B------:R-:W-:Y:S01]  /*23c40*/  VIADD R0, R146, 0x31 ;  /* 0x0000003192007836 */ /* 0x000fe20000000000 */
[----:B------:R-:W-:Y:S01]  /*23c50*/  ISETP.GE.AND P1, PT, R12, UR11, PT ;  /* 0x0000000b0c007c0c */ /* 0x000fe2000bf26270 */
[----:B------:R-:W-:Y:S01]  /*23c60*/  IMAD.WIDE R10, R15, 0x2, R4 ;  /* 0x000000020f0a7825 */ /* 0x000fe200078e0204 */
[----:B------:R1:W-:Y:S01]  /*23c70*/  @P3 STG.E.U16 desc[UR16][R8.64], R16 ;  /* 0x0000001008003986 */ /* 0x0003e2000c101510 */
[----:B------:R-:W-:Y:S02]  /*23c80*/  ISETP.LT.AND P3, PT, R145, UR10, !P5 ;  /* 0x0000000a91007c0c */ /* 0x000fe4000ef61270 */
[----:B------:R-:W-:Y:S01]  /*23c90*/  ISETP.LT.AND P5, PT, R144, UR10, !P5 ;  /* 0x0000000a90007c0c */ /* 0x000fe2000efa1270 */
[----:B------:R-:W-:Y:S01]  /*23ca0*/  IMAD.WIDE R12, R15, 0x2, R2 ;  /* 0x000000020f0c7825 */ /* 0x000fe200078e0202 */
[----:B------:R2:W-:Y:S01]  /*23cb0*/  @P6 STG.E.U16 desc[UR16][R10.64], R50 ;  /* 0x000000320a006986 */ /* 0x0005e2000c101510 */
[----:B------:R-:W-:-:S02]  /*23cc0*/  ISETP.LT.AND P6, PT, R145, UR10, !P1 ;  /* 0x0000000a91007c0c */ /* 0x000fc4000cfc1270 */
[----:B------:R-:W-:Y:S01]  /*23cd0*/  VIADD R15, R15, UR4 ;  /* 0x000000040f0f7c36 */ /* 0x000fe20008000000 */
[----:B------:R-:W-:Y:S01]  /*23ce0*/  ISETP.GE.AND P2, PT, R0, UR11, PT ;  /* 0x0000000b00007c0c */ /* 0x000fe2000bf46270 */
[----:B------:R3:W-:Y:S01]  /*23cf0*/  @P0 STG.E.U16 desc[UR16][R12.64], R18 ;  /* 0x000000120c000986 */ /* 0x0007e2000c101510 */
[----:B------:R-:W-:Y:S01]  /*23d00*/  ISETP.LT.AND P1, PT, R144, UR10, !P1 ;  /* 0x0000000a90007c0c */ /* 0x000fe2000cf21270 */
[----:B0-----:R-:W-:Y:S01]  /*23d10*/  IMAD.WIDE R6, R15, 0x2, R4 ;  /* 0x000000020f067825 */ /* 0x001fe200078e0204 */
[----:B-1----:R-:W-:-:S03]  /*23d20*/  PRMT R16, R51, 0x7632, R16 ;  /* 0x0000763233107816 */ /* 0x002fc60000000010 */
[C---:B------:R-:W-:Y:S01]  /*23d30*/  IMAD.WIDE R8, R15.reuse, 0x2, R2 ;  /* 0x000000020f087825 */ /* 0x040fe200078e0202 */
[----:B------:R0:W-:Y:S03]  /*23d40*/  @P3 STG.E.U16 desc[UR16][R6.64], R51 ;  /* 0x0000003306003986 */ /* 0x0001e6000c101510 */
[----:B------:R-:W-:Y:S01]  /*23d50*/  VIADD R17, R15, UR4 ;  /* 0x000000040f117c36 */ /* 0x000fe20008000000 */
[----:B------:R1:W-:Y:S01]  /*23d60*/  @P5 STG.E.U16 desc[UR16][R8.64], R16 ;  /* 0x0000001008005986 */ /* 0x0003e2000c101510 */
[----:B------:R-:W-:Y:S01]  /*23d70*/  ISETP.LT.AND P5, PT, R145, UR10, !P2 ;  /* 0x0000000a91007c0c */ /* 0x000fe2000d7a1270 */
[C---:B------:R-:W-:Y:S01]  /*23d80*/  VIADD R14, R146.reuse, 0x33 ;  /* 0x00000033920e7836 */ /* 0x040fe20000000000 */
[----:B------:R-:W-:Y:S01]  /*23d90*/  PRMT R15, R53, 0x7632, R15 ;  /* 0x00007632350f7816 */ /* 0x000fe2000000000f */
[----:B--2---:R-:W-:Y:S01]  /*23da0*/  IMAD.WIDE R10, R17, 0x2, R4 ;  /* 0x00000002110a7825 */ /* 0x004fe200078e0204 */
[----:B---3--:R-:W-:-:S02]  /*23db0*/  IADD3 R12, PT, PT, R146, 0x35, RZ ;  /* 0x00000035920c7810 */ /* 0x008fc40007ffe0ff */
[----:B------:R-:W-:Y:S01]  /*23dc0*/  ISETP.GE.AND P0, PT, R14, UR11, PT ;  /* 0x0000000b0e007c0c */ /* 0x000fe2000bf06270 */
[C---:B------:R-:W-:Y:S01]  /*23dd0*/  VIADD R13, R17.reuse, UR4 ;  /* 0x00000004110d7c36 */ /* 0x040fe20008000000 */
[----:B------:R2:W-:Y:S01]  /*23de0*/  @P6 STG.E.U16 desc[UR16][R10.64], R52 ;  /* 0x000000340a006986 */ /* 0x0005e2000c101510 */
[----:B------:R-:W-:Y:S01]  /*23df0*/  VIADD R0, R146, 0x32 ;  /* 0x0000003292007836 */ /* 0x000fe20000000000 */
[----:B------:R-:W-:Y:S01]  /*23e00*/  ISETP.LT.AND P6, PT, R144, UR10, !P2 ;  /* 0x0000000a90007c0c */ /* 0x000fe2000d7c1270 */
[----:B0-----:R-:W-:Y:S01]  /*23e10*/  IMAD.WIDE R6, R17, 0x2, R2 ;  /* 0x0000000211067825 */ /* 0x001fe200078e0202 */
[----:B------:R-:W-:Y:S02]  /*23e20*/  PRMT R14, R52, 0x7632, R14 ;  /* 0x00007632340e7816 */ /* 0x000fe4000000000e */
[----:B------:R-:W-:Y:S01]  /*23e30*/  ISETP.GE.AND P4, PT, R0, UR11, PT ;  /* 0x0000000b00007c0c */ /* 0x000fe2000bf86270 */
[----:B-1----:R-:W-:Y:S01]  /*23e40*/  IMAD.WIDE R8, R13, 0x2, R4 ;  /* 0x000000020d087825 */ /* 0x002fe200078e0204 */
[----:B------:R-:W-:Y:S01]  /*23e50*/  PRMT R16, R54, 0x7632, R16 ;  /* 0x0000763236107816 */ /* 0x000fe20000000010 */
[----:B------:R0:W-:Y:S01]  /*23e60*/  @P1 STG.E.U16 desc[UR16][R6.64], R14 ;  /* 0x0000000e06001986 */ /* 0x0001e2000c101510 */
[----:B------:R-:W-:Y:S01]  /*23e70*/  ISETP.GE.AND P2, PT, R12, UR11, PT ;  /* 0x0000000b0c007c0c */ /* 0x000fe2000bf46270 */
[----:B------:R-:W-:Y:S01]  /*23e80*/  VIADD R0, R146, 0x34 ;  /* 0x0000003492007836 */ /* 0x000fe20000000000 */
[----:B------:R-:W-:Y:S01]  /*23e90*/  PRMT R18, R55, 0x7632, R18 ;  /* 0x0000763237127816 */ /* 0x000fe20000000012 */
[----:B------:R1:W-:Y:S01]  /*23ea0*/  @P5 STG.E.U16 desc[UR16][R8.64], R53 ;  /* 0x0000003508005986 */ /* 0x0003e2000c101510 */
[----:B--2---:R-:W-:Y:S01]  /*23eb0*/  IMAD.WIDE R10, R13, 0x2, R2 ;  /* 0x000000020d0a7825 */ /* 0x004fe200078e0202 */
[----:B------:R-:W-:-:S02]  /*23ec0*/  ISETP.LT.AND P5, PT, R145, UR10, !P4 ;  /* 0x0000000a91007c0c */ /* 0x000fc4000e7a1270 */
[----:B------:R-:W-:Y:S01]  /*23ed0*/  ISETP.LT.AND P4, PT, R144, UR10, !P4 ;  /* 0x0000000a90007c0c */ /* 0x000fe2000e781270 */
[----:B------:R-:W-:Y:S01]  /*23ee0*/  VIADD R13, R13, UR4 ;  /* 0x000000040d0d7c36 */ /* 0x000fe20008000000 */
[----:B------:R2:W-:Y:S01]  /*23ef0*/  @P6 STG.E.U16 desc[UR16][R10.64], R15 ;  /* 0x0000000f0a006986 */ /* 0x0005e2000c101510 */
[----:B------:R-:W-:Y:S01]  /*23f00*/  ISETP.LT.AND P6, PT, R145, UR10, !P0 ;  /* 0x0000000a91007c0c */ /* 0x000fe2000c7c1270 */
[----:B0-----:R-:W-:Y:S01]  /*23f10*/  VIADD R14, R146, 0x38 ;  /* 0x00000038920e7836 */ /* 0x001fe20000000000 */
[----:B------:R-:W-:Y:S01]  /*23f20*/  ISETP.GE.AND P3, PT, R0, UR11, PT ;  /* 0x0000000b00007c0c */ /* 0x000fe2000bf66270 */
[----:B------:R-:W-:Y:S01]  /*23f30*/  IMAD.WIDE R6, R13, 0x2, R4 ;  /* 0x000000020d067825 */ /* 0x000fe200078e0204 */
[----:B------:R-:W-:-:S03]  /*23f40*/  ISETP.LT.AND P0, PT, R144, UR10, !P0 ;  /* 0x0000000a90007c0c */ /* 0x000fc6000c701270 */
[C---:B-1----:R-:W-:Y:S01]  /*23f50*/  IMAD.WIDE R8, R13.reuse, 0x2, R2 ;  /* 0x000000020d087825 */ /* 0x042fe200078e0202 */
[----:B------:R-:W-:Y:S03]  /*23f60*/  @P5 STG.E.U16 desc[UR16][R6.64], R54 ;  /* 0x0000003606005986 */ /* 0x000fe6000c101510 */
[----:B--2---:R-:W-:Y:S01]  /*23f70*/  VIADD R15, R13, UR4 ;  /* 0x000000040d0f7c36 */ /* 0x004fe20008000000 */
[----:B------:R0:W-:Y:S01]  /*23f80*/  @P4 STG.E.U16 desc[UR16][R8.64], R16 ;  /* 0x0000001008004986 */ /* 0x0001e2000c101510 */
[----:B------:R-:W-:Y:S01]  /*23f90*/  ISETP.LT.AND P4, PT, R145, UR10, !P3 ;  /* 0x0000000a91007c0c */ /* 0x000fe2000df81270 */
[----:B------:R-:W-:Y:S01]  /*23fa0*/  VIADD R0, R146, 0x36 ;  /* 0x0000003692007836 */ /* 0x000fe20000000000 */
[----:B------:R-:W-:Y:S01]  /*23fb0*/  ISETP.LT.AND P3, PT, R144, UR10, !P3 ;  /* 0x0000000a90007c0c */ /* 0x000fe2000df61270 */
[----:B------:R-:W-:-:S03]  /*23fc0*/  IMAD.WIDE R10, R15, 0x2, R4 ;  /* 0x000000020f0a7825 */ /* 0x000fc600078e0204 */
[----:B------:R-:W-:Y:S01]  /*23fd0*/  ISETP.GE.AND P1, PT, R0, UR11, PT ;  /* 0x0000000b00007c0c */ /* 0x000fe2000bf26270 */
[----:B------:R-:W-:Y:S01]  /*23fe0*/  IMAD.WIDE R12, R15, 0x2, R2 ;  /* 0x000000020f0c7825 */ /* 0x000fe200078e0202 */
[----:B------:R1:W-:Y:S01]  /*23ff0*/  @P6 STG.E.U16 desc[UR16][R10.64], R55 ;  /* 0x000000370a006986 */ /* 0x0003e2000c101510 */
[----:B------:R-:W-:Y:S02]  /*24000*/  ISETP.LT.AND P6, PT, R145, UR10, !P2 ;  /* 0x0000000a91007c0c */ /* 0x000fe4000d7c1270 */
[----:B------:R-:W-:Y:S01]  /*24010*/  VIADD R15, R15, UR4 ;  /* 0x000000040f0f7c36 */ /* 0x000fe20008000000 */
[----:B0-----:R-:W-:Y:S01]  /*24020*/  PRMT R16, R56, 0x7632, R16 ;  /* 0x0000763238107816 */ /* 0x001fe20000000010 */
[----:B------:R0:W-:Y:S01]  /*24030*/  @P0 STG.E.U16 desc[UR16][R12.64], R18 ;  /* 0x000000120c000986 */ /* 0x0001e2000c101510 */
[----:B------:R-:W-:Y:S01]  /*24040*/  ISETP.LT.AND P2, PT, R144, UR10, !P2 ;  /* 0x0000000a90007c0c */ /* 0x000fe2000d741270 */
[----:B------:R-:W-:Y:S01]  /*24050*/  IMAD.WIDE R6, R15, 0x2, R4 ;  /* 0x000000020f067825 */ /* 0x000fe200078e0204 */
[----:B------:R-:W-:-:S02]  /*24060*/  ISETP.GE.AND P0, PT, R14, UR11, PT ;  /* 0x0000000b0e007c0c */ /* 0x000fc4000bf06270 */
[----:B------:R-:W-:Y:S01]  /*24070*/  PRMT R14, R57, 0x7632, R14 ;  /* 0x00007632390e7816 */ /* 0x000fe2000000000e */
[C---:B------:R-:W-:Y:S01]  /*24080*/  VIADD R17, R15.reuse, UR4 ;  /* 0x000000040f117c36 */ /* 0x040fe20008000000 */
[----:B------:R2:W-:Y:S01]  /*24090*/  @P4 STG.E.U16 desc[UR16][R6.64], R56 ;  /* 0x0000003806004986 */ /* 0x0005e2000c101510 */
[----:B------:R-:W-:Y:S01]  /*240a0*/  IMAD.WIDE R8, R15, 0x2, R2 ;  /* 0x000000020f087825 */ /* 0x000fe200078e0202 */
[----:B------:R-:W-:-:S03]  /*240b0*/  PRMT R15, R58, 0x7632, R15 ;  /* 0x000076323a0f7816 */ /* 0x000fc6000000000f */
[----:B-1----:R-:W-:Y:S01]  /*240c0*/  IMAD.WIDE R10, R17, 0x2, R4 ;  /* 0x00000002110a7825 */ /* 0x002fe200078e0204 */
[----:B------:R1:W-:Y:S01]  /*240d0*/  @P3 STG.E.U16 desc[UR16][R8.64], R16 ;  /* 0x0000001008003986 */ /* 0x0003e2000c101510 */
[----:B------:R-:W-:Y:S02]  /*240e0*/  ISETP.LT.AND P3, PT, R145, UR10, !P1 ;  /* 0x0000000a91007c0c */ /* 0x000fe4000cf61270 */
[C---:B0-----:R-:W-:Y:S01]  /*240f0*/  VIADD R13, R17.reuse, UR4 ;  /* 0x00000004110d7c36 */ /* 0x041fe20008000000 */
[----:B------:R0:W-:Y:S01]  /*24100*/  @P6 STG.E.U16 desc[UR16][R10.64], R57 ;  /* 0x000000390a006986 */ /* 0x0001e2000c101510 */
[----:B------:R-:W-:Y:S01]  /*24110*/  ISETP.LT.AND P6, PT, R144, UR10, !P1 ;  /* 0x0000000a90007c0c */ /* 0x000fe2000cfc1270 */
[----:B------:R-:W-:Y:S01]  /*24120*/  VIADD R0, R146, 0x37 ;  /* 0x0000003792007836 */ /* 0x000fe20000000000 */
[----:B------:R-:W-:Y:S01]  /*24130*/  PRMT R18, R60, 0x7632, R18 ;  /* 0x000076323c127816 */ /* 0x000fe20000000012 */
[----:B--2---:R-:W-:-:S03]  /*24140*/  IMAD.WIDE R6, R17, 0x2, R2 ;  /* 0x0000000211067825 */ /* 0x004fc600078e0202 */
[----:B------:R-:W-:Y:S01]  /*24150*/  ISETP.GE.AND P5, PT, R0, UR11, PT ;  /* 0x0000000b00007c0c */ /* 0x000fe2000bfa6270 */
[----:B-1----:R-:W-:Y:S01]  /*24160*/  IMAD.WIDE R8, R13, 0x2, R4 ;  /* 0x000000020d087825 */ /* 0x002fe200078e0204 */
[----:B------:R1:W-:Y:S01]  /*24170*/  @P2 STG.E.U16 desc[UR16][R6.64], R14 ;  /* 0x0000000e06002986 */ /* 0x0003e2000c101510 */
[----:B------:R-:W-:Y:S02]  /*24180*/  PRMT R16, R59, 0x7632, R16 ;  /* 0x000076323b107816 */ /* 0x000fe40000000010 */
[----:B0-----:R-:W-:Y:S01]  /*24190*/  IMAD.WIDE R10, R13, 0x2, R2 ;  /* 0x000000020d0a7825 */ /* 0x001fe200078e0202 */
[----:B------:R-:W-:Y:S01]  /*241a0*/  @P3 STG.E.U16 desc[UR16][R8.64], R58 ;  /* 0x0000003a08003986 */ /* 0x000fe2000c101510 */
[C---:B------:R-:W-:Y:S02]  /*241b0*/  ISETP.LT.AND P3, PT, R145.reuse, UR10, !P5 ;  /* 0x0000000a91007c0c */ /* 0x040fe4000ef61270 */
[C---:B------:R-:W-:Y:S01]  /*241c0*/  ISETP.LT.AND P5, PT, R144.reuse, UR10, !P5 ;  /* 0x0000000a90007c0c */ /* 0x040fe2000efa1270 */
[----:B------:R0:W-:Y:S01]  /*241d0*/  @P6 STG.E.U16 desc[UR16][R10.64], R15 ;  /* 0x0000000f0a006986 */ /* 0x0001e2000c101510 */
[----:B------:R-:W-:Y:S01]  /*241e0*/  ISETP.LT.AND P6, PT, R145, UR10, !P0 ;  /* 0x0000000a91007c0c */ /* 0x000fe2000c7c1270 */
[----:B------:R-:W-:Y:S01]  /*241f0*/  VIADD R13, R13, UR4 ;  /* 0x000000040d0d7c36 */ /* 0x000fe20008000000 */
[----:B------:R-:W-:Y:S01]  /*24200*/  ISETP.LT.AND P0, PT, R144, UR10, !P0 ;  /* 0x0000000a90007c0c */ /* 0x000fe2000c701270 */
[----:B------:R-:W-:-:S02]  /*24210*/  VIADD R0, R146, 0x39 ;  /* 0x0000003992007836 */ /* 0x000fc40000000000 */
[----:B-1----:R-:W-:-:S03]  /*24220*/  IMAD.WIDE R6, R13, 0x2, R4 ;  /* 0x000000020d067825 */ /* 0x002fc600078e0204 */
[----:B------:R-:W-:Y:S01]  /*24230*/  ISETP.GE.AND P4, PT, R0, UR11, PT ;  /* 0x0000000b00007c0c */ /* 0x000fe2000bf86270 */
[----:B------:R-:W-:Y:S01]  /*24240*/  VIADD R12, R146, 0x3a ;  /* 0x0000003a920c7836 */ /* 0x000fe20000000000 */
[----:B------:R1:W-:Y:S01]  /*24250*/  @P3 STG.E.U16 desc[UR16][R6.64], R59 ;  /* 0x0000003b06003986 */ /* 0x0003e2000c101510 */
[C---:B0-----:R-:W-:Y:S02]  /*24260*/  VIADD R15, R13.reuse, UR4 ;  /* 0x000000040d0f7c36 */ /* 0x041fe40008000000 */
[----:B------:R-:W-:Y:S01]  /*24270*/  IMAD.WIDE R8, R13, 0x2, R2 ;  /* 0x000000020d087825 */ /* 0x000fe200078e0202 */
[----:B------:R-:W-:-:S03]  /*24280*/  ISETP.GE.AND P1, PT, R12, UR11, PT ;  /* 0x0000000b0c007c0c */ /* 0x000fc6000bf26270 */
[----:B------:R-:W-:Y:S01]  /*24290*/  IMAD.WIDE R10, R15, 0x2, R4 ;  /* 0x000000020f0a7825 */ /* 0x000fe200078e0204 */
[----:B------:R0:W-:Y:S01]  /*242a0*/  @P5 STG.E.U16 desc[UR16][R8.64], R16 ;  /* 0x0000001008005986 */ /* 0x0001e2000c101510 */
[----:B------:R-:W-:Y:S02]  /*242b0*/  ISETP.LT.AND P5, PT, R145, UR10, !P4 ;  /* 0x0000000a91007c0c */ /* 0x000fe4000e7a1270 */
[----:B------:R-:W-:Y:S01]  /*242c0*/  IMAD.WIDE R12, R15, 0x2, R2 ;  /* 0x000000020f0c7825 */ /* 0x000fe200078e0202 */
[C---:B------:R-:W-:Y:S01]  /*242d0*/  ISETP.LT.AND P4, PT, R144.reuse, UR10, !P4 ;  /* 0x0000000a90007c0c */ /* 0x040fe2000e781270 */
[----:B------:R2:W-:Y:S01]  /*242e0*/  @P6 STG.E.U16 desc[UR16][R10.64], R60 ;  /* 0x0000003c0a006986 */ /* 0x0005e2000c101510 */
[----:B------:R-:W-:Y:S01]  /*242f0*/  ISETP.LT.AND P6, PT, R145, UR10, !P1 ;  /* 0x0000000a91007c0c */ /* 0x000fe2000cfc1270 */
[----:B------:R-:W-:Y:S01]  /*24300*/  VIADD R15, R15, UR4 ;  /* 0x000000040f0f7c36 */ /* 0x000fe20008000000 */
[----:B------:R-:W-:Y:S01]  /*24310*/  ISETP.LT.AND P1, PT, R144, UR10, !P1 ;  /* 0x0000000a90007c0c */ /* 0x000fe2000cf21270 */
[----:B------:R-:W-:Y:S01]  /*24320*/  VIADD R0, R146, 0x3b ;  /* 0x0000003b92007836 */ /* 0x000fe20000000000 */
[----:B------:R3:W-:Y:S01]  /*24330*/  @P0 STG.E.U16 desc[UR16][R12.64], R18 ;  /* 0x000000120c000986 */ /* 0x0007e2000c101510 */
[C---:B-1----:R-:W-:Y:S01]  /*24340*/  IMAD.WIDE R6, R15.reuse, 0x2, R4 ;  /* 0x000000020f067825 */ /* 0x042fe200078e0204 */
[----:B------:R-:W-:-:S02]  /*24350*/  IADD3 R17, PT, PT, R15, UR4, RZ ;  /* 0x000000040f117c10 */ /* 0x000fc4000fffe0ff */
[----:B------:R-:W-:Y:S01]  /*24360*/  ISETP.GE.AND P2, PT, R0, UR11, PT ;  /* 0x0000000b00007c0c */ /* 0x000fe2000bf46270 */
[----:B------:R-:W-:Y:S01]  /*24370*/  VIADD R0, R146, 0x3c ;  /* 0x0000003c92007836 */ /* 0x000fe20000000000 */
[----:B------:R1:W-:Y:S01]  /*24380*/  @P5 STG.E.U16 desc[UR16][R6.64], R61 ;  /* 0x0000003d06005986 */ /* 0x0003e2000c101510 */
[----:B0-----:R-:W-:Y:S01]  /*24390*/  IMAD.WIDE R8, R15, 0x2, R2 ;  /* 0x000000020f087825 */ /* 0x001fe200078e0202 */
[----:B------:R-:W-:Y:S02]  /*243a0*/  PRMT R16, R63, 0x7632, R16 ;  /* 0x000076323f107816 */ /* 0x000fe40000000010 */
[----:B------:R-:W-:Y:S01]  /*243b0*/  ISETP.GE.AND P3, PT, R0, UR11, PT ;  /* 0x0000000b00007c0c */ /* 0x000fe2000bf66270 */
[----:B--2---:R-:W-:Y:S01]  /*243c0*/  IMAD.WIDE R10, R17, 0x2, R4 ;  /* 0x00000002110a7825 */ /* 0x004fe200078e0204 */
[----:B---3--:R-:W-:-:S03]  /*243d0*/  PRMT R12, R61, 0x7632, R12 ;  /* 0x000076323d0c7816 */ /* 0x008fc6000000000c */
[----:B------:R-:W-:Y:S02]  /*243e0*/  VIADD R14, R146, 0x3d ;  /* 0x0000003d920e7836 */ /* 0x000fe40000000000 */
[----:B------:R0:W-:Y:S01]  /*243f0*/  @P4 STG.E.U16 desc[UR16][R8.64], R12 ;  /* 0x0000000c08004986 */ /* 0x0001e2000c101510 */
[----:B------:R-:W-:Y:S01]  /*24400*/  ISETP.LT.AND P4, PT, R145, UR10, !P2 ;  /* 0x0000000a91007c0c */ /* 0x000fe2000d781270 */
[----:B------:R-:W-:Y:S01]  /*24410*/  VIADD R13, R17, UR4 ;  /* 0x00000004110d7c36 */ /* 0x000fe20008000000 */
[----:B------:R-:W-:Y:S01]  /*24420*/  ISETP.LT.AND P2, PT, R144, UR10, !P2 ;  /* 0x0000000a90007c0c */ /* 0x000fe2000d741270 */
[----:B------:R2:W-:Y:S01]  /*24430*/  @P6 STG.E.U16 desc[UR16][R10.64], R62 ;  /* 0x0000003e0a006986 */ /* 0x0005e2000c101510 */
[----:B------:R-:W-:Y:S01]  /*24440*/  ISETP.LT.AND P6, PT, R145, UR10, !P3 ;  /* 0x0000000a91007c0c */ /* 0x000fe2000dfc1270 */
[----:B------:R-:W-:Y:S01]  /*24450*/  VIADD R15, R13, UR4 ;  /* 0x000000040d0f7c36 */ /* 0x000fe20008000000 */
[----:B------:R-:W-:Y:S01]  /*24460*/  ISETP.GE.AND P0, PT, R14, UR11, PT ;  /* 0x0000000b0e007c0c */ /* 0x000fe2000bf06270 */
[----:B-1----:R-:W-:Y:S01]  /*24470*/  IMAD.WIDE R6, R17, 0x2, R2 ;  /* 0x0000000211067825 */ /* 0x002fe200078e0202 */
[----:B------:R-:W-:-:S02]  /*24480*/  PRMT R14, R62, 0x7632, R14 ;  /* 0x000076323e0e7816 */ /* 0x000fc4000000000e */
[----:B------:R-:W-:Y:S01]  /*24490*/  ISETP.LT.AND P3, PT, R144, UR10, !P3 ;  /* 0x0000000a90007c0c */ /* 0x000fe2000df61270 */
[----:B------:R-:W-:Y:S02]  /*244a0*/  VIADD R0, R146, 0x3e ;  /* 0x0000003e92007836 */ /* 0x000fe40000000000 */
[C---:B0-----:R-:W-:Y:S01]  /*244b0*/  IMAD.WIDE R8, R13.reuse, 0x2, R4 ;  /* 0x000000020d087825 */ /* 0x041fe200078e0204 */
[----:B------:R0:W-:Y:S02]  /*244c0*/  @P1 STG.E.U16 desc[UR16][R6.64], R14 ;  /* 0x0000000e06001986 */ /* 0x0001e4000c101510 */
[----:B------:R-:W-:Y:S01]  /*244d0*/  ISETP.GE.AND P5, PT, R0, UR11, PT ;  /* 0x0000000b00007c0c */ /* 0x000fe2000bfa6270 */
[----:B--2---:R-:W-:Y:S01]  /*244e0*/  IMAD.WIDE R10, R13, 0x2, R2 ;  /* 0x000000020d0a7825 */ /* 0x004fe200078e0202 */
[----:B------:R1:W-:Y:S02]  /*244f0*/  @P4 STG.E.U16 desc[UR16][R8.64], R63 ;  /* 0x0000003f08004986 */ /* 0x0003e4000c101510 */
[----:B------:R-:W-:Y:S01]  /*24500*/  ISETP.LT.AND P4, PT, R145, UR10, !P5 ;  /* 0x0000000a91007c0c */ /* 0x000fe2000ef81270 */
[----:B------:R-:W-:Y:S01]  /*24510*/  IMAD.WIDE R12, R15, 0x2, R4 ;  /* 0x000000020f0c7825 */ /* 0x000fe200078e0204 */
[----:B------:R2:W-:Y:S01]  /*24520*/  @P2 STG.E.U16 desc[UR16][R10.64], R16 ;  /* 0x000000100a002986 */ /* 0x0005e2000c101510 */
[----:B------:R-:W-:-:S02]  /*24530*/  ISETP.LT.AND P5, PT, R144, UR10, !P5 ;  /* 0x0000000a90007c0c */ /* 0x000fc4000efa1270 */
[----:B------:R-:W-:Y:S01]  /*24540*/  VIADD R0, R146, 0x3f ;  /* 0x0000003f92007836 */ /* 0x000fe20000000000 */
[----:B------:R3:W-:Y:S01]  /*24550*/  @P6 STG.E.U16 desc[UR16][R12.64], R64 ;  /* 0x000000400c006986 */ /* 0x0007e2000c101510 */
[----:B------:R-:W-:Y:S01]  /*24560*/  ISETP.LT.AND P6, PT, R145, UR10, !P0 ;  /* 0x0000000a91007c0c */ /* 0x000fe2000c7c1270 */
[C---:B------:R-:W-:Y:S01]  /*24570*/  VIADD R17, R15.reuse, UR4 ;  /* 0x000000040f117c36 */ /* 0x040fe20008000000 */
[----:B------:R-:W-:Y:S01]  /*24580*/  ISETP.LT.AND P0, PT, R144, UR10, !P0 ;  /* 0x0000000a90007c0c */ /* 0x000fe2000c701270 */
[----:B0-----:R-:W-:Y:S01]  /*24590*/  IMAD.WIDE R6, R15, 0x2, R2 ;  /* 0x000000020f067825 */ /* 0x001fe200078e0202 */
[----:B------:R-:W-:Y:S02]  /*245a0*/  ISETP.GE.AND P1, PT, R0, UR11, PT ;  /* 0x0000000b00007c0c */ /* 0x000fe4000bf26270 */
[----:B------:R-:W-:Y:S01]  /*245b0*/  PRMT R0, R64, 0x7632, R0 ;  /* 0x0000763240007816 */ /* 0x000fe20000000000 */
[----:B------:R-:W-:Y:S01]  /*245c0*/  VIADD R19, R17, UR4 ;  /* 0x0000000411137c36 */ /* 0x000fe20008000000 */
[----:B------:R-:W-:Y:S01]  /*245d0*/  ISETP.LT.AND P2, PT, R145, UR10, !P1 ;  /* 0x0000000a91007c0c */ /* 0x000fe2000cf41270 */
[----:B-1----:R-:W-:Y:S01]  /*245e0*/  IMAD.WIDE R8, R17, 0x2, R4 ;  /* 0x0000000211087825 */ /* 0x002fe200078e0204 */
[----:B------:R-:W-:Y:S01]  /*245f0*/  ISETP.LT.AND P1, PT, R144, UR10, !P1 ;  /* 0x0000000a90007c0c */ /* 0x000fe2000cf21270 */
[----:B------:R0:W-:Y:S01]  /*24600*/  @P3 STG.E.U16 desc[UR16][R6.64], R0 ;  /* 0x0000000006003986 */ /* 0x0001e2000c101510 */
[----:B--2---:R-:W-:Y:S01]  /*24610*/  PRMT R16, R67, 0x7632, R16 ;  /* 0x0000763243107816 */ /* 0x004fe20000000010 */
[----:B------:R-:W-:-:S02]  /*24620*/  VIADD R21, R19, UR4 ;  /* 0x0000000413157c36 */ /* 0x000fc40008000000 */
[----:B------:R-:W-:Y:S01]  /*24630*/  IMAD.WIDE R10, R17, 0x2, R2 ;  /* 0x00000002110a7825 */ /* 0x000fe200078e0202 */
[----:B------:R1:W-:Y:S03]  /*24640*/  @P6 STG.E.U16 desc[UR16][R8.64], R65 ;  /* 0x0000004108006986 */ /* 0x0003e6000c101510 */
[----:B---3--:R-:W-:Y:S01]  /*24650*/  IMAD.WIDE R12, R19, 0x2, R4 ;  /* 0x00000002130c7825 */ /* 0x008fe200078e0204 */
[----:B0-----:R-:W-:-:S03]  /*24660*/  PRMT R7, R65, 0x7632, R7 ;  /* 0x0000763241077816 */ /* 0x001fc60000000007 */
[----:B------:R-:W-:Y:S01]  /*24670*/  IMAD.WIDE R14, R19, 0x2, R2 ;  /* 0x00000002130e7825 */ /* 0x000fe200078e0202 */
[----:B-1----:R-:W-:-:S03]  /*24680*/  PRMT R9, R66, 0x7632, R9 ;  /* 0x0000763242097816 */ /* 0x002fc60000000009 */
[C---:B------:R-:W-:Y:S01]  /*24690*/  IMAD.WIDE R4, R21.reuse, 0x2, R4 ;  /* 0x0000000215047825 */ /* 0x040fe200078e0204 */
[----:B------:R0:W-:Y:S03]  /*246a0*/  @P0 STG.E.U16 desc[UR16][R10.64], R7 ;  /* 0x000000070a000986 */ /* 0x0001e6000c101510 */
[----:B------:R-:W-:Y:S01]  /*246b0*/  IMAD.WIDE R2, R21, 0x2, R2 ;  /* 0x0000000215027825 */ /* 0x000fe200078e0202 */
[----:B------:R0:W-:Y:S04]  /*246c0*/  @P4 STG.E.U16 desc[UR16][R12.64], R66 ;  /* 0x000000420c004986 */ /* 0x0001e8000c101510 */
[----:B------:R0:W-:Y:S04]  /*246d0*/  @P5 STG.E.U16 desc[UR16][R14.64], R9 ;  /* 0x000000090e005986 */ /* 0x0001e8000c101510 */
[----:B------:R0:W-:Y:S04]  /*246e0*/  @P2 STG.E.U16 desc[UR16][R4.64], R67 ;  /* 0x0000004304002986 */ /* 0x0001e8000c101510 */
[----:B------:R0:W-:Y:S01]  /*246f0*/  @P1 STG.E.U16 desc[UR16][R2.64], R16 ;  /* 0x0000001002001986 */ /* 0x0001e2000c101510 */
[----:B------:R-:W-:Y:S06]  /*24700*/  BAR.SYNC.DEFER_BLOCKING 0x0 ;  /* 0x0000000000007b1d */ /* 0x000fec0000010000 */
[----:B------:R-:W-:Y:S05]  /*24710*/  BRA.U UP0, `(.L_x_19) ;  /* 0x0000000100a07547 */ /* 0x000fea000b800000 */
[----:B------:R-:W1:Y:S01]  /*24720*/  S2UR UR5, SR_CgaCtaId ;  /* 0x00000000000579c3 */ /* 0x000e620000008800 */
[----:B------:R-:W-:Y:S01]  /*24730*/  NOP ;  /* 0x0000000000007918 */ /* 0x000fe20000000000 */
[----:B------:R-:W-:Y:S01]  /*24740*/  UMOV UR4, 0x50 ;  /* 0x0000005000047882 */ /* 0x000fe20000000000 */
[----:B------:R-:W-:Y:S02]  /*24750*/  IMAD.U32 R0, RZ, RZ, UR6 ;  /* 0x00000006ff007e24 */ /* 0x000fe4000f8e00ff */
[----:B0-----:R-:W-:Y:S02]  /*24760*/  IMAD.MOV.U32 R3, RZ, RZ, 0xf ;  /* 0x0000000fff037424 */ /* 0x001fe400078e00ff */
[----:B------:R-:W-:Y:S01]  /*24770*/  IMAD.MOV.U32 R7, RZ, RZ, 0x1 ;  /* 0x00000001ff077424 */ /* 0x000fe200078e00ff */
[----:B------:R-:W-:-:S04]  /*24780*/  LOP3.LUT R0, R0, 0xffff, RZ, 0xc0, !PT ;  /* 0x0000ffff00007812 */ /* 0x000fc800078ec0ff */
[----:B------:R-:W-:-:S05]  /*24790*/  SHF.R.U32.HI R0, RZ, 0x5, R0 ;  /* 0x00000005ff007819 */ /* 0x000fca0000011600 */
[----:B------:R-:W-:Y:S01]  /*247a0*/  VIADD R2, R0, 0x10 ;  /* 0x0000001000027836 */ /* 0x000fe20000000000 */
[----:B------:R-:W-:Y:S01]  /*247b0*/  SHF.L.U32 R0, R3, R0, RZ ;  /* 0x0000000003007219 */ /* 0x000fe200000006ff */
[----:B-1----:R-:W-:-:S03]  /*247c0*/  ULEA UR7, UR5, UR4, 0x18 ;  /* 0x0000000405077291 */ /* 0x002fc6000f8ec0ff */
[----:B------:R-:W-:-:S04]  /*247d0*/  SHF.L.U32 R3, R7, R2, RZ ;  /* 0x0000000207037219 */ /* 0x000fc800000006ff */
[----:B------:R-:W-:Y:S02]  /*247e0*/  LOP3.LUT R0, R3, R0, RZ, 0xfc, !PT ;  /* 0x0000000003007212 */ /* 0x000fe400078efcff */
[----:B------:R-:W0:Y:S02]  /*247f0*/  LDS R5, [UR7] ;  /* 0x00000007ff057984 */ /* 0x000e240008000800 */
[C---:B------:R-:W-:Y:S02]  /*24800*/  LOP3.LUT R2, R0.reuse, 0xffff, RZ, 0xc0, !PT ;  /* 0x0000ffff00027812 */ /* 0x040fe400078ec0ff */
[----:B0-----:R-:W-:-:S04]  /*24810*/  LOP3.LUT R3, R0, 0xffff, R5, 0x80, !PT ;  /* 0x0000ffff00037812 */ /* 0x001fc800078e8005 */
[----:B------:R-:W-:-:S13]  /*24820*/  ISETP.NE.AND P0, PT, R3, R2, PT ;  /* 0x000000020300720c */ /* 0x000fda0003f05270 */
[----:B------:R-:W-:Y:S05]  /*24830*/  @P0 BRA `(.L_x_20) ;  /* 0x0000000000500947 */ /* 0x000fea0003800000 */
[----:B------:R-:W-:Y:S02]  /*24840*/  SHF.R.U32.HI R5, RZ, 0x10, R5 ;  /* 0x00000010ff057819 */ /* 0x000fe40000011605 */
[----:B------:R-:W-:-:S04]  /*24850*/  SHF.R.U32.HI R2, RZ, 0x10, R0 ;  /* 0x00000010ff027819 */ /* 0x000fc80000011600 */
[----:B------:R-:W-:-:S04]  /*24860*/  LOP3.LUT R5, R5, R2, RZ, 0xc0, !PT ;  /* 0x0000000205057212 */ /* 0x000fc800078ec0ff */
[----:B------:R-:W-:-:S13]  /*24870*/  ISETP.NE.AND P0, PT, R5, R2, PT ;  /* 0x000000020500720c */ /* 0x000fda0003f05270 */
[----:B------:R-:W-:Y:S05]  /*24880*/  @P0 BRA `(.L_x_21) ;  /* 0x0000000000300947 */ /* 0x000fea0003800000 */
[----:B------:R-:W-:Y:S01]  /*24890*/  R2UR UR4, R0 ;  /* 0x00000000000472ca */ /* 0x000fe200000e0000 */
[----:B------:R-:W-:Y:S01]  /*248a0*/  VOTEU.ANY UR5, UPT, PT ;  /* 0x0000000000057886 */ /* 0x000fe200038e0100 */
[----:B------:R-:W0:Y:S01]  /*248b0*/  S2R R0, SR_LANEID ;  /* 0x0000000000007919 */ /* 0x000e220000000000 */
[----:B------:R-:W-:-:S10]  /*248c0*/  UFLO.U32 UR5, UR5 ;  /* 0x00000005000572bd */ /* 0x000fd400080e0000 */
[----:B------:R-:W-:-:S06]  /*248d0*/  ULOP3.LUT UR4, URZ, UR4, URZ, 0x33, !UPT ;  /* 0x00000004ff047292 */ /* 0x000fcc000f8e33ff */
[----:B------:R-:W-:-:S04]  /*248e0*/  IMAD.U32 R2, RZ, RZ, UR4 ;  /* 0x00000004ff027e24 */ /* 0x000fc8000f8e00ff */
[----:B------:R-:W1:Y:S02]  /*248f0*/  REDUX UR6, R2 ;  /* 0x00000000020673c4 */ /* 0x000e640000000000 */
[----:B------:R2:W-:Y:S01]  /*24900*/  UTCATOMSWS.AND URZ, UR4 ;  /* 0x0000000400ff79e3 */ /* 0x0005e20008000000 */
[----:B0-----:R-:W-:Y:S01]  /*24910*/  ISETP.EQ.U32.AND P0, PT, R0, UR5, PT ;  /* 0x0000000500007c0c */ /* 0x001fe2000bf02070 */
[----:B-1----:R-:W-:-:S12]  /*24920*/  IMAD.U32 R0, RZ, RZ, UR6 ;  /* 0x00000006ff007e24 */ /* 0x002fd8000f8e00ff */
[----:B------:R2:W-:Y:S01]  /*24930*/  @P0 ATOMS.AND RZ, [UR7], R0 ;  /* 0x00000000ffff098c */ /* 0x0005e2000a800007 */
[----:B------:R-:W-:Y:S05]  /*24940*/  BRA `(.L_x_19) ;  /* 0x0000000000147947 */ /* 0x000fea0003800000 */
.L_x_21:
[----:B------:R-:W-:-:S07]  /*24950*/  MOV R2, 0x24970 ;  /* 0x0002497000027802 */ /* 0x000fce0000000f00 */
[----:B------:R-:W-:Y:S05]  /*24960*/  CALL.REL.NOINC `($__internal_0_$__cuda_sm10x_tcgen05_guardrail_trap_col_being_dealloced_not_returned_by_alloc) ;  /* 0x00000000005c7944 */ /* 0x000fea0003c00000 */
[----:B------:R-:W-:Y:S05]  /*24970*/  BRA `(.L_x_19) ;  /* 0x0000000000087947 */ /* 0x000fea0003800000 */
.L_x_20:
[----:B------:R-:W-:-:S07]  /*24980*/  MOV R2, 0x249a0 ;  /* 0x000249a000027802 */ /* 0x000fce0000000f00 */
[----:B------:R-:W-:Y:S05]  /*24990*/  CALL.REL.NOINC `($__internal_2_$__cuda_sm10x_tcgen05_guardrail_trap_unallocated_columns_being_dealloced) ;  /* 0x0000000000687944 */ /* 0x000fea0003c00000 */
.L_x_19:
[----:B------:R-:W-:Y:S01]  /*249a0*/  NOP ;  /* 0x0000000000007918 */ /* 0x000fe20000000000 */
[----:B--2---:R-:W-:Y:S05]  /*249b0*/  EXIT ;  /* 0x000000000000794d */ /* 0x004fea0003800000 */
.L_x_7:
[----:B------:R-:W-:-:S07]  /*249c0*/  IMAD.MOV.U32 R3, RZ, RZ, R2 ;  /* 0x000000ffff037224 */ /* 0x000fce00078e0002 */
.L_x_22:
[----:B0-----:R0:W1:Y:S02]  /*249d0*/  SYNCS.PHASECHK.TRANS64.TRYWAIT P1, [R7+URZ], R3 ;  /* 0x00000003070075a7 */ /* 0x00106400080211ff */
[----:B-1----:R-:W-:Y:S05]  /*249e0*/  @!P1 NANOSLEEP.SYNCS 0x989680 ;  /* 0x009896800000995d */ /* 0x002fea0003900000 */
[----:B------:R-:W1:Y:S02]  /*249f0*/  @!P1 SYNCS.PHASECHK.TRANS64 P1, [R7+URZ], R3 ;  /* 0x00000003070095a7 */ /* 0x000e6400080210ff */
[----:B-1----:R-:W-:Y:S05]  /*24a00*/  @!P1 BRA `(.L_x_22) ;  /* 0xfffffffc00f09947 */ /* 0x002fea000383ffff */
[----:B------:R-:W-:Y:S05]  /*24a10*/  BRA `(.L_x_6) ;  /* 0xfffffdb800447947 */ /* 0x000fea000383ffff */
.L_x_10:
[----:B------:R-:W-:-:S07]  /*24a20*/  IMAD.MOV.U32 R3, RZ, RZ, R2 ;  /* 0x000000ffff037224 */ /* 0x000fce00078e0002 */
.L_x_23:
[----:B0-----:R0:W1:Y:S02]  /*24a30*/  SYNCS.PHASECHK.TRANS64.TRYWAIT P0, [R9+URZ], R3 ;  /* 0x00000003090075a7 */ /* 0x00106400080011ff */
[----:B-1----:R-:W-:Y:S05]  /*24a40*/  @!P0 NANOSLEEP.SYNCS 0x989680 ;  /* 0x009896800000895d */ /* 0x002fea0003900000 */
[----:B------:R-:W1:Y:S02]  /*24a50*/  @!P0 SYNCS.PHASECHK.TRANS64 P0, [R9+URZ], R3 ;  /* 0x00000003090085a7 */ /* 0x000e6400080010ff */
[----:B-1----:R-:W-:Y:S05]  /*24a60*/  @!P0 BRA `(.L_x_23) ;  /* 0xfffffffc00f08947 */ /* 0x002fea000383ffff */
[----:B------:R-:W-:Y:S05]  /*24a70*/  BRA `(.L_x_9) ;  /* 0xfffffdb800a87947 */ /* 0x000fea000383ffff */
.L_x_14:
[----:B------:R-:W1:Y:S02]  /*24a80*/  SYNCS.PHASECHK.TRANS64.TRYWAIT P1, [UR8], R4 ;  /* 0x00000004ff0075a7 */ /* 0x000e640008021108 */
[----:B-1----:R-:W-:Y:S05]  /*24a90*/  @!P1 BRA `(.L_x_14) ;  /* 0xfffffffc00f89947 */ /* 0x002fea000383ffff */
[----:B------:R-:W-:Y:S05]  /*24aa0*/  BRA `(.L_x_24) ;  /* 0xfffffedc00507947 */ /* 0x000fea000383ffff */
.L_x_18:
[----:B------:R-:W0:Y:S02]  /*24ab0*/  SYNCS.PHASECHK.TRANS64.TRYWAIT P0, [UR8], R0 ;  /* 0x00000000ff0075a7 */ /* 0x000e240008001108 */
[----:B0-----:R-:W-:Y:S05]  /*24ac0*/  @!P0 BRA `(.L_x_18) ;  /* 0xfffffffc00f88947 */ /* 0x001fea000383ffff */
[----:B------:R-:W-:Y:S05]  /*24ad0*/  BRA `(.L_x_17) ;  /* 0xffffffcc00bc7947 */ /* 0x000fea000383ffff */
        .weak           $__internal_0_$__cuda_sm10x_tcgen05_guardrail_trap_col_being_dealloced_not_returned_by_alloc
        .type           $__internal_0_$__cuda_sm10x_tcgen05_guardrail_trap_col_being_dealloced_not_returned_by_alloc,@function
        .size           $__internal_0_$__cuda_sm10x_tcgen05_guardrail_trap_col_being_dealloced_not_returned_by_alloc,($__internal_1_$__cuda_sm10x_tcgen05_guardrail_trap_phase_invalid_during_alloc - $__internal_0_$__cuda_sm10x_tcgen05_guardrail_trap_col_being_dealloced_not_returned_by_alloc)
$__internal_0_$__cuda_sm10x_tcgen05_guardrail_trap_col_being_dealloced_not_returned_by_alloc:
[----:B------:R-:W-:Y:S05]  /*24ae0*/  BPT.TRAP 0x1 ;  /* 0x000000040000795c */ /* 0x000fea0000300000 */
[----:B------:R-:W-:-:S04]  /*24af0*/  IMAD.MOV.U32 R3, RZ, RZ, 0x0 ;  /* 0x00000000ff037424 */ /* 0x000fc800078e00ff */
[----:B------:R-:W-:Y:S05]  /*24b00*/  RET.REL.NODEC R2 `(matmul_kernel) ;  /* 0xfffffdb4023c7950 */ /* 0x000fea0003c3ffff */
        .weak           $__internal_1_$__cuda_sm10x_tcgen05_guardrail_trap_phase_invalid_during_alloc
        .type           $__internal_1_$__cuda_sm10x_tcgen05_guardrail_trap_phase_invalid_during_alloc,@function
        .size           $__internal_1_$__cuda_sm10x_tcgen05_guardrail_trap_phase_invalid_during_alloc,($__internal_2_$__cuda_sm10x_tcgen05_guardrail_trap_unallocated_columns_being_dealloced - $__internal_1_$__cuda_sm10x_tcgen05_guardrail_trap_phase_invalid_during_alloc)
$__internal_1_$__cuda_sm10x_tcgen05_guardrail_trap_phase_invalid_during_alloc:
[----:B------:R-:W-:Y:S05]  /*24b10*/  BPT.TRAP 0x1 ;  /* 0x000000040000795c */ /* 0x000fea0000300000 */
[----:B------:R-:W-:-:S04]  /*24b20*/  IMAD.MOV.U32 R3, RZ, RZ, 0x0 ;  /* 0x00000000ff037424 */ /* 0x000fc800078e00ff */
[----:B------:R-:W-:Y:S05]  /*24b30*/  RET.REL.NODEC R2 `(matmul_kernel) ;  /* 0xfffffdb402307950 */ /* 0x000fea0003c3ffff */
        .weak           $__internal_2_$__cuda_sm10x_tcgen05_guardrail_trap_unallocated_columns_being_dealloced
        .type           $__internal_2_$__cuda_sm10x_tcgen05_guardrail_trap_unallocated_columns_being_dealloced,@function
        .size           $__internal_2_$__cuda_sm10x_tcgen05_guardrail_trap_unallocated_columns_being_dealloced,(.L_x_28 - $__internal_2_$__cuda_sm10x_tcgen05_guardrail_trap_unallocated_columns_being_dealloced)
$__internal_2_$__cuda_sm10x_tcgen05_guardrail_trap_unallocated_columns_being_dealloced:
[----:B------:R-:W-:Y:S05]  /*24b40*/  BPT.TRAP 0x1 ;  /* 0x000000040000795c */ /* 0x000fea0000300000 */
[----:B------:R-:W-:-:S04]  /*24b50*/  IMAD.MOV.U32 R3, RZ, RZ, 0x0 ;  /* 0x00000000ff037424 */ /* 0x000fc800078e00ff */
[----:B------:R-:W-:Y:S05]  /*24b60*/  RET.REL.NODEC R2 `(matmul_kernel) ;  /* 0xfffffdb402247950 */ /* 0x000fea0003c3ffff */
.L_x_25:
[----:B------:R-:W-:-:S00]  /*24b70*/  BRA `(.L_x_25) ;  /* 0xfffffffc00fc7947 */ /* 0x000fc0000383ffff */
[----:B------:R-:W-:-:S00]  /*24b80*/  NOP ;  /* 0x0000000000007918 */ /* 0x000fc00000000000 */
[----:B------:R-:W-:-:S00]  /*24b90*/  NOP ;  /* 0x0000000000007918 */ /* 0x000fc00000000000 */
[----:B------:R-:W-:-:S00]  /*24ba0*/  NOP ;  /* 0x0000000000007918 */ /* 0x000fc00000000000 */
[----:B------:R-:W-:-:S00]  /*24bb0*/  NOP ;  /* 0x0000000000007918 */ /* 0x000fc00000000000 */
[----:B------:R-:W-:-:S00]  /*24bc0*/  NOP ;  /* 0x0000000000007918 */ /* 0x000fc00000000000 */
[----:B------:R-:W-:-:S00]  /*24bd0*/  NOP ;  /* 0x0000000000007918 */ /* 0x000fc00000000000 */
[----:B------:R-:W-:-:S00]  /*24be0*/  NOP ;  /* 0x0000000000007918 */ /* 0x000fc00000000000 */
[----:B------:R-:W-:-:S00]  /*24bf0*/  NOP ;  /* 0x0000000000007918 */ /* 0x000fc00000000000 */
.L_x_28:


//--------------------- .nv.shared.matmul_kernel  --------------------------
	.section	.nv.shared.matmul_kernel,"aw",@nobits
	.sectionflags	@""
	.align	16
	.zero		1024


//--------------------- .nv.shared.reserved.0     --------------------------
	.section	.nv.shared.reserved.0,"aw",@nobits
	.align	8
	.weak		__nv_reservedSMEM_offset_0_alias
	.size		__nv_reservedSMEM_offset_0_alias, 0, 64
	.other		__nv_reservedSMEM_offset_0_alias,@"STO_CUDA_RESERVED_SHARED STV_DEFAULT"
__nv_reservedSMEM_offset_0_alias:
	.zero		0
.nv.shared.reserved.0:
	.zero		64
	.weak		__nv_reservedSMEM_allocation_phase
	.type		__nv_reservedSMEM_allocation_phase,@object
	.size		__nv_reservedSMEM_allocation_phase,(.L_0 - __nv_reservedSMEM_allocation_phase)
__nv_reservedSMEM_allocation_phase:
	.zero		1
.L_0:
	.zero		7
	.weak		__nv_reservedSMEM_devtool_atexit_pc
	.type		__nv_reservedSMEM_devtool_atexit_pc,@object
	.size		__nv_reservedSMEM_devtool_atexit_pc,(__nv_reservedSMEM_allocation_mask - __nv_reservedSMEM_devtool_atexit_pc)
__nv_reservedSMEM_devtool_atexit_pc:
	.zero		8
	.weak		__nv_reservedSMEM_allocation_mask
	.type		__nv_reservedSMEM_allocation_mask,@object
	.size		__nv_reservedSMEM_allocation_mask,(.L_2 - __nv_reservedSMEM_allocation_mask)
__nv_reservedSMEM_allocation_mask:
	.zero		4
.L_2:
	.zero		4
	.weak		__nv_reservedSMEM_tmem_allocation_pipeline_mbarrier
	.type		__nv_reservedSMEM_tmem_allocation_pipeline_mbarrier,@object
	.size		__nv_reservedSMEM_tmem_allocation_pipeline_mbarrier,(__nv_reservedSMEM_tmem_allocation_pipeline_mbarrier_parity - __nv_reservedSMEM_tmem_allocation_pipeline_mbarrier)
__nv_reservedSMEM_tmem_allocation_pipeline_mbarrier:
	.zero		8
	.weak		__nv_reservedSMEM_tmem_allocation_pipeline_mbarrier_parity
	.type		__nv_reservedSMEM_tmem_allocation_pipeline_mbarrier_parity,@object
	.size		__nv_reservedSMEM_tmem_allocation_pipeline_mbarrier_parity,(.L_4 - __nv_reservedSMEM_tmem_allocation_pipeline_mbarrier_parity)
__nv_reservedSMEM_tmem_allocation_pipeline_mbarrier_parity:
	.zero		4
.L_4:


//--------------------- .nv.constant0.matmul_kernel --------------------------
	.section	.nv.constant0.matmul_kernel,"a",@progbits
	.sectionflags	@""
	.align	4
.nv.constant0.matmul_kernel:
	.zero		976


//--------------------- SYMBOLS --------------------------

	.type		.nv.reservedSmem.offset0,@object
	.size		.nv.reservedSmem.offset0,0x4
	.type		.nv.reservedSmem.cap,@object
	.size		.nv.reservedSmem.cap,0x4
